//
// Generated by NVIDIA NVVM Compiler
//
// Compiler Build ID: CL-36424714
// Cuda compilation tools, release 13.0, V13.0.88
// Based on NVVM 20.0.0
//

.version 9.0
.target sm_100
.address_size 64

	// .globl	_Z25flash_bevpool_warp_kernelILi1ELb1EEviiiiiffPKfS1_S1_PKiS3_iiiffffffPf
.extern .shared .align 16 .b8 smem[];

.visible .entry _Z25flash_bevpool_warp_kernelILi1ELb1EEviiiiiffPKfS1_S1_PKiS3_iiiffffffPf(
	.param .u32 _Z25flash_bevpool_warp_kernelILi1ELb1EEviiiiiffPKfS1_S1_PKiS3_iiiffffffPf_param_0,
	.param .u32 _Z25flash_bevpool_warp_kernelILi1ELb1EEviiiiiffPKfS1_S1_PKiS3_iiiffffffPf_param_1,
	.param .u32 _Z25flash_bevpool_warp_kernelILi1ELb1EEviiiiiffPKfS1_S1_PKiS3_iiiffffffPf_param_2,
	.param .u32 _Z25flash_bevpool_warp_kernelILi1ELb1EEviiiiiffPKfS1_S1_PKiS3_iiiffffffPf_param_3,
	.param .u32 _Z25flash_bevpool_warp_kernelILi1ELb1EEviiiiiffPKfS1_S1_PKiS3_iiiffffffPf_param_4,
	.param .f32 _Z25flash_bevpool_warp_kernelILi1ELb1EEviiiiiffPKfS1_S1_PKiS3_iiiffffffPf_param_5,
	.param .f32 _Z25flash_bevpool_warp_kernelILi1ELb1EEviiiiiffPKfS1_S1_PKiS3_iiiffffffPf_param_6,
	.param .u64 .ptr .align 1 _Z25flash_bevpool_warp_kernelILi1ELb1EEviiiiiffPKfS1_S1_PKiS3_iiiffffffPf_param_7,
	.param .u64 .ptr .align 1 _Z25flash_bevpool_warp_kernelILi1ELb1EEviiiiiffPKfS1_S1_PKiS3_iiiffffffPf_param_8,
	.param .u64 .ptr .align 1 _Z25flash_bevpool_warp_kernelILi1ELb1EEviiiiiffPKfS1_S1_PKiS3_iiiffffffPf_param_9,
	.param .u64 .ptr .align 1 _Z25flash_bevpool_warp_kernelILi1ELb1EEviiiiiffPKfS1_S1_PKiS3_iiiffffffPf_param_10,
	.param .u64 .ptr .align 1 _Z25flash_bevpool_warp_kernelILi1ELb1EEviiiiiffPKfS1_S1_PKiS3_iiiffffffPf_param_11,
	.param .u32 _Z25flash_bevpool_warp_kernelILi1ELb1EEviiiiiffPKfS1_S1_PKiS3_iiiffffffPf_param_12,
	.param .u32 _Z25flash_bevpool_warp_kernelILi1ELb1EEviiiiiffPKfS1_S1_PKiS3_iiiffffffPf_param_13,
	.param .u32 _Z25flash_bevpool_warp_kernelILi1ELb1EEviiiiiffPKfS1_S1_PKiS3_iiiffffffPf_param_14,
	.param .f32 _Z25flash_bevpool_warp_kernelILi1ELb1EEviiiiiffPKfS1_S1_PKiS3_iiiffffffPf_param_15,
	.param .f32 _Z25flash_bevpool_warp_kernelILi1ELb1EEviiiiiffPKfS1_S1_PKiS3_iiiffffffPf_param_16,
	.param .f32 _Z25flash_bevpool_warp_kernelILi1ELb1EEviiiiiffPKfS1_S1_PKiS3_iiiffffffPf_param_17,
	.param .f32 _Z25flash_bevpool_warp_kernelILi1ELb1EEviiiiiffPKfS1_S1_PKiS3_iiiffffffPf_param_18,
	.param .f32 _Z25flash_bevpool_warp_kernelILi1ELb1EEviiiiiffPKfS1_S1_PKiS3_iiiffffffPf_param_19,
	.param .f32 _Z25flash_bevpool_warp_kernelILi1ELb1EEviiiiiffPKfS1_S1_PKiS3_iiiffffffPf_param_20,
	.param .u64 .ptr .align 1 _Z25flash_bevpool_warp_kernelILi1ELb1EEviiiiiffPKfS1_S1_PKiS3_iiiffffffPf_param_21
)
{
	.reg .pred 	%p<66>;
	.reg .b32 	%r<332>;
	.reg .b32 	%f<329>;
	.reg .b64 	%rd<94>;

	ld.param.u32 	%r125, [_Z25flash_bevpool_warp_kernelILi1ELb1EEviiiiiffPKfS1_S1_PKiS3_iiiffffffPf_param_0];
	ld.param.u32 	%r126, [_Z25flash_bevpool_warp_kernelILi1ELb1EEviiiiiffPKfS1_S1_PKiS3_iiiffffffPf_param_1];
	ld.param.u32 	%r130, [_Z25flash_bevpool_warp_kernelILi1ELb1EEviiiiiffPKfS1_S1_PKiS3_iiiffffffPf_param_2];
	ld.param.f32 	%f40, [_Z25flash_bevpool_warp_kernelILi1ELb1EEviiiiiffPKfS1_S1_PKiS3_iiiffffffPf_param_5];
	ld.param.f32 	%f41, [_Z25flash_bevpool_warp_kernelILi1ELb1EEviiiiiffPKfS1_S1_PKiS3_iiiffffffPf_param_6];
	ld.param.u64 	%rd12, [_Z25flash_bevpool_warp_kernelILi1ELb1EEviiiiiffPKfS1_S1_PKiS3_iiiffffffPf_param_7];
	ld.param.u64 	%rd13, [_Z25flash_bevpool_warp_kernelILi1ELb1EEviiiiiffPKfS1_S1_PKiS3_iiiffffffPf_param_8];
	ld.param.u64 	%rd14, [_Z25flash_bevpool_warp_kernelILi1ELb1EEviiiiiffPKfS1_S1_PKiS3_iiiffffffPf_param_9];
	ld.param.u64 	%rd15, [_Z25flash_bevpool_warp_kernelILi1ELb1EEviiiiiffPKfS1_S1_PKiS3_iiiffffffPf_param_10];
	ld.param.u64 	%rd11, [_Z25flash_bevpool_warp_kernelILi1ELb1EEviiiiiffPKfS1_S1_PKiS3_iiiffffffPf_param_11];
	ld.param.u32 	%r127, [_Z25flash_bevpool_warp_kernelILi1ELb1EEviiiiiffPKfS1_S1_PKiS3_iiiffffffPf_param_12];
	ld.param.u32 	%r128, [_Z25flash_bevpool_warp_kernelILi1ELb1EEviiiiiffPKfS1_S1_PKiS3_iiiffffffPf_param_13];
	ld.param.u32 	%r129, [_Z25flash_bevpool_warp_kernelILi1ELb1EEviiiiiffPKfS1_S1_PKiS3_iiiffffffPf_param_14];
	ld.param.f32 	%f42, [_Z25flash_bevpool_warp_kernelILi1ELb1EEviiiiiffPKfS1_S1_PKiS3_iiiffffffPf_param_15];
	ld.param.f32 	%f43, [_Z25flash_bevpool_warp_kernelILi1ELb1EEviiiiiffPKfS1_S1_PKiS3_iiiffffffPf_param_16];
	ld.param.f32 	%f44, [_Z25flash_bevpool_warp_kernelILi1ELb1EEviiiiiffPKfS1_S1_PKiS3_iiiffffffPf_param_17];
	ld.param.f32 	%f45, [_Z25flash_bevpool_warp_kernelILi1ELb1EEviiiiiffPKfS1_S1_PKiS3_iiiffffffPf_param_18];
	ld.param.f32 	%f46, [_Z25flash_bevpool_warp_kernelILi1ELb1EEviiiiiffPKfS1_S1_PKiS3_iiiffffffPf_param_19];
	ld.param.f32 	%f47, [_Z25flash_bevpool_warp_kernelILi1ELb1EEviiiiiffPKfS1_S1_PKiS3_iiiffffffPf_param_20];
	ld.param.u64 	%rd16, [_Z25flash_bevpool_warp_kernelILi1ELb1EEviiiiiffPKfS1_S1_PKiS3_iiiffffffPf_param_21];
	cvta.to.global.u64 	%rd1, %rd13;
	cvta.to.global.u64 	%rd2, %rd12;
	cvta.to.global.u64 	%rd3, %rd15;
	cvta.to.global.u64 	%rd4, %rd14;
	cvta.to.global.u64 	%rd5, %rd16;
	mov.u32 	%r131, %ctaid.x;
	mov.u32 	%r132, %ntid.x;
	mov.u32 	%r1, %tid.x;
	mad.lo.s32 	%r2, %r131, %r132, %r1;
	mul.lo.s32 	%r133, %r127, %r130;
	mul.lo.s32 	%r134, %r133, %r128;
	setp.ge.s32 	%p1, %r2, %r134;
	@%p1 bra 	$L__BB0_70;
	cvta.to.global.u64 	%rd17, %rd11;
	mul.lo.s32 	%r3, %r128, %r127;
	div.s32 	%r4, %r2, %r3;
	mul.lo.s32 	%r135, %r4, %r3;
	sub.s32 	%r136, %r2, %r135;
	div.s32 	%r6, %r136, %r127;
	mul.lo.s32 	%r137, %r6, %r127;
	sub.s32 	%r5, %r136, %r137;
	cvt.rn.f32.s32 	%f48, %r5;
	add.f32 	%f49, %f48, 0f3F000000;
	fma.rn.f32 	%f1, %f42, %f49, %f45;
	cvt.rn.f32.s32 	%f50, %r6;
	add.f32 	%f51, %f50, 0f3F000000;
	fma.rn.f32 	%f2, %f43, %f51, %f46;
	ld.global.nc.u32 	%r7, [%rd17];
	ld.global.nc.u32 	%r8, [%rd17+4];
	mul.lo.s32 	%r9, %r125, %r1;
	shl.b32 	%r138, %r9, 2;
	mov.u32 	%r139, smem;
	add.s32 	%r10, %r139, %r138;
	setp.lt.s32 	%p2, %r125, 1;
	@%p2 bra 	$L__BB0_14;
	add.s32 	%r141, %r125, -1;
	and.b32  	%r11, %r125, 15;
	setp.lt.u32 	%p3, %r141, 15;
	mov.b32 	%r295, 0;
	@%p3 bra 	$L__BB0_5;
	and.b32  	%r295, %r125, 2147483632;
	mov.b32 	%r293, 0;
$L__BB0_4:
	.pragma "nounroll";
	shl.b32 	%r143, %r293, 2;
	add.s32 	%r144, %r10, %r143;
	mov.b32 	%r145, 0;
	st.shared.u32 	[%r144], %r145;
	st.shared.u32 	[%r144+4], %r145;
	st.shared.u32 	[%r144+8], %r145;
	st.shared.u32 	[%r144+12], %r145;
	st.shared.u32 	[%r144+16], %r145;
	st.shared.u32 	[%r144+20], %r145;
	st.shared.u32 	[%r144+24], %r145;
	st.shared.u32 	[%r144+28], %r145;
	st.shared.u32 	[%r144+32], %r145;
	st.shared.u32 	[%r144+36], %r145;
	st.shared.u32 	[%r144+40], %r145;
	st.shared.u32 	[%r144+44], %r145;
	st.shared.u32 	[%r144+48], %r145;
	st.shared.u32 	[%r144+52], %r145;
	st.shared.u32 	[%r144+56], %r145;
	st.shared.u32 	[%r144+60], %r145;
	add.s32 	%r293, %r293, 16;
	setp.ne.s32 	%p4, %r293, %r295;
	@%p4 bra 	$L__BB0_4;
$L__BB0_5:
	setp.eq.s32 	%p5, %r11, 0;
	@%p5 bra 	$L__BB0_14;
	and.b32  	%r16, %r125, 7;
	setp.lt.u32 	%p6, %r11, 8;
	@%p6 bra 	$L__BB0_8;
	shl.b32 	%r146, %r295, 2;
	add.s32 	%r147, %r10, %r146;
	mov.b32 	%r148, 0;
	st.shared.u32 	[%r147], %r148;
	st.shared.u32 	[%r147+4], %r148;
	st.shared.u32 	[%r147+8], %r148;
	st.shared.u32 	[%r147+12], %r148;
	st.shared.u32 	[%r147+16], %r148;
	st.shared.u32 	[%r147+20], %r148;
	st.shared.u32 	[%r147+24], %r148;
	st.shared.u32 	[%r147+28], %r148;
	add.s32 	%r295, %r295, 8;
$L__BB0_8:
	setp.eq.s32 	%p7, %r16, 0;
	@%p7 bra 	$L__BB0_14;
	and.b32  	%r19, %r125, 3;
	setp.lt.u32 	%p8, %r16, 4;
	@%p8 bra 	$L__BB0_11;
	shl.b32 	%r149, %r295, 2;
	add.s32 	%r150, %r10, %r149;
	mov.b32 	%r151, 0;
	st.shared.u32 	[%r150], %r151;
	st.shared.u32 	[%r150+4], %r151;
	st.shared.u32 	[%r150+8], %r151;
	st.shared.u32 	[%r150+12], %r151;
	add.s32 	%r295, %r295, 4;
$L__BB0_11:
	setp.eq.s32 	%p9, %r19, 0;
	@%p9 bra 	$L__BB0_14;
	mov.b32 	%r298, 0;
$L__BB0_13:
	.pragma "nounroll";
	shl.b32 	%r153, %r295, 2;
	add.s32 	%r154, %r10, %r153;
	mov.b32 	%r155, 0;
	st.shared.u32 	[%r154], %r155;
	add.s32 	%r295, %r295, 1;
	add.s32 	%r298, %r298, 1;
	setp.ne.s32 	%p10, %r298, %r19;
	@%p10 bra 	$L__BB0_13;
$L__BB0_14:
	mul.lo.s32 	%r26, %r4, %r126;
	setp.lt.s32 	%p11, %r126, 1;
	mov.b32 	%r312, 0;
	@%p11 bra 	$L__BB0_45;
	mul.lo.s32 	%r158, %r26, 12;
	cvt.s64.s32 	%rd6, %r158;
	setp.lt.s32 	%p12, %r129, 1;
	neg.f32 	%f3, %f40;
	shl.b32 	%r27, %r26, 1;
	cvt.rn.f32.s32 	%f4, %r8;
	cvt.rn.f32.s32 	%f5, %r7;
	@%p12 bra 	$L__BB0_45;
	setp.gt.s32 	%p13, %r125, 0;
	@%p13 bra 	$L__BB0_25;
	mov.b32 	%r315, 0;
	mov.u32 	%r312, %r315;
$L__BB0_18:
	mul.lo.s32 	%r161, %r315, 12;
	cvt.u64.u32 	%rd18, %r161;
	add.s64 	%rd19, %rd18, %rd6;
	shl.b64 	%rd20, %rd19, 2;
	add.s64 	%rd21, %rd4, %rd20;
	ld.global.nc.f32 	%f52, [%rd21];
	ld.global.nc.f32 	%f53, [%rd21+4];
	mul.f32 	%f54, %f2, %f53;
	fma.rn.f32 	%f25, %f1, %f52, %f54;
	ld.global.nc.f32 	%f26, [%rd21+8];
	ld.global.nc.f32 	%f27, [%rd21+12];
	ld.global.nc.f32 	%f55, [%rd21+16];
	ld.global.nc.f32 	%f56, [%rd21+20];
	mul.f32 	%f57, %f2, %f56;
	fma.rn.f32 	%f28, %f1, %f55, %f57;
	ld.global.nc.f32 	%f29, [%rd21+24];
	ld.global.nc.f32 	%f30, [%rd21+28];
	ld.global.nc.f32 	%f58, [%rd21+32];
	ld.global.nc.f32 	%f59, [%rd21+36];
	mul.f32 	%f60, %f2, %f59;
	fma.rn.f32 	%f31, %f1, %f58, %f60;
	ld.global.nc.f32 	%f32, [%rd21+40];
	ld.global.nc.f32 	%f33, [%rd21+44];
	shl.b32 	%r162, %r315, 1;
	add.s32 	%r163, %r162, %r27;
	mul.wide.s32 	%rd22, %r163, 4;
	add.s64 	%rd8, %rd3, %rd22;
	add.s32 	%r85, %r315, %r26;
	mov.b32 	%r317, 0;
$L__BB0_19:
	cvt.rn.f32.u32 	%f61, %r317;
	add.f32 	%f62, %f61, 0f3F000000;
	fma.rn.f32 	%f63, %f44, %f62, %f47;
	fma.rn.f32 	%f34, %f63, %f26, %f25;
	fma.rn.f32 	%f35, %f63, %f29, %f28;
	fma.rn.f32 	%f64, %f63, %f32, %f31;
	add.f32 	%f36, %f33, %f64;
	setp.le.f32 	%p14, %f36, 0f00000000;
	@%p14 bra 	$L__BB0_23;
	setp.ltu.f32 	%p15, %f36, 0f00000000;
	max.f32 	%f65, %f36, %f40;
	min.f32 	%f66, %f36, %f3;
	selp.f32 	%f67, %f66, %f65, %p15;
	add.f32 	%f68, %f27, %f34;
	div.rn.f32 	%f69, %f68, %f67;
	add.f32 	%f70, %f30, %f35;
	div.rn.f32 	%f71, %f70, %f67;
	ld.global.nc.u32 	%r88, [%rd8];
	ld.global.nc.u32 	%r89, [%rd8+4];
	div.rn.f32 	%f72, %f69, %f4;
	cvt.rn.f32.s32 	%f73, %r89;
	mul.f32 	%f37, %f72, %f73;
	div.rn.f32 	%f74, %f71, %f5;
	cvt.rn.f32.s32 	%f75, %r88;
	mul.f32 	%f38, %f74, %f75;
	setp.lt.f32 	%p16, %f37, 0f00000000;
	setp.ge.f32 	%p17, %f37, %f73;
	or.pred  	%p18, %p16, %p17;
	setp.lt.f32 	%p19, %f38, 0f00000000;
	setp.ge.f32 	%p20, %f38, %f75;
	or.pred  	%p21, %p19, %p20;
	or.pred  	%p23, %p18, %p21;
	@%p23 bra 	$L__BB0_23;
	cvt.rmi.f32.f32 	%f76, %f37;
	cvt.rzi.s32.f32 	%r164, %f76;
	cvt.rmi.f32.f32 	%f77, %f38;
	cvt.rzi.s32.f32 	%r165, %f77;
	cvt.rn.f32.s32 	%f78, %r164;
	sub.f32 	%f79, %f37, %f78;
	cvt.rn.f32.s32 	%f80, %r165;
	sub.f32 	%f81, %f38, %f80;
	add.s32 	%r166, %r89, -1;
	min.s32 	%r167, %r164, %r166;
	max.s32 	%r168, %r167, 0;
	add.s32 	%r169, %r168, 1;
	min.s32 	%r170, %r169, %r166;
	max.s32 	%r171, %r170, 0;
	add.s32 	%r172, %r88, -1;
	min.s32 	%r173, %r165, %r172;
	max.s32 	%r174, %r173, 0;
	add.s32 	%r175, %r174, 1;
	min.s32 	%r176, %r175, %r172;
	max.s32 	%r177, %r176, 0;
	mov.f32 	%f82, 0f3F800000;
	sub.f32 	%f83, %f82, %f79;
	sub.f32 	%f84, %f82, %f81;
	mul.f32 	%f85, %f84, %f83;
	mul.f32 	%f86, %f81, %f83;
	mul.f32 	%f87, %f79, %f84;
	mul.f32 	%f88, %f81, %f79;
	mul.lo.s32 	%r178, %r88, %r85;
	mul.lo.s32 	%r179, %r178, %r89;
	shl.b32 	%r180, %r179, 1;
	mul.lo.s32 	%r181, %r174, %r89;
	add.s32 	%r182, %r181, %r168;
	shl.b32 	%r183, %r182, 1;
	add.s32 	%r184, %r183, %r180;
	mul.lo.s32 	%r185, %r177, %r89;
	add.s32 	%r186, %r185, %r168;
	shl.b32 	%r187, %r186, 1;
	add.s32 	%r188, %r187, %r180;
	add.s32 	%r189, %r171, %r181;
	shl.b32 	%r190, %r189, 1;
	add.s32 	%r191, %r190, %r180;
	add.s32 	%r192, %r185, %r171;
	shl.b32 	%r193, %r192, 1;
	add.s32 	%r194, %r193, %r180;
	mul.wide.s32 	%rd23, %r184, 4;
	add.s64 	%rd24, %rd2, %rd23;
	ld.global.nc.f32 	%f89, [%rd24];
	mul.wide.s32 	%rd25, %r188, 4;
	add.s64 	%rd26, %rd2, %rd25;
	ld.global.nc.f32 	%f90, [%rd26];
	mul.f32 	%f91, %f86, %f90;
	fma.rn.f32 	%f92, %f85, %f89, %f91;
	mul.wide.s32 	%rd27, %r191, 4;
	add.s64 	%rd28, %rd2, %rd27;
	ld.global.nc.f32 	%f93, [%rd28];
	fma.rn.f32 	%f94, %f87, %f93, %f92;
	mul.wide.s32 	%rd29, %r194, 4;
	add.s64 	%rd30, %rd2, %rd29;
	ld.global.nc.f32 	%f95, [%rd30];
	fma.rn.f32 	%f96, %f88, %f95, %f94;
	ld.global.nc.f32 	%f97, [%rd24+4];
	ld.global.nc.f32 	%f98, [%rd26+4];
	mul.f32 	%f99, %f86, %f98;
	fma.rn.f32 	%f100, %f85, %f97, %f99;
	ld.global.nc.f32 	%f101, [%rd28+4];
	fma.rn.f32 	%f102, %f87, %f101, %f100;
	ld.global.nc.f32 	%f103, [%rd30+4];
	fma.rn.f32 	%f104, %f88, %f103, %f102;
	sub.f32 	%f105, %f36, %f96;
	add.f32 	%f106, %f40, %f104;
	div.rn.f32 	%f107, %f105, %f106;
	abs.f32 	%f108, %f107;
	fma.rn.f32 	%f109, %f108, 0fBBBB989D, 0f3F000000;
	cvt.sat.f32.f32 	%f110, %f109;
	mov.f32 	%f111, 0f4B400001;
	mov.f32 	%f112, 0f437C0000;
	fma.rm.f32 	%f113, %f110, %f112, %f111;
	add.f32 	%f114, %f113, 0fCB40007F;
	neg.f32 	%f115, %f114;
	fma.rn.f32 	%f116, %f108, 0fBFB8AA3B, %f115;
	fma.rn.f32 	%f117, %f108, 0fB2A57060, %f116;
	mov.b32 	%r195, %f113;
	shl.b32 	%r196, %r195, 23;
	mov.b32 	%f118, %r196;
	ex2.approx.ftz.f32 	%f119, %f117;
	mul.f32 	%f120, %f119, %f118;
	mul.f32 	%f121, %f120, 0f3F000000;
	div.rn.f32 	%f122, %f121, %f106;
	setp.lt.f32 	%p24, %f122, %f41;
	@%p24 bra 	$L__BB0_23;
	add.s32 	%r312, %r312, 1;
$L__BB0_23:
	add.s32 	%r317, %r317, 1;
	setp.ne.s32 	%p25, %r317, %r129;
	@%p25 bra 	$L__BB0_19;
	add.s32 	%r315, %r315, 1;
	setp.ne.s32 	%p26, %r315, %r126;
	@%p26 bra 	$L__BB0_18;
	bra.uni 	$L__BB0_45;
$L__BB0_25:
	and.b32  	%r28, %r125, 3;
	and.b32  	%r29, %r125, 1;
	sub.s32 	%r30, %r28, %r125;
	add.s64 	%rd7, %rd1, 8;
	add.s32 	%r200, %r138, %r139;
	add.s32 	%r31, %r200, 8;
	mov.b32 	%r299, 0;
	mov.u32 	%r312, %r299;
$L__BB0_26:
	mul.lo.s32 	%r202, %r299, 12;
	cvt.u64.u32 	%rd31, %r202;
	mul.lo.s32 	%r203, %r26, 12;
	cvt.s64.s32 	%rd32, %r203;
	add.s64 	%rd33, %rd31, %rd32;
	shl.b64 	%rd34, %rd33, 2;
	add.s64 	%rd35, %rd4, %rd34;
	ld.global.nc.f32 	%f123, [%rd35];
	ld.global.nc.f32 	%f124, [%rd35+4];
	mul.f32 	%f125, %f2, %f124;
	fma.rn.f32 	%f6, %f1, %f123, %f125;
	ld.global.nc.f32 	%f7, [%rd35+8];
	ld.global.nc.f32 	%f8, [%rd35+12];
	ld.global.nc.f32 	%f126, [%rd35+16];
	ld.global.nc.f32 	%f127, [%rd35+20];
	mul.f32 	%f128, %f2, %f127;
	fma.rn.f32 	%f9, %f1, %f126, %f128;
	ld.global.nc.f32 	%f10, [%rd35+24];
	ld.global.nc.f32 	%f11, [%rd35+28];
	ld.global.nc.f32 	%f129, [%rd35+32];
	ld.global.nc.f32 	%f130, [%rd35+36];
	mul.f32 	%f131, %f2, %f130;
	fma.rn.f32 	%f12, %f1, %f129, %f131;
	ld.global.nc.f32 	%f13, [%rd35+40];
	ld.global.nc.f32 	%f14, [%rd35+44];
	mov.b32 	%r301, 0;
$L__BB0_27:
	cvt.rn.f32.u32 	%f132, %r301;
	add.f32 	%f133, %f132, 0f3F000000;
	fma.rn.f32 	%f134, %f44, %f133, %f47;
	fma.rn.f32 	%f15, %f134, %f7, %f6;
	fma.rn.f32 	%f16, %f134, %f10, %f9;
	fma.rn.f32 	%f135, %f134, %f13, %f12;
	add.f32 	%f17, %f14, %f135;
	setp.le.f32 	%p27, %f17, 0f00000000;
	@%p27 bra 	$L__BB0_43;
	setp.ltu.f32 	%p28, %f17, 0f00000000;
	max.f32 	%f136, %f17, %f40;
	min.f32 	%f137, %f17, %f3;
	selp.f32 	%f138, %f137, %f136, %p28;
	add.f32 	%f139, %f8, %f15;
	div.rn.f32 	%f140, %f139, %f138;
	add.f32 	%f141, %f11, %f16;
	div.rn.f32 	%f142, %f141, %f138;
	shl.b32 	%r204, %r299, 1;
	shl.b32 	%r205, %r26, 1;
	add.s32 	%r206, %r204, %r205;
	mul.wide.s32 	%rd36, %r206, 4;
	add.s64 	%rd37, %rd3, %rd36;
	ld.global.nc.u32 	%r36, [%rd37];
	ld.global.nc.u32 	%r37, [%rd37+4];
	div.rn.f32 	%f143, %f140, %f4;
	cvt.rn.f32.s32 	%f144, %r37;
	mul.f32 	%f18, %f143, %f144;
	div.rn.f32 	%f145, %f142, %f5;
	cvt.rn.f32.s32 	%f146, %r36;
	mul.f32 	%f19, %f145, %f146;
	setp.lt.f32 	%p29, %f18, 0f00000000;
	setp.ge.f32 	%p30, %f18, %f144;
	or.pred  	%p31, %p29, %p30;
	setp.lt.f32 	%p32, %f19, 0f00000000;
	setp.ge.f32 	%p33, %f19, %f146;
	or.pred  	%p34, %p32, %p33;
	or.pred  	%p36, %p31, %p34;
	@%p36 bra 	$L__BB0_43;
	cvt.rmi.f32.f32 	%f147, %f18;
	cvt.rzi.s32.f32 	%r207, %f147;
	cvt.rmi.f32.f32 	%f148, %f19;
	cvt.rzi.s32.f32 	%r208, %f148;
	cvt.rn.f32.s32 	%f149, %r207;
	sub.f32 	%f150, %f18, %f149;
	cvt.rn.f32.s32 	%f151, %r208;
	sub.f32 	%f152, %f19, %f151;
	add.s32 	%r209, %r37, -1;
	min.s32 	%r210, %r207, %r209;
	max.s32 	%r38, %r210, 0;
	add.s32 	%r211, %r38, 1;
	min.s32 	%r212, %r211, %r209;
	max.s32 	%r39, %r212, 0;
	add.s32 	%r213, %r36, -1;
	min.s32 	%r214, %r208, %r213;
	max.s32 	%r40, %r214, 0;
	add.s32 	%r215, %r40, 1;
	min.s32 	%r216, %r215, %r213;
	max.s32 	%r217, %r216, 0;
	mov.f32 	%f153, 0f3F800000;
	sub.f32 	%f154, %f153, %f150;
	sub.f32 	%f155, %f153, %f152;
	mul.f32 	%f20, %f155, %f154;
	mul.f32 	%f21, %f152, %f154;
	mul.f32 	%f22, %f150, %f155;
	mul.f32 	%f23, %f152, %f150;
	add.s32 	%r218, %r299, %r26;
	mul.lo.s32 	%r41, %r36, %r218;
	mul.lo.s32 	%r42, %r41, %r37;
	shl.b32 	%r219, %r42, 1;
	mul.lo.s32 	%r43, %r40, %r37;
	add.s32 	%r220, %r43, %r38;
	shl.b32 	%r221, %r220, 1;
	add.s32 	%r222, %r221, %r219;
	mul.lo.s32 	%r44, %r217, %r37;
	add.s32 	%r223, %r44, %r38;
	shl.b32 	%r224, %r223, 1;
	add.s32 	%r225, %r224, %r219;
	add.s32 	%r226, %r39, %r43;
	shl.b32 	%r227, %r226, 1;
	add.s32 	%r228, %r227, %r219;
	add.s32 	%r229, %r44, %r39;
	shl.b32 	%r230, %r229, 1;
	add.s32 	%r231, %r230, %r219;
	mul.wide.s32 	%rd38, %r222, 4;
	add.s64 	%rd39, %rd2, %rd38;
	ld.global.nc.f32 	%f156, [%rd39];
	mul.wide.s32 	%rd40, %r225, 4;
	add.s64 	%rd41, %rd2, %rd40;
	ld.global.nc.f32 	%f157, [%rd41];
	mul.f32 	%f158, %f21, %f157;
	fma.rn.f32 	%f159, %f20, %f156, %f158;
	mul.wide.s32 	%rd42, %r228, 4;
	add.s64 	%rd43, %rd2, %rd42;
	ld.global.nc.f32 	%f160, [%rd43];
	fma.rn.f32 	%f161, %f22, %f160, %f159;
	mul.wide.s32 	%rd44, %r231, 4;
	add.s64 	%rd45, %rd2, %rd44;
	ld.global.nc.f32 	%f162, [%rd45];
	fma.rn.f32 	%f163, %f23, %f162, %f161;
	ld.global.nc.f32 	%f164, [%rd39+4];
	ld.global.nc.f32 	%f165, [%rd41+4];
	mul.f32 	%f166, %f21, %f165;
	fma.rn.f32 	%f167, %f20, %f164, %f166;
	ld.global.nc.f32 	%f168, [%rd43+4];
	fma.rn.f32 	%f169, %f22, %f168, %f167;
	ld.global.nc.f32 	%f170, [%rd45+4];
	fma.rn.f32 	%f171, %f23, %f170, %f169;
	sub.f32 	%f172, %f17, %f163;
	add.f32 	%f173, %f40, %f171;
	div.rn.f32 	%f174, %f172, %f173;
	abs.f32 	%f175, %f174;
	fma.rn.f32 	%f176, %f175, 0fBBBB989D, 0f3F000000;
	cvt.sat.f32.f32 	%f177, %f176;
	mov.f32 	%f178, 0f4B400001;
	mov.f32 	%f179, 0f437C0000;
	fma.rm.f32 	%f180, %f177, %f179, %f178;
	add.f32 	%f181, %f180, 0fCB40007F;
	neg.f32 	%f182, %f181;
	fma.rn.f32 	%f183, %f175, 0fBFB8AA3B, %f182;
	fma.rn.f32 	%f184, %f175, 0fB2A57060, %f183;
	mov.b32 	%r232, %f180;
	shl.b32 	%r233, %r232, 23;
	mov.b32 	%f185, %r233;
	ex2.approx.ftz.f32 	%f186, %f184;
	mul.f32 	%f187, %f186, %f185;
	mul.f32 	%f188, %f187, 0f3F000000;
	div.rn.f32 	%f24, %f188, %f173;
	setp.lt.f32 	%p37, %f24, %f41;
	@%p37 bra 	$L__BB0_43;
	mul.lo.s32 	%r235, %r42, %r125;
	mad.lo.s32 	%r236, %r43, %r125, %r235;
	mul.lo.s32 	%r237, %r38, %r125;
	add.s32 	%r45, %r236, %r237;
	mad.lo.s32 	%r238, %r44, %r125, %r235;
	add.s32 	%r46, %r238, %r237;
	mul.lo.s32 	%r239, %r39, %r125;
	add.s32 	%r47, %r239, %r236;
	add.s32 	%r48, %r238, %r239;
	add.s32 	%r240, %r40, %r41;
	mul.lo.s32 	%r241, %r37, %r240;
	add.s32 	%r242, %r38, %r241;
	mul.lo.s32 	%r49, %r125, %r242;
	add.s32 	%r243, %r39, %r241;
	mul.lo.s32 	%r50, %r125, %r243;
	mov.b32 	%r303, 0;
	mov.u32 	%r304, %r303;
$L__BB0_31:
	shl.b32 	%r53, %r303, 2;
	add.s32 	%r244, %r304, 3;
	setp.lt.s32 	%p38, %r244, %r125;
	@%p38 bra 	$L__BB0_32;
	bra.uni 	$L__BB0_35;
$L__BB0_32:
	add.s32 	%r260, %r304, %r45;
	mul.wide.s32 	%rd70, %r260, 4;
	add.s64 	%rd71, %rd1, %rd70;
	add.s32 	%r261, %r304, %r46;
	mul.wide.s32 	%rd72, %r261, 4;
	add.s64 	%rd73, %rd1, %rd72;
	add.s32 	%r262, %r304, %r47;
	mul.wide.s32 	%rd74, %r262, 4;
	add.s64 	%rd75, %rd1, %rd74;
	add.s32 	%r263, %r304, %r48;
	mul.wide.s32 	%rd76, %r263, 4;
	add.s64 	%rd77, %rd1, %rd76;
	ld.global.nc.f32 	%f259, [%rd71];
	ld.global.nc.f32 	%f260, [%rd71+4];
	ld.global.nc.f32 	%f261, [%rd71+8];
	ld.global.nc.f32 	%f262, [%rd71+12];
	ld.global.nc.f32 	%f263, [%rd73];
	ld.global.nc.f32 	%f264, [%rd73+4];
	ld.global.nc.f32 	%f265, [%rd73+8];
	ld.global.nc.f32 	%f266, [%rd73+12];
	ld.global.nc.f32 	%f267, [%rd75];
	ld.global.nc.f32 	%f268, [%rd75+4];
	ld.global.nc.f32 	%f269, [%rd75+8];
	ld.global.nc.f32 	%f270, [%rd75+12];
	ld.global.nc.f32 	%f271, [%rd77];
	ld.global.nc.f32 	%f272, [%rd77+4];
	ld.global.nc.f32 	%f273, [%rd77+8];
	ld.global.nc.f32 	%f274, [%rd77+12];
	mul.f32 	%f275, %f21, %f263;
	fma.rn.f32 	%f276, %f20, %f259, %f275;
	fma.rn.f32 	%f277, %f22, %f267, %f276;
	fma.rn.f32 	%f278, %f23, %f271, %f277;
	mul.f32 	%f279, %f21, %f264;
	fma.rn.f32 	%f280, %f20, %f260, %f279;
	fma.rn.f32 	%f281, %f22, %f268, %f280;
	fma.rn.f32 	%f282, %f23, %f272, %f281;
	mul.f32 	%f283, %f21, %f265;
	fma.rn.f32 	%f284, %f20, %f261, %f283;
	fma.rn.f32 	%f285, %f22, %f269, %f284;
	fma.rn.f32 	%f286, %f23, %f273, %f285;
	mul.f32 	%f287, %f21, %f266;
	fma.rn.f32 	%f288, %f20, %f262, %f287;
	fma.rn.f32 	%f289, %f22, %f270, %f288;
	fma.rn.f32 	%f290, %f23, %f274, %f289;
	shl.b32 	%r264, %r304, 2;
	add.s32 	%r265, %r10, %r264;
	ld.shared.f32 	%f291, [%r265];
	fma.rn.f32 	%f292, %f24, %f278, %f291;
	st.shared.f32 	[%r265], %f292;
	ld.shared.f32 	%f293, [%r265+4];
	fma.rn.f32 	%f294, %f24, %f282, %f293;
	st.shared.f32 	[%r265+4], %f294;
	ld.shared.f32 	%f295, [%r265+8];
	fma.rn.f32 	%f296, %f24, %f286, %f295;
	st.shared.f32 	[%r265+8], %f296;
	ld.shared.f32 	%f297, [%r265+12];
	fma.rn.f32 	%f298, %f24, %f290, %f297;
	st.shared.f32 	[%r265+12], %f298;
$L__BB0_33:
	add.s32 	%r304, %r304, 4;
	setp.lt.s32 	%p44, %r304, %r125;
	add.s32 	%r303, %r303, 1;
	@%p44 bra 	$L__BB0_31;
	add.s32 	%r312, %r312, 1;
	bra.uni 	$L__BB0_43;
$L__BB0_35:
	not.b32 	%r245, %r53;
	add.s32 	%r246, %r245, %r125;
	setp.lt.u32 	%p39, %r246, 3;
	mov.u32 	%r313, %r304;
	@%p39 bra 	$L__BB0_38;
	add.s32 	%r310, %r30, %r53;
	add.s32 	%r309, %r49, %r304;
	add.s32 	%r308, %r46, %r304;
	shl.b32 	%r247, %r304, 2;
	add.s32 	%r307, %r31, %r247;
	add.s32 	%r306, %r50, %r304;
	add.s32 	%r305, %r48, %r304;
	mov.u32 	%r313, %r304;
$L__BB0_37:
	.pragma "nounroll";
	mul.wide.s32 	%rd46, %r309, 4;
	add.s64 	%rd47, %rd7, %rd46;
	mul.wide.s32 	%rd48, %r308, 4;
	add.s64 	%rd49, %rd7, %rd48;
	mul.wide.s32 	%rd50, %r306, 4;
	add.s64 	%rd51, %rd7, %rd50;
	mul.wide.s32 	%rd52, %r305, 4;
	add.s64 	%rd53, %rd7, %rd52;
	ld.global.nc.f32 	%f189, [%rd47+-8];
	ld.global.nc.f32 	%f190, [%rd49+-8];
	mul.f32 	%f191, %f21, %f190;
	fma.rn.f32 	%f192, %f20, %f189, %f191;
	ld.global.nc.f32 	%f193, [%rd51+-8];
	fma.rn.f32 	%f194, %f22, %f193, %f192;
	ld.global.nc.f32 	%f195, [%rd53+-8];
	fma.rn.f32 	%f196, %f23, %f195, %f194;
	ld.shared.f32 	%f197, [%r307+-8];
	fma.rn.f32 	%f198, %f24, %f196, %f197;
	st.shared.f32 	[%r307+-8], %f198;
	ld.global.nc.f32 	%f199, [%rd47+-4];
	ld.global.nc.f32 	%f200, [%rd49+-4];
	mul.f32 	%f201, %f21, %f200;
	fma.rn.f32 	%f202, %f20, %f199, %f201;
	ld.global.nc.f32 	%f203, [%rd51+-4];
	fma.rn.f32 	%f204, %f22, %f203, %f202;
	ld.global.nc.f32 	%f205, [%rd53+-4];
	fma.rn.f32 	%f206, %f23, %f205, %f204;
	ld.shared.f32 	%f207, [%r307+-4];
	fma.rn.f32 	%f208, %f24, %f206, %f207;
	st.shared.f32 	[%r307+-4], %f208;
	ld.global.nc.f32 	%f209, [%rd47];
	ld.global.nc.f32 	%f210, [%rd49];
	mul.f32 	%f211, %f21, %f210;
	fma.rn.f32 	%f212, %f20, %f209, %f211;
	ld.global.nc.f32 	%f213, [%rd51];
	fma.rn.f32 	%f214, %f22, %f213, %f212;
	ld.global.nc.f32 	%f215, [%rd53];
	fma.rn.f32 	%f216, %f23, %f215, %f214;
	ld.shared.f32 	%f217, [%r307];
	fma.rn.f32 	%f218, %f24, %f216, %f217;
	st.shared.f32 	[%r307], %f218;
	ld.global.nc.f32 	%f219, [%rd47+4];
	ld.global.nc.f32 	%f220, [%rd49+4];
	mul.f32 	%f221, %f21, %f220;
	fma.rn.f32 	%f222, %f20, %f219, %f221;
	ld.global.nc.f32 	%f223, [%rd51+4];
	fma.rn.f32 	%f224, %f22, %f223, %f222;
	ld.global.nc.f32 	%f225, [%rd53+4];
	fma.rn.f32 	%f226, %f23, %f225, %f224;
	ld.shared.f32 	%f227, [%r307+4];
	fma.rn.f32 	%f228, %f24, %f226, %f227;
	st.shared.f32 	[%r307+4], %f228;
	add.s32 	%r313, %r313, 4;
	add.s32 	%r310, %r310, 4;
	add.s32 	%r309, %r309, 4;
	add.s32 	%r308, %r308, 4;
	add.s32 	%r307, %r307, 16;
	add.s32 	%r306, %r306, 4;
	add.s32 	%r305, %r305, 4;
	setp.eq.s32 	%p40, %r310, 0;
	@%p40 bra 	$L__BB0_38;
	bra.uni 	$L__BB0_37;
$L__BB0_38:
	setp.eq.s32 	%p41, %r28, 0;
	@%p41 bra 	$L__BB0_33;
	setp.eq.s32 	%p42, %r28, 1;
	@%p42 bra 	$L__BB0_41;
	add.s32 	%r248, %r313, %r45;
	mul.wide.s32 	%rd54, %r248, 4;
	add.s64 	%rd55, %rd1, %rd54;
	ld.global.nc.f32 	%f229, [%rd55];
	add.s32 	%r249, %r313, %r46;
	mul.wide.s32 	%rd56, %r249, 4;
	add.s64 	%rd57, %rd1, %rd56;
	ld.global.nc.f32 	%f230, [%rd57];
	mul.f32 	%f231, %f21, %f230;
	fma.rn.f32 	%f232, %f20, %f229, %f231;
	add.s32 	%r250, %r313, %r47;
	mul.wide.s32 	%rd58, %r250, 4;
	add.s64 	%rd59, %rd1, %rd58;
	ld.global.nc.f32 	%f233, [%rd59];
	fma.rn.f32 	%f234, %f22, %f233, %f232;
	add.s32 	%r251, %r313, %r48;
	mul.wide.s32 	%rd60, %r251, 4;
	add.s64 	%rd61, %rd1, %rd60;
	ld.global.nc.f32 	%f235, [%rd61];
	fma.rn.f32 	%f236, %f23, %f235, %f234;
	shl.b32 	%r252, %r313, 2;
	add.s32 	%r253, %r10, %r252;
	ld.shared.f32 	%f237, [%r253];
	fma.rn.f32 	%f238, %f24, %f236, %f237;
	st.shared.f32 	[%r253], %f238;
	ld.global.nc.f32 	%f239, [%rd55+4];
	ld.global.nc.f32 	%f240, [%rd57+4];
	mul.f32 	%f241, %f21, %f240;
	fma.rn.f32 	%f242, %f20, %f239, %f241;
	ld.global.nc.f32 	%f243, [%rd59+4];
	fma.rn.f32 	%f244, %f22, %f243, %f242;
	ld.global.nc.f32 	%f245, [%rd61+4];
	fma.rn.f32 	%f246, %f23, %f245, %f244;
	ld.shared.f32 	%f247, [%r253+4];
	fma.rn.f32 	%f248, %f24, %f246, %f247;
	st.shared.f32 	[%r253+4], %f248;
	add.s32 	%r313, %r313, 2;
$L__BB0_41:
	setp.eq.s32 	%p43, %r29, 0;
	@%p43 bra 	$L__BB0_33;
	add.s32 	%r254, %r313, %r45;
	mul.wide.s32 	%rd62, %r254, 4;
	add.s64 	%rd63, %rd1, %rd62;
	ld.global.nc.f32 	%f249, [%rd63];
	add.s32 	%r255, %r313, %r46;
	mul.wide.s32 	%rd64, %r255, 4;
	add.s64 	%rd65, %rd1, %rd64;
	ld.global.nc.f32 	%f250, [%rd65];
	mul.f32 	%f251, %f21, %f250;
	fma.rn.f32 	%f252, %f20, %f249, %f251;
	add.s32 	%r256, %r313, %r47;
	mul.wide.s32 	%rd66, %r256, 4;
	add.s64 	%rd67, %rd1, %rd66;
	ld.global.nc.f32 	%f253, [%rd67];
	fma.rn.f32 	%f254, %f22, %f253, %f252;
	add.s32 	%r257, %r313, %r48;
	mul.wide.s32 	%rd68, %r257, 4;
	add.s64 	%rd69, %rd1, %rd68;
	ld.global.nc.f32 	%f255, [%rd69];
	fma.rn.f32 	%f256, %f23, %f255, %f254;
	shl.b32 	%r258, %r313, 2;
	add.s32 	%r259, %r10, %r258;
	ld.shared.f32 	%f257, [%r259];
	fma.rn.f32 	%f258, %f24, %f256, %f257;
	st.shared.f32 	[%r259], %f258;
	bra.uni 	$L__BB0_33;
$L__BB0_43:
	add.s32 	%r301, %r301, 1;
	setp.eq.s32 	%p45, %r301, %r129;
	@%p45 bra 	$L__BB0_44;
	bra.uni 	$L__BB0_27;
$L__BB0_44:
	add.s32 	%r299, %r299, 1;
	setp.eq.s32 	%p46, %r299, %r126;
	@%p46 bra 	$L__BB0_45;
	bra.uni 	$L__BB0_26;
$L__BB0_45:
	mad.lo.s32 	%r266, %r4, %r3, %r5;
	mad.lo.s32 	%r267, %r6, %r127, %r266;
	mul.lo.s32 	%r95, %r267, %r125;
	setp.gt.s32 	%p47, %r312, 0;
	@%p47 bra 	$L__BB0_58;
	setp.lt.s32 	%p48, %r125, 1;
	@%p48 bra 	$L__BB0_70;
	add.s32 	%r269, %r125, -1;
	and.b32  	%r96, %r125, 7;
	setp.lt.u32 	%p49, %r269, 7;
	mov.b32 	%r329, 0;
	@%p49 bra 	$L__BB0_50;
	and.b32  	%r329, %r125, 2147483640;
	neg.s32 	%r325, %r329;
	add.s64 	%rd9, %rd5, 16;
	mov.u32 	%r324, %r95;
$L__BB0_49:
	.pragma "nounroll";
	mul.wide.s32 	%rd78, %r324, 4;
	add.s64 	%rd79, %rd9, %rd78;
	mov.b32 	%r270, 0;
	st.global.u32 	[%rd79+-16], %r270;
	st.global.u32 	[%rd79+-12], %r270;
	st.global.u32 	[%rd79+-8], %r270;
	st.global.u32 	[%rd79+-4], %r270;
	st.global.u32 	[%rd79], %r270;
	st.global.u32 	[%rd79+4], %r270;
	st.global.u32 	[%rd79+8], %r270;
	st.global.u32 	[%rd79+12], %r270;
	add.s32 	%r325, %r325, 8;
	add.s32 	%r324, %r324, 8;
	setp.eq.s32 	%p50, %r325, 0;
	@%p50 bra 	$L__BB0_50;
	bra.uni 	$L__BB0_49;
$L__BB0_50:
	setp.eq.s32 	%p51, %r96, 0;
	@%p51 bra 	$L__BB0_70;
	and.b32  	%r120, %r125, 3;
	setp.lt.u32 	%p52, %r96, 4;
	@%p52 bra 	$L__BB0_53;
	add.s32 	%r271, %r329, %r95;
	mul.wide.s32 	%rd80, %r271, 4;
	add.s64 	%rd81, %rd5, %rd80;
	mov.b32 	%r272, 0;
	st.global.u32 	[%rd81], %r272;
	st.global.u32 	[%rd81+4], %r272;
	st.global.u32 	[%rd81+8], %r272;
	st.global.u32 	[%rd81+12], %r272;
	add.s32 	%r329, %r329, 4;
$L__BB0_53:
	setp.eq.s32 	%p53, %r120, 0;
	@%p53 bra 	$L__BB0_70;
	setp.eq.s32 	%p54, %r120, 1;
	@%p54 bra 	$L__BB0_56;
	add.s32 	%r273, %r329, %r95;
	mul.wide.s32 	%rd82, %r273, 4;
	add.s64 	%rd83, %rd5, %rd82;
	mov.b32 	%r274, 0;
	st.global.u32 	[%rd83], %r274;
	st.global.u32 	[%rd83+4], %r274;
	add.s32 	%r329, %r329, 2;
$L__BB0_56:
	and.b32  	%r275, %r125, 1;
	setp.eq.b32 	%p55, %r275, 1;
	not.pred 	%p56, %p55;
	@%p56 bra 	$L__BB0_70;
	add.s32 	%r276, %r329, %r95;
	mul.wide.s32 	%rd84, %r276, 4;
	add.s64 	%rd85, %rd5, %rd84;
	mov.b32 	%r277, 0;
	st.global.u32 	[%rd85], %r277;
	bra.uni 	$L__BB0_70;
$L__BB0_58:
	setp.lt.s32 	%p57, %r125, 1;
	@%p57 bra 	$L__BB0_70;
	cvt.rn.f32.u32 	%f39, %r312;
	add.s32 	%r279, %r125, -1;
	and.b32  	%r99, %r125, 7;
	setp.lt.u32 	%p58, %r279, 7;
	mov.b32 	%r327, 0;
	@%p58 bra 	$L__BB0_62;
	and.b32  	%r327, %r125, 2147483640;
	neg.s32 	%r323, %r327;
	mov.u32 	%r281, smem;
	add.s32 	%r282, %r138, %r281;
	add.s32 	%r322, %r282, 16;
	add.s64 	%rd10, %rd5, 16;
	mov.u32 	%r321, %r95;
$L__BB0_61:
	.pragma "nounroll";
	mul.wide.s32 	%rd86, %r321, 4;
	add.s64 	%rd87, %rd10, %rd86;
	ld.shared.f32 	%f299, [%r322+-16];
	div.rn.f32 	%f300, %f299, %f39;
	st.global.f32 	[%rd87+-16], %f300;
	ld.shared.f32 	%f301, [%r322+-12];
	div.rn.f32 	%f302, %f301, %f39;
	st.global.f32 	[%rd87+-12], %f302;
	ld.shared.f32 	%f303, [%r322+-8];
	div.rn.f32 	%f304, %f303, %f39;
	st.global.f32 	[%rd87+-8], %f304;
	ld.shared.f32 	%f305, [%r322+-4];
	div.rn.f32 	%f306, %f305, %f39;
	st.global.f32 	[%rd87+-4], %f306;
	ld.shared.f32 	%f307, [%r322];
	div.rn.f32 	%f308, %f307, %f39;
	st.global.f32 	[%rd87], %f308;
	ld.shared.f32 	%f309, [%r322+4];
	div.rn.f32 	%f310, %f309, %f39;
	st.global.f32 	[%rd87+4], %f310;
	ld.shared.f32 	%f311, [%r322+8];
	div.rn.f32 	%f312, %f311, %f39;
	st.global.f32 	[%rd87+8], %f312;
	ld.shared.f32 	%f313, [%r322+12];
	div.rn.f32 	%f314, %f313, %f39;
	st.global.f32 	[%rd87+12], %f314;
	add.s32 	%r323, %r323, 8;
	add.s32 	%r322, %r322, 32;
	add.s32 	%r321, %r321, 8;
	setp.eq.s32 	%p59, %r323, 0;
	@%p59 bra 	$L__BB0_62;
	bra.uni 	$L__BB0_61;
$L__BB0_62:
	setp.eq.s32 	%p60, %r99, 0;
	@%p60 bra 	$L__BB0_70;
	and.b32  	%r114, %r125, 3;
	setp.lt.u32 	%p61, %r99, 4;
	@%p61 bra 	$L__BB0_65;
	shl.b32 	%r283, %r327, 2;
	add.s32 	%r284, %r10, %r283;
	ld.shared.f32 	%f315, [%r284];
	div.rn.f32 	%f316, %f315, %f39;
	add.s32 	%r285, %r327, %r95;
	mul.wide.s32 	%rd88, %r285, 4;
	add.s64 	%rd89, %rd5, %rd88;
	st.global.f32 	[%rd89], %f316;
	ld.shared.f32 	%f317, [%r284+4];
	div.rn.f32 	%f318, %f317, %f39;
	st.global.f32 	[%rd89+4], %f318;
	ld.shared.f32 	%f319, [%r284+8];
	div.rn.f32 	%f320, %f319, %f39;
	st.global.f32 	[%rd89+8], %f320;
	ld.shared.f32 	%f321, [%r284+12];
	div.rn.f32 	%f322, %f321, %f39;
	st.global.f32 	[%rd89+12], %f322;
	add.s32 	%r327, %r327, 4;
$L__BB0_65:
	setp.eq.s32 	%p62, %r114, 0;
	@%p62 bra 	$L__BB0_70;
	setp.eq.s32 	%p63, %r114, 1;
	@%p63 bra 	$L__BB0_68;
	shl.b32 	%r286, %r327, 2;
	add.s32 	%r287, %r10, %r286;
	ld.shared.f32 	%f323, [%r287];
	div.rn.f32 	%f324, %f323, %f39;
	add.s32 	%r288, %r327, %r95;
	mul.wide.s32 	%rd90, %r288, 4;
	add.s64 	%rd91, %rd5, %rd90;
	st.global.f32 	[%rd91], %f324;
	ld.shared.f32 	%f325, [%r287+4];
	div.rn.f32 	%f326, %f325, %f39;
	st.global.f32 	[%rd91+4], %f326;
	add.s32 	%r327, %r327, 2;
$L__BB0_68:
	and.b32  	%r289, %r125, 1;
	setp.eq.b32 	%p64, %r289, 1;
	not.pred 	%p65, %p64;
	@%p65 bra 	$L__BB0_70;
	shl.b32 	%r290, %r327, 2;
	add.s32 	%r291, %r10, %r290;
	ld.shared.f32 	%f327, [%r291];
	div.rn.f32 	%f328, %f327, %f39;
	add.s32 	%r292, %r327, %r95;
	mul.wide.s32 	%rd92, %r292, 4;
	add.s64 	%rd93, %rd5, %rd92;
	st.global.f32 	[%rd93], %f328;
$L__BB0_70:
	ret;

}
	// .globl	_Z25flash_bevpool_warp_kernelILi1ELb0EEviiiiiffPKfS1_S1_PKiS3_iiiffffffPf
.visible .entry _Z25flash_bevpool_warp_kernelILi1ELb0EEviiiiiffPKfS1_S1_PKiS3_iiiffffffPf(
	.param .u32 _Z25flash_bevpool_warp_kernelILi1ELb0EEviiiiiffPKfS1_S1_PKiS3_iiiffffffPf_param_0,
	.param .u32 _Z25flash_bevpool_warp_kernelILi1ELb0EEviiiiiffPKfS1_S1_PKiS3_iiiffffffPf_param_1,
	.param .u32 _Z25flash_bevpool_warp_kernelILi1ELb0EEviiiiiffPKfS1_S1_PKiS3_iiiffffffPf_param_2,
	.param .u32 _Z25flash_bevpool_warp_kernelILi1ELb0EEviiiiiffPKfS1_S1_PKiS3_iiiffffffPf_param_3,
	.param .u32 _Z25flash_bevpool_warp_kernelILi1ELb0EEviiiiiffPKfS1_S1_PKiS3_iiiffffffPf_param_4,
	.param .f32 _Z25flash_bevpool_warp_kernelILi1ELb0EEviiiiiffPKfS1_S1_PKiS3_iiiffffffPf_param_5,
	.param .f32 _Z25flash_bevpool_warp_kernelILi1ELb0EEviiiiiffPKfS1_S1_PKiS3_iiiffffffPf_param_6,
	.param .u64 .ptr .align 1 _Z25flash_bevpool_warp_kernelILi1ELb0EEviiiiiffPKfS1_S1_PKiS3_iiiffffffPf_param_7,
	.param .u64 .ptr .align 1 _Z25flash_bevpool_warp_kernelILi1ELb0EEviiiiiffPKfS1_S1_PKiS3_iiiffffffPf_param_8,
	.param .u64 .ptr .align 1 _Z25flash_bevpool_warp_kernelILi1ELb0EEviiiiiffPKfS1_S1_PKiS3_iiiffffffPf_param_9,
	.param .u64 .ptr .align 1 _Z25flash_bevpool_warp_kernelILi1ELb0EEviiiiiffPKfS1_S1_PKiS3_iiiffffffPf_param_10,
	.param .u64 .ptr .align 1 _Z25flash_bevpool_warp_kernelILi1ELb0EEviiiiiffPKfS1_S1_PKiS3_iiiffffffPf_param_11,
	.param .u32 _Z25flash_bevpool_warp_kernelILi1ELb0EEviiiiiffPKfS1_S1_PKiS3_iiiffffffPf_param_12,
	.param .u32 _Z25flash_bevpool_warp_kernelILi1ELb0EEviiiiiffPKfS1_S1_PKiS3_iiiffffffPf_param_13,
	.param .u32 _Z25flash_bevpool_warp_kernelILi1ELb0EEviiiiiffPKfS1_S1_PKiS3_iiiffffffPf_param_14,
	.param .f32 _Z25flash_bevpool_warp_kernelILi1ELb0EEviiiiiffPKfS1_S1_PKiS3_iiiffffffPf_param_15,
	.param .f32 _Z25flash_bevpool_warp_kernelILi1ELb0EEviiiiiffPKfS1_S1_PKiS3_iiiffffffPf_param_16,
	.param .f32 _Z25flash_bevpool_warp_kernelILi1ELb0EEviiiiiffPKfS1_S1_PKiS3_iiiffffffPf_param_17,
	.param .f32 _Z25flash_bevpool_warp_kernelILi1ELb0EEviiiiiffPKfS1_S1_PKiS3_iiiffffffPf_param_18,
	.param .f32 _Z25flash_bevpool_warp_kernelILi1ELb0EEviiiiiffPKfS1_S1_PKiS3_iiiffffffPf_param_19,
	.param .f32 _Z25flash_bevpool_warp_kernelILi1ELb0EEviiiiiffPKfS1_S1_PKiS3_iiiffffffPf_param_20,
	.param .u64 .ptr .align 1 _Z25flash_bevpool_warp_kernelILi1ELb0EEviiiiiffPKfS1_S1_PKiS3_iiiffffffPf_param_21
)
{
	.reg .pred 	%p<64>;
	.reg .b32 	%r<306>;
	.reg .b32 	%f<289>;
	.reg .b64 	%rd<85>;

	ld.param.u32 	%r114, [_Z25flash_bevpool_warp_kernelILi1ELb0EEviiiiiffPKfS1_S1_PKiS3_iiiffffffPf_param_0];
	ld.param.u32 	%r115, [_Z25flash_bevpool_warp_kernelILi1ELb0EEviiiiiffPKfS1_S1_PKiS3_iiiffffffPf_param_1];
	ld.param.u32 	%r119, [_Z25flash_bevpool_warp_kernelILi1ELb0EEviiiiiffPKfS1_S1_PKiS3_iiiffffffPf_param_2];
	ld.param.f32 	%f40, [_Z25flash_bevpool_warp_kernelILi1ELb0EEviiiiiffPKfS1_S1_PKiS3_iiiffffffPf_param_5];
	ld.param.f32 	%f41, [_Z25flash_bevpool_warp_kernelILi1ELb0EEviiiiiffPKfS1_S1_PKiS3_iiiffffffPf_param_6];
	ld.param.u64 	%rd12, [_Z25flash_bevpool_warp_kernelILi1ELb0EEviiiiiffPKfS1_S1_PKiS3_iiiffffffPf_param_7];
	ld.param.u64 	%rd13, [_Z25flash_bevpool_warp_kernelILi1ELb0EEviiiiiffPKfS1_S1_PKiS3_iiiffffffPf_param_8];
	ld.param.u64 	%rd14, [_Z25flash_bevpool_warp_kernelILi1ELb0EEviiiiiffPKfS1_S1_PKiS3_iiiffffffPf_param_9];
	ld.param.u64 	%rd15, [_Z25flash_bevpool_warp_kernelILi1ELb0EEviiiiiffPKfS1_S1_PKiS3_iiiffffffPf_param_10];
	ld.param.u64 	%rd11, [_Z25flash_bevpool_warp_kernelILi1ELb0EEviiiiiffPKfS1_S1_PKiS3_iiiffffffPf_param_11];
	ld.param.u32 	%r116, [_Z25flash_bevpool_warp_kernelILi1ELb0EEviiiiiffPKfS1_S1_PKiS3_iiiffffffPf_param_12];
	ld.param.u32 	%r117, [_Z25flash_bevpool_warp_kernelILi1ELb0EEviiiiiffPKfS1_S1_PKiS3_iiiffffffPf_param_13];
	ld.param.u32 	%r118, [_Z25flash_bevpool_warp_kernelILi1ELb0EEviiiiiffPKfS1_S1_PKiS3_iiiffffffPf_param_14];
	ld.param.f32 	%f42, [_Z25flash_bevpool_warp_kernelILi1ELb0EEviiiiiffPKfS1_S1_PKiS3_iiiffffffPf_param_15];
	ld.param.f32 	%f43, [_Z25flash_bevpool_warp_kernelILi1ELb0EEviiiiiffPKfS1_S1_PKiS3_iiiffffffPf_param_16];
	ld.param.f32 	%f44, [_Z25flash_bevpool_warp_kernelILi1ELb0EEviiiiiffPKfS1_S1_PKiS3_iiiffffffPf_param_17];
	ld.param.f32 	%f45, [_Z25flash_bevpool_warp_kernelILi1ELb0EEviiiiiffPKfS1_S1_PKiS3_iiiffffffPf_param_18];
	ld.param.f32 	%f46, [_Z25flash_bevpool_warp_kernelILi1ELb0EEviiiiiffPKfS1_S1_PKiS3_iiiffffffPf_param_19];
	ld.param.f32 	%f47, [_Z25flash_bevpool_warp_kernelILi1ELb0EEviiiiiffPKfS1_S1_PKiS3_iiiffffffPf_param_20];
	ld.param.u64 	%rd16, [_Z25flash_bevpool_warp_kernelILi1ELb0EEviiiiiffPKfS1_S1_PKiS3_iiiffffffPf_param_21];
	cvta.to.global.u64 	%rd1, %rd13;
	cvta.to.global.u64 	%rd2, %rd12;
	cvta.to.global.u64 	%rd3, %rd15;
	cvta.to.global.u64 	%rd4, %rd14;
	cvta.to.global.u64 	%rd5, %rd16;
	mov.u32 	%r120, %ctaid.x;
	mov.u32 	%r121, %ntid.x;
	mov.u32 	%r1, %tid.x;
	mad.lo.s32 	%r2, %r120, %r121, %r1;
	mul.lo.s32 	%r122, %r116, %r119;
	mul.lo.s32 	%r123, %r122, %r117;
	setp.ge.s32 	%p1, %r2, %r123;
	@%p1 bra 	$L__BB1_66;
	cvta.to.global.u64 	%rd17, %rd11;
	mul.lo.s32 	%r3, %r117, %r116;
	div.s32 	%r4, %r2, %r3;
	mul.lo.s32 	%r124, %r4, %r3;
	sub.s32 	%r125, %r2, %r124;
	div.s32 	%r6, %r125, %r116;
	mul.lo.s32 	%r126, %r6, %r116;
	sub.s32 	%r5, %r125, %r126;
	cvt.rn.f32.s32 	%f48, %r5;
	add.f32 	%f49, %f48, 0f3F000000;
	fma.rn.f32 	%f1, %f42, %f49, %f45;
	cvt.rn.f32.s32 	%f50, %r6;
	add.f32 	%f51, %f50, 0f3F000000;
	fma.rn.f32 	%f2, %f43, %f51, %f46;
	ld.global.nc.u32 	%r7, [%rd17];
	ld.global.nc.u32 	%r8, [%rd17+4];
	mul.lo.s32 	%r9, %r114, %r1;
	shl.b32 	%r127, %r9, 2;
	mov.u32 	%r128, smem;
	add.s32 	%r10, %r128, %r127;
	setp.lt.s32 	%p2, %r114, 1;
	@%p2 bra 	$L__BB1_14;
	add.s32 	%r130, %r114, -1;
	and.b32  	%r11, %r114, 15;
	setp.lt.u32 	%p3, %r130, 15;
	mov.b32 	%r272, 0;
	@%p3 bra 	$L__BB1_5;
	and.b32  	%r272, %r114, 2147483632;
	mov.b32 	%r270, 0;
$L__BB1_4:
	.pragma "nounroll";
	shl.b32 	%r132, %r270, 2;
	add.s32 	%r133, %r10, %r132;
	mov.b32 	%r134, 0;
	st.shared.u32 	[%r133], %r134;
	st.shared.u32 	[%r133+4], %r134;
	st.shared.u32 	[%r133+8], %r134;
	st.shared.u32 	[%r133+12], %r134;
	st.shared.u32 	[%r133+16], %r134;
	st.shared.u32 	[%r133+20], %r134;
	st.shared.u32 	[%r133+24], %r134;
	st.shared.u32 	[%r133+28], %r134;
	st.shared.u32 	[%r133+32], %r134;
	st.shared.u32 	[%r133+36], %r134;
	st.shared.u32 	[%r133+40], %r134;
	st.shared.u32 	[%r133+44], %r134;
	st.shared.u32 	[%r133+48], %r134;
	st.shared.u32 	[%r133+52], %r134;
	st.shared.u32 	[%r133+56], %r134;
	st.shared.u32 	[%r133+60], %r134;
	add.s32 	%r270, %r270, 16;
	setp.ne.s32 	%p4, %r270, %r272;
	@%p4 bra 	$L__BB1_4;
$L__BB1_5:
	setp.eq.s32 	%p5, %r11, 0;
	@%p5 bra 	$L__BB1_14;
	and.b32  	%r16, %r114, 7;
	setp.lt.u32 	%p6, %r11, 8;
	@%p6 bra 	$L__BB1_8;
	shl.b32 	%r135, %r272, 2;
	add.s32 	%r136, %r10, %r135;
	mov.b32 	%r137, 0;
	st.shared.u32 	[%r136], %r137;
	st.shared.u32 	[%r136+4], %r137;
	st.shared.u32 	[%r136+8], %r137;
	st.shared.u32 	[%r136+12], %r137;
	st.shared.u32 	[%r136+16], %r137;
	st.shared.u32 	[%r136+20], %r137;
	st.shared.u32 	[%r136+24], %r137;
	st.shared.u32 	[%r136+28], %r137;
	add.s32 	%r272, %r272, 8;
$L__BB1_8:
	setp.eq.s32 	%p7, %r16, 0;
	@%p7 bra 	$L__BB1_14;
	and.b32  	%r19, %r114, 3;
	setp.lt.u32 	%p8, %r16, 4;
	@%p8 bra 	$L__BB1_11;
	shl.b32 	%r138, %r272, 2;
	add.s32 	%r139, %r10, %r138;
	mov.b32 	%r140, 0;
	st.shared.u32 	[%r139], %r140;
	st.shared.u32 	[%r139+4], %r140;
	st.shared.u32 	[%r139+8], %r140;
	st.shared.u32 	[%r139+12], %r140;
	add.s32 	%r272, %r272, 4;
$L__BB1_11:
	setp.eq.s32 	%p9, %r19, 0;
	@%p9 bra 	$L__BB1_14;
	mov.b32 	%r275, 0;
$L__BB1_13:
	.pragma "nounroll";
	shl.b32 	%r142, %r272, 2;
	add.s32 	%r143, %r10, %r142;
	mov.b32 	%r144, 0;
	st.shared.u32 	[%r143], %r144;
	add.s32 	%r272, %r272, 1;
	add.s32 	%r275, %r275, 1;
	setp.ne.s32 	%p10, %r275, %r19;
	@%p10 bra 	$L__BB1_13;
$L__BB1_14:
	mul.lo.s32 	%r26, %r4, %r115;
	setp.lt.s32 	%p11, %r115, 1;
	mov.b32 	%r286, 0;
	@%p11 bra 	$L__BB1_41;
	mul.lo.s32 	%r147, %r26, 12;
	cvt.s64.s32 	%rd6, %r147;
	setp.lt.s32 	%p12, %r118, 1;
	neg.f32 	%f3, %f40;
	shl.b32 	%r27, %r26, 1;
	cvt.rn.f32.s32 	%f4, %r8;
	cvt.rn.f32.s32 	%f5, %r7;
	@%p12 bra 	$L__BB1_41;
	setp.gt.s32 	%p13, %r114, 0;
	@%p13 bra 	$L__BB1_25;
	mov.b32 	%r289, 0;
	mov.u32 	%r286, %r289;
$L__BB1_18:
	mul.lo.s32 	%r150, %r289, 12;
	cvt.u64.u32 	%rd18, %r150;
	add.s64 	%rd19, %rd18, %rd6;
	shl.b64 	%rd20, %rd19, 2;
	add.s64 	%rd21, %rd4, %rd20;
	ld.global.nc.f32 	%f52, [%rd21];
	ld.global.nc.f32 	%f53, [%rd21+4];
	mul.f32 	%f54, %f2, %f53;
	fma.rn.f32 	%f25, %f1, %f52, %f54;
	ld.global.nc.f32 	%f26, [%rd21+8];
	ld.global.nc.f32 	%f27, [%rd21+12];
	ld.global.nc.f32 	%f55, [%rd21+16];
	ld.global.nc.f32 	%f56, [%rd21+20];
	mul.f32 	%f57, %f2, %f56;
	fma.rn.f32 	%f28, %f1, %f55, %f57;
	ld.global.nc.f32 	%f29, [%rd21+24];
	ld.global.nc.f32 	%f30, [%rd21+28];
	ld.global.nc.f32 	%f58, [%rd21+32];
	ld.global.nc.f32 	%f59, [%rd21+36];
	mul.f32 	%f60, %f2, %f59;
	fma.rn.f32 	%f31, %f1, %f58, %f60;
	ld.global.nc.f32 	%f32, [%rd21+40];
	ld.global.nc.f32 	%f33, [%rd21+44];
	shl.b32 	%r151, %r289, 1;
	add.s32 	%r152, %r151, %r27;
	mul.wide.s32 	%rd22, %r152, 4;
	add.s64 	%rd8, %rd3, %rd22;
	add.s32 	%r74, %r289, %r26;
	mov.b32 	%r291, 0;
$L__BB1_19:
	cvt.rn.f32.u32 	%f61, %r291;
	add.f32 	%f62, %f61, 0f3F000000;
	fma.rn.f32 	%f63, %f44, %f62, %f47;
	fma.rn.f32 	%f34, %f63, %f26, %f25;
	fma.rn.f32 	%f35, %f63, %f29, %f28;
	fma.rn.f32 	%f64, %f63, %f32, %f31;
	add.f32 	%f36, %f33, %f64;
	setp.le.f32 	%p14, %f36, 0f00000000;
	@%p14 bra 	$L__BB1_23;
	setp.ltu.f32 	%p15, %f36, 0f00000000;
	max.f32 	%f65, %f36, %f40;
	min.f32 	%f66, %f36, %f3;
	selp.f32 	%f67, %f66, %f65, %p15;
	add.f32 	%f68, %f27, %f34;
	div.rn.f32 	%f69, %f68, %f67;
	add.f32 	%f70, %f30, %f35;
	div.rn.f32 	%f71, %f70, %f67;
	ld.global.nc.u32 	%r77, [%rd8];
	ld.global.nc.u32 	%r78, [%rd8+4];
	div.rn.f32 	%f72, %f69, %f4;
	cvt.rn.f32.s32 	%f73, %r78;
	mul.f32 	%f37, %f72, %f73;
	div.rn.f32 	%f74, %f71, %f5;
	cvt.rn.f32.s32 	%f75, %r77;
	mul.f32 	%f38, %f74, %f75;
	setp.lt.f32 	%p16, %f37, 0f00000000;
	setp.ge.f32 	%p17, %f37, %f73;
	or.pred  	%p18, %p16, %p17;
	setp.lt.f32 	%p19, %f38, 0f00000000;
	setp.ge.f32 	%p20, %f38, %f75;
	or.pred  	%p21, %p19, %p20;
	or.pred  	%p23, %p18, %p21;
	@%p23 bra 	$L__BB1_23;
	cvt.rmi.f32.f32 	%f76, %f37;
	cvt.rzi.s32.f32 	%r153, %f76;
	cvt.rmi.f32.f32 	%f77, %f38;
	cvt.rzi.s32.f32 	%r154, %f77;
	cvt.rn.f32.s32 	%f78, %r153;
	sub.f32 	%f79, %f37, %f78;
	cvt.rn.f32.s32 	%f80, %r154;
	sub.f32 	%f81, %f38, %f80;
	add.s32 	%r155, %r78, -1;
	min.s32 	%r156, %r153, %r155;
	max.s32 	%r157, %r156, 0;
	add.s32 	%r158, %r157, 1;
	min.s32 	%r159, %r158, %r155;
	max.s32 	%r160, %r159, 0;
	add.s32 	%r161, %r77, -1;
	min.s32 	%r162, %r154, %r161;
	max.s32 	%r163, %r162, 0;
	add.s32 	%r164, %r163, 1;
	min.s32 	%r165, %r164, %r161;
	max.s32 	%r166, %r165, 0;
	mov.f32 	%f82, 0f3F800000;
	sub.f32 	%f83, %f82, %f79;
	sub.f32 	%f84, %f82, %f81;
	mul.f32 	%f85, %f84, %f83;
	mul.f32 	%f86, %f81, %f83;
	mul.f32 	%f87, %f79, %f84;
	mul.f32 	%f88, %f81, %f79;
	mul.lo.s32 	%r167, %r77, %r74;
	mul.lo.s32 	%r168, %r167, %r78;
	shl.b32 	%r169, %r168, 1;
	mul.lo.s32 	%r170, %r163, %r78;
	add.s32 	%r171, %r170, %r157;
	shl.b32 	%r172, %r171, 1;
	add.s32 	%r173, %r172, %r169;
	mul.lo.s32 	%r174, %r166, %r78;
	add.s32 	%r175, %r174, %r157;
	shl.b32 	%r176, %r175, 1;
	add.s32 	%r177, %r176, %r169;
	add.s32 	%r178, %r160, %r170;
	shl.b32 	%r179, %r178, 1;
	add.s32 	%r180, %r179, %r169;
	add.s32 	%r181, %r174, %r160;
	shl.b32 	%r182, %r181, 1;
	add.s32 	%r183, %r182, %r169;
	mul.wide.s32 	%rd23, %r173, 4;
	add.s64 	%rd24, %rd2, %rd23;
	ld.global.nc.f32 	%f89, [%rd24];
	mul.wide.s32 	%rd25, %r177, 4;
	add.s64 	%rd26, %rd2, %rd25;
	ld.global.nc.f32 	%f90, [%rd26];
	mul.f32 	%f91, %f86, %f90;
	fma.rn.f32 	%f92, %f85, %f89, %f91;
	mul.wide.s32 	%rd27, %r180, 4;
	add.s64 	%rd28, %rd2, %rd27;
	ld.global.nc.f32 	%f93, [%rd28];
	fma.rn.f32 	%f94, %f87, %f93, %f92;
	mul.wide.s32 	%rd29, %r183, 4;
	add.s64 	%rd30, %rd2, %rd29;
	ld.global.nc.f32 	%f95, [%rd30];
	fma.rn.f32 	%f96, %f88, %f95, %f94;
	ld.global.nc.f32 	%f97, [%rd24+4];
	ld.global.nc.f32 	%f98, [%rd26+4];
	mul.f32 	%f99, %f86, %f98;
	fma.rn.f32 	%f100, %f85, %f97, %f99;
	ld.global.nc.f32 	%f101, [%rd28+4];
	fma.rn.f32 	%f102, %f87, %f101, %f100;
	ld.global.nc.f32 	%f103, [%rd30+4];
	fma.rn.f32 	%f104, %f88, %f103, %f102;
	sub.f32 	%f105, %f36, %f96;
	add.f32 	%f106, %f40, %f104;
	div.rn.f32 	%f107, %f105, %f106;
	abs.f32 	%f108, %f107;
	fma.rn.f32 	%f109, %f108, 0fBBBB989D, 0f3F000000;
	cvt.sat.f32.f32 	%f110, %f109;
	mov.f32 	%f111, 0f4B400001;
	mov.f32 	%f112, 0f437C0000;
	fma.rm.f32 	%f113, %f110, %f112, %f111;
	add.f32 	%f114, %f113, 0fCB40007F;
	neg.f32 	%f115, %f114;
	fma.rn.f32 	%f116, %f108, 0fBFB8AA3B, %f115;
	fma.rn.f32 	%f117, %f108, 0fB2A57060, %f116;
	mov.b32 	%r184, %f113;
	shl.b32 	%r185, %r184, 23;
	mov.b32 	%f118, %r185;
	ex2.approx.ftz.f32 	%f119, %f117;
	mul.f32 	%f120, %f119, %f118;
	mul.f32 	%f121, %f120, 0f3F000000;
	div.rn.f32 	%f122, %f121, %f106;
	setp.lt.f32 	%p24, %f122, %f41;
	@%p24 bra 	$L__BB1_23;
	add.s32 	%r286, %r286, 1;
$L__BB1_23:
	add.s32 	%r291, %r291, 1;
	setp.ne.s32 	%p25, %r291, %r118;
	@%p25 bra 	$L__BB1_19;
	add.s32 	%r289, %r289, 1;
	setp.ne.s32 	%p26, %r289, %r115;
	@%p26 bra 	$L__BB1_18;
	bra.uni 	$L__BB1_41;
$L__BB1_25:
	add.s32 	%r28, %r114, -1;
	and.b32  	%r29, %r114, 3;
	and.b32  	%r30, %r114, 2147483644;
	and.b32  	%r31, %r114, 1;
	neg.s32 	%r32, %r30;
	add.s32 	%r189, %r127, %r128;
	add.s32 	%r33, %r189, 8;
	mov.b32 	%r276, 0;
	mov.u32 	%r286, %r276;
$L__BB1_26:
	mul.lo.s32 	%r191, %r276, 12;
	cvt.u64.u32 	%rd31, %r191;
	add.s64 	%rd32, %rd31, %rd6;
	shl.b64 	%rd33, %rd32, 2;
	add.s64 	%rd34, %rd4, %rd33;
	ld.global.nc.f32 	%f123, [%rd34];
	ld.global.nc.f32 	%f124, [%rd34+4];
	mul.f32 	%f125, %f2, %f124;
	fma.rn.f32 	%f6, %f1, %f123, %f125;
	ld.global.nc.f32 	%f7, [%rd34+8];
	ld.global.nc.f32 	%f8, [%rd34+12];
	ld.global.nc.f32 	%f126, [%rd34+16];
	ld.global.nc.f32 	%f127, [%rd34+20];
	mul.f32 	%f128, %f2, %f127;
	fma.rn.f32 	%f9, %f1, %f126, %f128;
	ld.global.nc.f32 	%f10, [%rd34+24];
	ld.global.nc.f32 	%f11, [%rd34+28];
	ld.global.nc.f32 	%f129, [%rd34+32];
	ld.global.nc.f32 	%f130, [%rd34+36];
	mul.f32 	%f131, %f2, %f130;
	fma.rn.f32 	%f12, %f1, %f129, %f131;
	ld.global.nc.f32 	%f13, [%rd34+40];
	ld.global.nc.f32 	%f14, [%rd34+44];
	shl.b32 	%r192, %r276, 1;
	add.s32 	%r193, %r192, %r27;
	mul.wide.s32 	%rd35, %r193, 4;
	add.s64 	%rd7, %rd3, %rd35;
	mov.b32 	%r278, 0;
$L__BB1_27:
	cvt.rn.f32.u32 	%f132, %r278;
	add.f32 	%f133, %f132, 0f3F000000;
	fma.rn.f32 	%f134, %f44, %f133, %f47;
	fma.rn.f32 	%f15, %f134, %f7, %f6;
	fma.rn.f32 	%f16, %f134, %f10, %f9;
	fma.rn.f32 	%f135, %f134, %f13, %f12;
	add.f32 	%f17, %f14, %f135;
	setp.le.f32 	%p27, %f17, 0f00000000;
	@%p27 bra 	$L__BB1_39;
	setp.ltu.f32 	%p28, %f17, 0f00000000;
	max.f32 	%f136, %f17, %f40;
	min.f32 	%f137, %f17, %f3;
	selp.f32 	%f138, %f137, %f136, %p28;
	add.f32 	%f139, %f8, %f15;
	div.rn.f32 	%f140, %f139, %f138;
	add.f32 	%f141, %f11, %f16;
	div.rn.f32 	%f142, %f141, %f138;
	ld.global.nc.u32 	%r38, [%rd7];
	ld.global.nc.u32 	%r39, [%rd7+4];
	div.rn.f32 	%f143, %f140, %f4;
	cvt.rn.f32.s32 	%f144, %r39;
	mul.f32 	%f18, %f143, %f144;
	div.rn.f32 	%f145, %f142, %f5;
	cvt.rn.f32.s32 	%f146, %r38;
	mul.f32 	%f19, %f145, %f146;
	setp.lt.f32 	%p29, %f18, 0f00000000;
	setp.ge.f32 	%p30, %f18, %f144;
	or.pred  	%p31, %p29, %p30;
	setp.lt.f32 	%p32, %f19, 0f00000000;
	setp.ge.f32 	%p33, %f19, %f146;
	or.pred  	%p34, %p32, %p33;
	or.pred  	%p36, %p31, %p34;
	@%p36 bra 	$L__BB1_39;
	cvt.rmi.f32.f32 	%f147, %f18;
	cvt.rzi.s32.f32 	%r194, %f147;
	cvt.rmi.f32.f32 	%f148, %f19;
	cvt.rzi.s32.f32 	%r195, %f148;
	cvt.rn.f32.s32 	%f149, %r194;
	sub.f32 	%f150, %f18, %f149;
	cvt.rn.f32.s32 	%f151, %r195;
	sub.f32 	%f152, %f19, %f151;
	add.s32 	%r196, %r39, -1;
	min.s32 	%r197, %r194, %r196;
	max.s32 	%r40, %r197, 0;
	add.s32 	%r198, %r40, 1;
	min.s32 	%r199, %r198, %r196;
	max.s32 	%r41, %r199, 0;
	add.s32 	%r200, %r38, -1;
	min.s32 	%r201, %r195, %r200;
	max.s32 	%r42, %r201, 0;
	add.s32 	%r202, %r42, 1;
	min.s32 	%r203, %r202, %r200;
	max.s32 	%r204, %r203, 0;
	mov.f32 	%f153, 0f3F800000;
	sub.f32 	%f154, %f153, %f150;
	sub.f32 	%f155, %f153, %f152;
	mul.f32 	%f20, %f155, %f154;
	mul.f32 	%f21, %f152, %f154;
	mul.f32 	%f22, %f150, %f155;
	mul.f32 	%f23, %f152, %f150;
	add.s32 	%r205, %r276, %r26;
	mul.lo.s32 	%r43, %r38, %r205;
	mul.lo.s32 	%r44, %r43, %r39;
	shl.b32 	%r206, %r44, 1;
	mul.lo.s32 	%r45, %r42, %r39;
	add.s32 	%r207, %r45, %r40;
	shl.b32 	%r208, %r207, 1;
	add.s32 	%r209, %r208, %r206;
	mul.lo.s32 	%r46, %r204, %r39;
	add.s32 	%r210, %r46, %r40;
	shl.b32 	%r211, %r210, 1;
	add.s32 	%r212, %r211, %r206;
	add.s32 	%r213, %r41, %r45;
	shl.b32 	%r214, %r213, 1;
	add.s32 	%r215, %r214, %r206;
	add.s32 	%r216, %r46, %r41;
	shl.b32 	%r217, %r216, 1;
	add.s32 	%r218, %r217, %r206;
	mul.wide.s32 	%rd36, %r209, 4;
	add.s64 	%rd37, %rd2, %rd36;
	ld.global.nc.f32 	%f156, [%rd37];
	mul.wide.s32 	%rd38, %r212, 4;
	add.s64 	%rd39, %rd2, %rd38;
	ld.global.nc.f32 	%f157, [%rd39];
	mul.f32 	%f158, %f21, %f157;
	fma.rn.f32 	%f159, %f20, %f156, %f158;
	mul.wide.s32 	%rd40, %r215, 4;
	add.s64 	%rd41, %rd2, %rd40;
	ld.global.nc.f32 	%f160, [%rd41];
	fma.rn.f32 	%f161, %f22, %f160, %f159;
	mul.wide.s32 	%rd42, %r218, 4;
	add.s64 	%rd43, %rd2, %rd42;
	ld.global.nc.f32 	%f162, [%rd43];
	fma.rn.f32 	%f163, %f23, %f162, %f161;
	ld.global.nc.f32 	%f164, [%rd37+4];
	ld.global.nc.f32 	%f165, [%rd39+4];
	mul.f32 	%f166, %f21, %f165;
	fma.rn.f32 	%f167, %f20, %f164, %f166;
	ld.global.nc.f32 	%f168, [%rd41+4];
	fma.rn.f32 	%f169, %f22, %f168, %f167;
	ld.global.nc.f32 	%f170, [%rd43+4];
	fma.rn.f32 	%f171, %f23, %f170, %f169;
	sub.f32 	%f172, %f17, %f163;
	add.f32 	%f173, %f40, %f171;
	div.rn.f32 	%f174, %f172, %f173;
	abs.f32 	%f175, %f174;
	fma.rn.f32 	%f176, %f175, 0fBBBB989D, 0f3F000000;
	cvt.sat.f32.f32 	%f177, %f176;
	mov.f32 	%f178, 0f4B400001;
	mov.f32 	%f179, 0f437C0000;
	fma.rm.f32 	%f180, %f177, %f179, %f178;
	add.f32 	%f181, %f180, 0fCB40007F;
	neg.f32 	%f182, %f181;
	fma.rn.f32 	%f183, %f175, 0fBFB8AA3B, %f182;
	fma.rn.f32 	%f184, %f175, 0fB2A57060, %f183;
	mov.b32 	%r219, %f180;
	shl.b32 	%r220, %r219, 23;
	mov.b32 	%f185, %r220;
	ex2.approx.ftz.f32 	%f186, %f184;
	mul.f32 	%f187, %f186, %f185;
	mul.f32 	%f188, %f187, 0f3F000000;
	div.rn.f32 	%f24, %f188, %f173;
	setp.lt.f32 	%p37, %f24, %f41;
	@%p37 bra 	$L__BB1_39;
	setp.lt.u32 	%p38, %r28, 3;
	mul.lo.s32 	%r222, %r44, %r114;
	mad.lo.s32 	%r223, %r45, %r114, %r222;
	mul.lo.s32 	%r224, %r40, %r114;
	add.s32 	%r47, %r223, %r224;
	mad.lo.s32 	%r225, %r46, %r114, %r222;
	add.s32 	%r48, %r225, %r224;
	mul.lo.s32 	%r226, %r41, %r114;
	add.s32 	%r49, %r226, %r223;
	add.s32 	%r50, %r225, %r226;
	mov.b32 	%r288, 0;
	@%p38 bra 	$L__BB1_33;
	add.s32 	%r227, %r42, %r43;
	mul.lo.s32 	%r228, %r39, %r227;
	add.s32 	%r229, %r40, %r228;
	mul.lo.s32 	%r284, %r114, %r229;
	add.s32 	%r230, %r41, %r228;
	mul.lo.s32 	%r282, %r114, %r230;
	mov.u32 	%r280, %r50;
	mov.u32 	%r281, %r33;
	mov.u32 	%r283, %r48;
	mov.u32 	%r285, %r32;
$L__BB1_32:
	.pragma "nounroll";
	mul.wide.s32 	%rd44, %r284, 4;
	add.s64 	%rd45, %rd1, 8;
	add.s64 	%rd46, %rd45, %rd44;
	mul.wide.s32 	%rd47, %r283, 4;
	add.s64 	%rd48, %rd45, %rd47;
	mul.wide.s32 	%rd49, %r282, 4;
	add.s64 	%rd50, %rd45, %rd49;
	mul.wide.s32 	%rd51, %r280, 4;
	add.s64 	%rd52, %rd45, %rd51;
	ld.global.nc.f32 	%f189, [%rd46+-8];
	ld.global.nc.f32 	%f190, [%rd48+-8];
	mul.f32 	%f191, %f21, %f190;
	fma.rn.f32 	%f192, %f20, %f189, %f191;
	ld.global.nc.f32 	%f193, [%rd50+-8];
	fma.rn.f32 	%f194, %f22, %f193, %f192;
	ld.global.nc.f32 	%f195, [%rd52+-8];
	fma.rn.f32 	%f196, %f23, %f195, %f194;
	ld.shared.f32 	%f197, [%r281+-8];
	fma.rn.f32 	%f198, %f24, %f196, %f197;
	st.shared.f32 	[%r281+-8], %f198;
	ld.global.nc.f32 	%f199, [%rd46+-4];
	ld.global.nc.f32 	%f200, [%rd48+-4];
	mul.f32 	%f201, %f21, %f200;
	fma.rn.f32 	%f202, %f20, %f199, %f201;
	ld.global.nc.f32 	%f203, [%rd50+-4];
	fma.rn.f32 	%f204, %f22, %f203, %f202;
	ld.global.nc.f32 	%f205, [%rd52+-4];
	fma.rn.f32 	%f206, %f23, %f205, %f204;
	ld.shared.f32 	%f207, [%r281+-4];
	fma.rn.f32 	%f208, %f24, %f206, %f207;
	st.shared.f32 	[%r281+-4], %f208;
	ld.global.nc.f32 	%f209, [%rd46];
	ld.global.nc.f32 	%f210, [%rd48];
	mul.f32 	%f211, %f21, %f210;
	fma.rn.f32 	%f212, %f20, %f209, %f211;
	ld.global.nc.f32 	%f213, [%rd50];
	fma.rn.f32 	%f214, %f22, %f213, %f212;
	ld.global.nc.f32 	%f215, [%rd52];
	fma.rn.f32 	%f216, %f23, %f215, %f214;
	ld.shared.f32 	%f217, [%r281];
	fma.rn.f32 	%f218, %f24, %f216, %f217;
	st.shared.f32 	[%r281], %f218;
	ld.global.nc.f32 	%f219, [%rd46+4];
	ld.global.nc.f32 	%f220, [%rd48+4];
	mul.f32 	%f221, %f21, %f220;
	fma.rn.f32 	%f222, %f20, %f219, %f221;
	ld.global.nc.f32 	%f223, [%rd50+4];
	fma.rn.f32 	%f224, %f22, %f223, %f222;
	ld.global.nc.f32 	%f225, [%rd52+4];
	fma.rn.f32 	%f226, %f23, %f225, %f224;
	ld.shared.f32 	%f227, [%r281+4];
	fma.rn.f32 	%f228, %f24, %f226, %f227;
	st.shared.f32 	[%r281+4], %f228;
	add.s32 	%r285, %r285, 4;
	add.s32 	%r284, %r284, 4;
	add.s32 	%r283, %r283, 4;
	add.s32 	%r282, %r282, 4;
	add.s32 	%r281, %r281, 16;
	add.s32 	%r280, %r280, 4;
	setp.eq.s32 	%p39, %r285, 0;
	mov.u32 	%r288, %r30;
	@%p39 bra 	$L__BB1_33;
	bra.uni 	$L__BB1_32;
$L__BB1_33:
	setp.eq.s32 	%p40, %r29, 0;
	@%p40 bra 	$L__BB1_38;
	setp.eq.s32 	%p41, %r29, 1;
	@%p41 bra 	$L__BB1_36;
	add.s32 	%r231, %r47, %r288;
	mul.wide.s32 	%rd53, %r231, 4;
	add.s64 	%rd54, %rd1, %rd53;
	ld.global.nc.f32 	%f229, [%rd54];
	add.s32 	%r232, %r48, %r288;
	mul.wide.s32 	%rd55, %r232, 4;
	add.s64 	%rd56, %rd1, %rd55;
	ld.global.nc.f32 	%f230, [%rd56];
	mul.f32 	%f231, %f21, %f230;
	fma.rn.f32 	%f232, %f20, %f229, %f231;
	add.s32 	%r233, %r49, %r288;
	mul.wide.s32 	%rd57, %r233, 4;
	add.s64 	%rd58, %rd1, %rd57;
	ld.global.nc.f32 	%f233, [%rd58];
	fma.rn.f32 	%f234, %f22, %f233, %f232;
	add.s32 	%r234, %r50, %r288;
	mul.wide.s32 	%rd59, %r234, 4;
	add.s64 	%rd60, %rd1, %rd59;
	ld.global.nc.f32 	%f235, [%rd60];
	fma.rn.f32 	%f236, %f23, %f235, %f234;
	shl.b32 	%r235, %r288, 2;
	add.s32 	%r236, %r10, %r235;
	ld.shared.f32 	%f237, [%r236];
	fma.rn.f32 	%f238, %f24, %f236, %f237;
	st.shared.f32 	[%r236], %f238;
	ld.global.nc.f32 	%f239, [%rd54+4];
	ld.global.nc.f32 	%f240, [%rd56+4];
	mul.f32 	%f241, %f21, %f240;
	fma.rn.f32 	%f242, %f20, %f239, %f241;
	ld.global.nc.f32 	%f243, [%rd58+4];
	fma.rn.f32 	%f244, %f22, %f243, %f242;
	ld.global.nc.f32 	%f245, [%rd60+4];
	fma.rn.f32 	%f246, %f23, %f245, %f244;
	ld.shared.f32 	%f247, [%r236+4];
	fma.rn.f32 	%f248, %f24, %f246, %f247;
	st.shared.f32 	[%r236+4], %f248;
	add.s32 	%r288, %r288, 2;
$L__BB1_36:
	setp.eq.s32 	%p42, %r31, 0;
	@%p42 bra 	$L__BB1_38;
	add.s32 	%r237, %r47, %r288;
	mul.wide.s32 	%rd61, %r237, 4;
	add.s64 	%rd62, %rd1, %rd61;
	ld.global.nc.f32 	%f249, [%rd62];
	add.s32 	%r238, %r48, %r288;
	mul.wide.s32 	%rd63, %r238, 4;
	add.s64 	%rd64, %rd1, %rd63;
	ld.global.nc.f32 	%f250, [%rd64];
	mul.f32 	%f251, %f21, %f250;
	fma.rn.f32 	%f252, %f20, %f249, %f251;
	add.s32 	%r239, %r49, %r288;
	mul.wide.s32 	%rd65, %r239, 4;
	add.s64 	%rd66, %rd1, %rd65;
	ld.global.nc.f32 	%f253, [%rd66];
	fma.rn.f32 	%f254, %f22, %f253, %f252;
	add.s32 	%r240, %r50, %r288;
	mul.wide.s32 	%rd67, %r240, 4;
	add.s64 	%rd68, %rd1, %rd67;
	ld.global.nc.f32 	%f255, [%rd68];
	fma.rn.f32 	%f256, %f23, %f255, %f254;
	shl.b32 	%r241, %r288, 2;
	add.s32 	%r242, %r10, %r241;
	ld.shared.f32 	%f257, [%r242];
	fma.rn.f32 	%f258, %f24, %f256, %f257;
	st.shared.f32 	[%r242], %f258;
$L__BB1_38:
	add.s32 	%r286, %r286, 1;
$L__BB1_39:
	add.s32 	%r278, %r278, 1;
	setp.eq.s32 	%p43, %r278, %r118;
	@%p43 bra 	$L__BB1_40;
	bra.uni 	$L__BB1_27;
$L__BB1_40:
	add.s32 	%r276, %r276, 1;
	setp.eq.s32 	%p44, %r276, %r115;
	@%p44 bra 	$L__BB1_41;
	bra.uni 	$L__BB1_26;
$L__BB1_41:
	mad.lo.s32 	%r243, %r4, %r3, %r5;
	mad.lo.s32 	%r244, %r6, %r116, %r243;
	mul.lo.s32 	%r84, %r244, %r114;
	setp.gt.s32 	%p45, %r286, 0;
	@%p45 bra 	$L__BB1_54;
	setp.lt.s32 	%p46, %r114, 1;
	@%p46 bra 	$L__BB1_66;
	add.s32 	%r246, %r114, -1;
	and.b32  	%r85, %r114, 7;
	setp.lt.u32 	%p47, %r246, 7;
	mov.b32 	%r303, 0;
	@%p47 bra 	$L__BB1_46;
	and.b32  	%r303, %r114, 2147483640;
	neg.s32 	%r299, %r303;
	add.s64 	%rd9, %rd5, 16;
	mov.u32 	%r298, %r84;
$L__BB1_45:
	.pragma "nounroll";
	mul.wide.s32 	%rd69, %r298, 4;
	add.s64 	%rd70, %rd9, %rd69;
	mov.b32 	%r247, 0;
	st.global.u32 	[%rd70+-16], %r247;
	st.global.u32 	[%rd70+-12], %r247;
	st.global.u32 	[%rd70+-8], %r247;
	st.global.u32 	[%rd70+-4], %r247;
	st.global.u32 	[%rd70], %r247;
	st.global.u32 	[%rd70+4], %r247;
	st.global.u32 	[%rd70+8], %r247;
	st.global.u32 	[%rd70+12], %r247;
	add.s32 	%r299, %r299, 8;
	add.s32 	%r298, %r298, 8;
	setp.eq.s32 	%p48, %r299, 0;
	@%p48 bra 	$L__BB1_46;
	bra.uni 	$L__BB1_45;
$L__BB1_46:
	setp.eq.s32 	%p49, %r85, 0;
	@%p49 bra 	$L__BB1_66;
	and.b32  	%r109, %r114, 3;
	setp.lt.u32 	%p50, %r85, 4;
	@%p50 bra 	$L__BB1_49;
	add.s32 	%r248, %r303, %r84;
	mul.wide.s32 	%rd71, %r248, 4;
	add.s64 	%rd72, %rd5, %rd71;
	mov.b32 	%r249, 0;
	st.global.u32 	[%rd72], %r249;
	st.global.u32 	[%rd72+4], %r249;
	st.global.u32 	[%rd72+8], %r249;
	st.global.u32 	[%rd72+12], %r249;
	add.s32 	%r303, %r303, 4;
$L__BB1_49:
	setp.eq.s32 	%p51, %r109, 0;
	@%p51 bra 	$L__BB1_66;
	setp.eq.s32 	%p52, %r109, 1;
	@%p52 bra 	$L__BB1_52;
	add.s32 	%r250, %r303, %r84;
	mul.wide.s32 	%rd73, %r250, 4;
	add.s64 	%rd74, %rd5, %rd73;
	mov.b32 	%r251, 0;
	st.global.u32 	[%rd74], %r251;
	st.global.u32 	[%rd74+4], %r251;
	add.s32 	%r303, %r303, 2;
$L__BB1_52:
	and.b32  	%r252, %r114, 1;
	setp.eq.b32 	%p53, %r252, 1;
	not.pred 	%p54, %p53;
	@%p54 bra 	$L__BB1_66;
	add.s32 	%r253, %r303, %r84;
	mul.wide.s32 	%rd75, %r253, 4;
	add.s64 	%rd76, %rd5, %rd75;
	mov.b32 	%r254, 0;
	st.global.u32 	[%rd76], %r254;
	bra.uni 	$L__BB1_66;
$L__BB1_54:
	setp.lt.s32 	%p55, %r114, 1;
	@%p55 bra 	$L__BB1_66;
	cvt.rn.f32.u32 	%f39, %r286;
	add.s32 	%r256, %r114, -1;
	and.b32  	%r88, %r114, 7;
	setp.lt.u32 	%p56, %r256, 7;
	mov.b32 	%r301, 0;
	@%p56 bra 	$L__BB1_58;
	and.b32  	%r301, %r114, 2147483640;
	neg.s32 	%r297, %r301;
	mov.u32 	%r258, smem;
	add.s32 	%r259, %r127, %r258;
	add.s32 	%r296, %r259, 16;
	add.s64 	%rd10, %rd5, 16;
	mov.u32 	%r295, %r84;
$L__BB1_57:
	.pragma "nounroll";
	mul.wide.s32 	%rd77, %r295, 4;
	add.s64 	%rd78, %rd10, %rd77;
	ld.shared.f32 	%f259, [%r296+-16];
	div.rn.f32 	%f260, %f259, %f39;
	st.global.f32 	[%rd78+-16], %f260;
	ld.shared.f32 	%f261, [%r296+-12];
	div.rn.f32 	%f262, %f261, %f39;
	st.global.f32 	[%rd78+-12], %f262;
	ld.shared.f32 	%f263, [%r296+-8];
	div.rn.f32 	%f264, %f263, %f39;
	st.global.f32 	[%rd78+-8], %f264;
	ld.shared.f32 	%f265, [%r296+-4];
	div.rn.f32 	%f266, %f265, %f39;
	st.global.f32 	[%rd78+-4], %f266;
	ld.shared.f32 	%f267, [%r296];
	div.rn.f32 	%f268, %f267, %f39;
	st.global.f32 	[%rd78], %f268;
	ld.shared.f32 	%f269, [%r296+4];
	div.rn.f32 	%f270, %f269, %f39;
	st.global.f32 	[%rd78+4], %f270;
	ld.shared.f32 	%f271, [%r296+8];
	div.rn.f32 	%f272, %f271, %f39;
	st.global.f32 	[%rd78+8], %f272;
	ld.shared.f32 	%f273, [%r296+12];
	div.rn.f32 	%f274, %f273, %f39;
	st.global.f32 	[%rd78+12], %f274;
	add.s32 	%r297, %r297, 8;
	add.s32 	%r296, %r296, 32;
	add.s32 	%r295, %r295, 8;
	setp.eq.s32 	%p57, %r297, 0;
	@%p57 bra 	$L__BB1_58;
	bra.uni 	$L__BB1_57;
$L__BB1_58:
	setp.eq.s32 	%p58, %r88, 0;
	@%p58 bra 	$L__BB1_66;
	and.b32  	%r103, %r114, 3;
	setp.lt.u32 	%p59, %r88, 4;
	@%p59 bra 	$L__BB1_61;
	shl.b32 	%r260, %r301, 2;
	add.s32 	%r261, %r10, %r260;
	ld.shared.f32 	%f275, [%r261];
	div.rn.f32 	%f276, %f275, %f39;
	add.s32 	%r262, %r301, %r84;
	mul.wide.s32 	%rd79, %r262, 4;
	add.s64 	%rd80, %rd5, %rd79;
	st.global.f32 	[%rd80], %f276;
	ld.shared.f32 	%f277, [%r261+4];
	div.rn.f32 	%f278, %f277, %f39;
	st.global.f32 	[%rd80+4], %f278;
	ld.shared.f32 	%f279, [%r261+8];
	div.rn.f32 	%f280, %f279, %f39;
	st.global.f32 	[%rd80+8], %f280;
	ld.shared.f32 	%f281, [%r261+12];
	div.rn.f32 	%f282, %f281, %f39;
	st.global.f32 	[%rd80+12], %f282;
	add.s32 	%r301, %r301, 4;
$L__BB1_61:
	setp.eq.s32 	%p60, %r103, 0;
	@%p60 bra 	$L__BB1_66;
	setp.eq.s32 	%p61, %r103, 1;
	@%p61 bra 	$L__BB1_64;
	shl.b32 	%r263, %r301, 2;
	add.s32 	%r264, %r10, %r263;
	ld.shared.f32 	%f283, [%r264];
	div.rn.f32 	%f284, %f283, %f39;
	add.s32 	%r265, %r301, %r84;
	mul.wide.s32 	%rd81, %r265, 4;
	add.s64 	%rd82, %rd5, %rd81;
	st.global.f32 	[%rd82], %f284;
	ld.shared.f32 	%f285, [%r264+4];
	div.rn.f32 	%f286, %f285, %f39;
	st.global.f32 	[%rd82+4], %f286;
	add.s32 	%r301, %r301, 2;
$L__BB1_64:
	and.b32  	%r266, %r114, 1;
	setp.eq.b32 	%p62, %r266, 1;
	not.pred 	%p63, %p62;
	@%p63 bra 	$L__BB1_66;
	shl.b32 	%r267, %r301, 2;
	add.s32 	%r268, %r10, %r267;
	ld.shared.f32 	%f287, [%r268];
	div.rn.f32 	%f288, %f287, %f39;
	add.s32 	%r269, %r301, %r84;
	mul.wide.s32 	%rd83, %r269, 4;
	add.s64 	%rd84, %rd5, %rd83;
	st.global.f32 	[%rd84], %f288;
$L__BB1_66:
	ret;

}
	// .globl	_Z25flash_bevpool_warp_kernelILi0ELb1EEviiiiiffPKfS1_S1_PKiS3_iiiffffffPf
.visible .entry _Z25flash_bevpool_warp_kernelILi0ELb1EEviiiiiffPKfS1_S1_PKiS3_iiiffffffPf(
	.param .u32 _Z25flash_bevpool_warp_kernelILi0ELb1EEviiiiiffPKfS1_S1_PKiS3_iiiffffffPf_param_0,
	.param .u32 _Z25flash_bevpool_warp_kernelILi0ELb1EEviiiiiffPKfS1_S1_PKiS3_iiiffffffPf_param_1,
	.param .u32 _Z25flash_bevpool_warp_kernelILi0ELb1EEviiiiiffPKfS1_S1_PKiS3_iiiffffffPf_param_2,
	.param .u32 _Z25flash_bevpool_warp_kernelILi0ELb1EEviiiiiffPKfS1_S1_PKiS3_iiiffffffPf_param_3,
	.param .u32 _Z25flash_bevpool_warp_kernelILi0ELb1EEviiiiiffPKfS1_S1_PKiS3_iiiffffffPf_param_4,
	.param .f32 _Z25flash_bevpool_warp_kernelILi0ELb1EEviiiiiffPKfS1_S1_PKiS3_iiiffffffPf_param_5,
	.param .f32 _Z25flash_bevpool_warp_kernelILi0ELb1EEviiiiiffPKfS1_S1_PKiS3_iiiffffffPf_param_6,
	.param .u64 .ptr .align 1 _Z25flash_bevpool_warp_kernelILi0ELb1EEviiiiiffPKfS1_S1_PKiS3_iiiffffffPf_param_7,
	.param .u64 .ptr .align 1 _Z25flash_bevpool_warp_kernelILi0ELb1EEviiiiiffPKfS1_S1_PKiS3_iiiffffffPf_param_8,
	.param .u64 .ptr .align 1 _Z25flash_bevpool_warp_kernelILi0ELb1EEviiiiiffPKfS1_S1_PKiS3_iiiffffffPf_param_9,
	.param .u64 .ptr .align 1 _Z25flash_bevpool_warp_kernelILi0ELb1EEviiiiiffPKfS1_S1_PKiS3_iiiffffffPf_param_10,
	.param .u64 .ptr .align 1 _Z25flash_bevpool_warp_kernelILi0ELb1EEviiiiiffPKfS1_S1_PKiS3_iiiffffffPf_param_11,
	.param .u32 _Z25flash_bevpool_warp_kernelILi0ELb1EEviiiiiffPKfS1_S1_PKiS3_iiiffffffPf_param_12,
	.param .u32 _Z25flash_bevpool_warp_kernelILi0ELb1EEviiiiiffPKfS1_S1_PKiS3_iiiffffffPf_param_13,
	.param .u32 _Z25flash_bevpool_warp_kernelILi0ELb1EEviiiiiffPKfS1_S1_PKiS3_iiiffffffPf_param_14,
	.param .f32 _Z25flash_bevpool_warp_kernelILi0ELb1EEviiiiiffPKfS1_S1_PKiS3_iiiffffffPf_param_15,
	.param .f32 _Z25flash_bevpool_warp_kernelILi0ELb1EEviiiiiffPKfS1_S1_PKiS3_iiiffffffPf_param_16,
	.param .f32 _Z25flash_bevpool_warp_kernelILi0ELb1EEviiiiiffPKfS1_S1_PKiS3_iiiffffffPf_param_17,
	.param .f32 _Z25flash_bevpool_warp_kernelILi0ELb1EEviiiiiffPKfS1_S1_PKiS3_iiiffffffPf_param_18,
	.param .f32 _Z25flash_bevpool_warp_kernelILi0ELb1EEviiiiiffPKfS1_S1_PKiS3_iiiffffffPf_param_19,
	.param .f32 _Z25flash_bevpool_warp_kernelILi0ELb1EEviiiiiffPKfS1_S1_PKiS3_iiiffffffPf_param_20,
	.param .u64 .ptr .align 1 _Z25flash_bevpool_warp_kernelILi0ELb1EEviiiiiffPKfS1_S1_PKiS3_iiiffffffPf_param_21
)
{
	.reg .pred 	%p<66>;
	.reg .b32 	%r<332>;
	.reg .b32 	%f<329>;
	.reg .b64 	%rd<94>;

	ld.param.u32 	%r125, [_Z25flash_bevpool_warp_kernelILi0ELb1EEviiiiiffPKfS1_S1_PKiS3_iiiffffffPf_param_0];
	ld.param.u32 	%r126, [_Z25flash_bevpool_warp_kernelILi0ELb1EEviiiiiffPKfS1_S1_PKiS3_iiiffffffPf_param_1];
	ld.param.u32 	%r130, [_Z25flash_bevpool_warp_kernelILi0ELb1EEviiiiiffPKfS1_S1_PKiS3_iiiffffffPf_param_2];
	ld.param.f32 	%f40, [_Z25flash_bevpool_warp_kernelILi0ELb1EEviiiiiffPKfS1_S1_PKiS3_iiiffffffPf_param_5];
	ld.param.f32 	%f41, [_Z25flash_bevpool_warp_kernelILi0ELb1EEviiiiiffPKfS1_S1_PKiS3_iiiffffffPf_param_6];
	ld.param.u64 	%rd12, [_Z25flash_bevpool_warp_kernelILi0ELb1EEviiiiiffPKfS1_S1_PKiS3_iiiffffffPf_param_7];
	ld.param.u64 	%rd13, [_Z25flash_bevpool_warp_kernelILi0ELb1EEviiiiiffPKfS1_S1_PKiS3_iiiffffffPf_param_8];
	ld.param.u64 	%rd14, [_Z25flash_bevpool_warp_kernelILi0ELb1EEviiiiiffPKfS1_S1_PKiS3_iiiffffffPf_param_9];
	ld.param.u64 	%rd15, [_Z25flash_bevpool_warp_kernelILi0ELb1EEviiiiiffPKfS1_S1_PKiS3_iiiffffffPf_param_10];
	ld.param.u64 	%rd11, [_Z25flash_bevpool_warp_kernelILi0ELb1EEviiiiiffPKfS1_S1_PKiS3_iiiffffffPf_param_11];
	ld.param.u32 	%r127, [_Z25flash_bevpool_warp_kernelILi0ELb1EEviiiiiffPKfS1_S1_PKiS3_iiiffffffPf_param_12];
	ld.param.u32 	%r128, [_Z25flash_bevpool_warp_kernelILi0ELb1EEviiiiiffPKfS1_S1_PKiS3_iiiffffffPf_param_13];
	ld.param.u32 	%r129, [_Z25flash_bevpool_warp_kernelILi0ELb1EEviiiiiffPKfS1_S1_PKiS3_iiiffffffPf_param_14];
	ld.param.f32 	%f42, [_Z25flash_bevpool_warp_kernelILi0ELb1EEviiiiiffPKfS1_S1_PKiS3_iiiffffffPf_param_15];
	ld.param.f32 	%f43, [_Z25flash_bevpool_warp_kernelILi0ELb1EEviiiiiffPKfS1_S1_PKiS3_iiiffffffPf_param_16];
	ld.param.f32 	%f44, [_Z25flash_bevpool_warp_kernelILi0ELb1EEviiiiiffPKfS1_S1_PKiS3_iiiffffffPf_param_17];
	ld.param.f32 	%f45, [_Z25flash_bevpool_warp_kernelILi0ELb1EEviiiiiffPKfS1_S1_PKiS3_iiiffffffPf_param_18];
	ld.param.f32 	%f46, [_Z25flash_bevpool_warp_kernelILi0ELb1EEviiiiiffPKfS1_S1_PKiS3_iiiffffffPf_param_19];
	ld.param.f32 	%f47, [_Z25flash_bevpool_warp_kernelILi0ELb1EEviiiiiffPKfS1_S1_PKiS3_iiiffffffPf_param_20];
	ld.param.u64 	%rd16, [_Z25flash_bevpool_warp_kernelILi0ELb1EEviiiiiffPKfS1_S1_PKiS3_iiiffffffPf_param_21];
	cvta.to.global.u64 	%rd1, %rd13;
	cvta.to.global.u64 	%rd2, %rd12;
	cvta.to.global.u64 	%rd3, %rd15;
	cvta.to.global.u64 	%rd4, %rd14;
	cvta.to.global.u64 	%rd5, %rd16;
	mov.u32 	%r131, %ctaid.x;
	mov.u32 	%r132, %ntid.x;
	mov.u32 	%r1, %tid.x;
	mad.lo.s32 	%r2, %r131, %r132, %r1;
	mul.lo.s32 	%r133, %r127, %r130;
	mul.lo.s32 	%r134, %r133, %r128;
	setp.ge.s32 	%p1, %r2, %r134;
	@%p1 bra 	$L__BB2_70;
	cvta.to.global.u64 	%rd17, %rd11;
	mul.lo.s32 	%r3, %r128, %r127;
	div.s32 	%r4, %r2, %r3;
	mul.lo.s32 	%r135, %r4, %r3;
	sub.s32 	%r136, %r2, %r135;
	div.s32 	%r6, %r136, %r127;
	mul.lo.s32 	%r137, %r6, %r127;
	sub.s32 	%r5, %r136, %r137;
	cvt.rn.f32.s32 	%f48, %r5;
	add.f32 	%f49, %f48, 0f3F000000;
	fma.rn.f32 	%f1, %f42, %f49, %f45;
	cvt.rn.f32.s32 	%f50, %r6;
	add.f32 	%f51, %f50, 0f3F000000;
	fma.rn.f32 	%f2, %f43, %f51, %f46;
	ld.global.nc.u32 	%r7, [%rd17];
	ld.global.nc.u32 	%r8, [%rd17+4];
	mul.lo.s32 	%r9, %r125, %r1;
	shl.b32 	%r138, %r9, 2;
	mov.u32 	%r139, smem;
	add.s32 	%r10, %r139, %r138;
	setp.lt.s32 	%p2, %r125, 1;
	@%p2 bra 	$L__BB2_14;
	add.s32 	%r141, %r125, -1;
	and.b32  	%r11, %r125, 15;
	setp.lt.u32 	%p3, %r141, 15;
	mov.b32 	%r295, 0;
	@%p3 bra 	$L__BB2_5;
	and.b32  	%r295, %r125, 2147483632;
	mov.b32 	%r293, 0;
$L__BB2_4:
	.pragma "nounroll";
	shl.b32 	%r143, %r293, 2;
	add.s32 	%r144, %r10, %r143;
	mov.b32 	%r145, 0;
	st.shared.u32 	[%r144], %r145;
	st.shared.u32 	[%r144+4], %r145;
	st.shared.u32 	[%r144+8], %r145;
	st.shared.u32 	[%r144+12], %r145;
	st.shared.u32 	[%r144+16], %r145;
	st.shared.u32 	[%r144+20], %r145;
	st.shared.u32 	[%r144+24], %r145;
	st.shared.u32 	[%r144+28], %r145;
	st.shared.u32 	[%r144+32], %r145;
	st.shared.u32 	[%r144+36], %r145;
	st.shared.u32 	[%r144+40], %r145;
	st.shared.u32 	[%r144+44], %r145;
	st.shared.u32 	[%r144+48], %r145;
	st.shared.u32 	[%r144+52], %r145;
	st.shared.u32 	[%r144+56], %r145;
	st.shared.u32 	[%r144+60], %r145;
	add.s32 	%r293, %r293, 16;
	setp.ne.s32 	%p4, %r293, %r295;
	@%p4 bra 	$L__BB2_4;
$L__BB2_5:
	setp.eq.s32 	%p5, %r11, 0;
	@%p5 bra 	$L__BB2_14;
	and.b32  	%r16, %r125, 7;
	setp.lt.u32 	%p6, %r11, 8;
	@%p6 bra 	$L__BB2_8;
	shl.b32 	%r146, %r295, 2;
	add.s32 	%r147, %r10, %r146;
	mov.b32 	%r148, 0;
	st.shared.u32 	[%r147], %r148;
	st.shared.u32 	[%r147+4], %r148;
	st.shared.u32 	[%r147+8], %r148;
	st.shared.u32 	[%r147+12], %r148;
	st.shared.u32 	[%r147+16], %r148;
	st.shared.u32 	[%r147+20], %r148;
	st.shared.u32 	[%r147+24], %r148;
	st.shared.u32 	[%r147+28], %r148;
	add.s32 	%r295, %r295, 8;
$L__BB2_8:
	setp.eq.s32 	%p7, %r16, 0;
	@%p7 bra 	$L__BB2_14;
	and.b32  	%r19, %r125, 3;
	setp.lt.u32 	%p8, %r16, 4;
	@%p8 bra 	$L__BB2_11;
	shl.b32 	%r149, %r295, 2;
	add.s32 	%r150, %r10, %r149;
	mov.b32 	%r151, 0;
	st.shared.u32 	[%r150], %r151;
	st.shared.u32 	[%r150+4], %r151;
	st.shared.u32 	[%r150+8], %r151;
	st.shared.u32 	[%r150+12], %r151;
	add.s32 	%r295, %r295, 4;
$L__BB2_11:
	setp.eq.s32 	%p9, %r19, 0;
	@%p9 bra 	$L__BB2_14;
	mov.b32 	%r298, 0;
$L__BB2_13:
	.pragma "nounroll";
	shl.b32 	%r153, %r295, 2;
	add.s32 	%r154, %r10, %r153;
	mov.b32 	%r155, 0;
	st.shared.u32 	[%r154], %r155;
	add.s32 	%r295, %r295, 1;
	add.s32 	%r298, %r298, 1;
	setp.ne.s32 	%p10, %r298, %r19;
	@%p10 bra 	$L__BB2_13;
$L__BB2_14:
	mul.lo.s32 	%r26, %r4, %r126;
	setp.lt.s32 	%p11, %r126, 1;
	mov.b32 	%r312, 0;
	@%p11 bra 	$L__BB2_45;
	mul.lo.s32 	%r158, %r26, 12;
	cvt.s64.s32 	%rd6, %r158;
	setp.lt.s32 	%p12, %r129, 1;
	neg.f32 	%f3, %f40;
	shl.b32 	%r27, %r26, 1;
	cvt.rn.f32.s32 	%f4, %r8;
	cvt.rn.f32.s32 	%f5, %r7;
	@%p12 bra 	$L__BB2_45;
	setp.gt.s32 	%p13, %r125, 0;
	@%p13 bra 	$L__BB2_25;
	mov.b32 	%r315, 0;
	mov.u32 	%r312, %r315;
$L__BB2_18:
	mul.lo.s32 	%r161, %r315, 12;
	cvt.u64.u32 	%rd18, %r161;
	add.s64 	%rd19, %rd18, %rd6;
	shl.b64 	%rd20, %rd19, 2;
	add.s64 	%rd21, %rd4, %rd20;
	ld.global.nc.f32 	%f52, [%rd21];
	ld.global.nc.f32 	%f53, [%rd21+4];
	mul.f32 	%f54, %f2, %f53;
	fma.rn.f32 	%f25, %f1, %f52, %f54;
	ld.global.nc.f32 	%f26, [%rd21+8];
	ld.global.nc.f32 	%f27, [%rd21+12];
	ld.global.nc.f32 	%f55, [%rd21+16];
	ld.global.nc.f32 	%f56, [%rd21+20];
	mul.f32 	%f57, %f2, %f56;
	fma.rn.f32 	%f28, %f1, %f55, %f57;
	ld.global.nc.f32 	%f29, [%rd21+24];
	ld.global.nc.f32 	%f30, [%rd21+28];
	ld.global.nc.f32 	%f58, [%rd21+32];
	ld.global.nc.f32 	%f59, [%rd21+36];
	mul.f32 	%f60, %f2, %f59;
	fma.rn.f32 	%f31, %f1, %f58, %f60;
	ld.global.nc.f32 	%f32, [%rd21+40];
	ld.global.nc.f32 	%f33, [%rd21+44];
	shl.b32 	%r162, %r315, 1;
	add.s32 	%r163, %r162, %r27;
	mul.wide.s32 	%rd22, %r163, 4;
	add.s64 	%rd8, %rd3, %rd22;
	add.s32 	%r85, %r315, %r26;
	mov.b32 	%r317, 0;
$L__BB2_19:
	cvt.rn.f32.u32 	%f61, %r317;
	add.f32 	%f62, %f61, 0f3F000000;
	fma.rn.f32 	%f63, %f44, %f62, %f47;
	fma.rn.f32 	%f34, %f63, %f26, %f25;
	fma.rn.f32 	%f35, %f63, %f29, %f28;
	fma.rn.f32 	%f64, %f63, %f32, %f31;
	add.f32 	%f36, %f33, %f64;
	setp.le.f32 	%p14, %f36, 0f00000000;
	@%p14 bra 	$L__BB2_23;
	setp.ltu.f32 	%p15, %f36, 0f00000000;
	max.f32 	%f65, %f36, %f40;
	min.f32 	%f66, %f36, %f3;
	selp.f32 	%f67, %f66, %f65, %p15;
	add.f32 	%f68, %f27, %f34;
	div.rn.f32 	%f69, %f68, %f67;
	add.f32 	%f70, %f30, %f35;
	div.rn.f32 	%f71, %f70, %f67;
	ld.global.nc.u32 	%r88, [%rd8];
	ld.global.nc.u32 	%r89, [%rd8+4];
	div.rn.f32 	%f72, %f69, %f4;
	cvt.rn.f32.s32 	%f73, %r89;
	mul.f32 	%f37, %f72, %f73;
	div.rn.f32 	%f74, %f71, %f5;
	cvt.rn.f32.s32 	%f75, %r88;
	mul.f32 	%f38, %f74, %f75;
	setp.lt.f32 	%p16, %f37, 0f00000000;
	setp.ge.f32 	%p17, %f37, %f73;
	or.pred  	%p18, %p16, %p17;
	setp.lt.f32 	%p19, %f38, 0f00000000;
	setp.ge.f32 	%p20, %f38, %f75;
	or.pred  	%p21, %p19, %p20;
	or.pred  	%p23, %p18, %p21;
	@%p23 bra 	$L__BB2_23;
	cvt.rmi.f32.f32 	%f76, %f37;
	cvt.rzi.s32.f32 	%r164, %f76;
	cvt.rmi.f32.f32 	%f77, %f38;
	cvt.rzi.s32.f32 	%r165, %f77;
	cvt.rn.f32.s32 	%f78, %r164;
	sub.f32 	%f79, %f37, %f78;
	cvt.rn.f32.s32 	%f80, %r165;
	sub.f32 	%f81, %f38, %f80;
	add.s32 	%r166, %r89, -1;
	min.s32 	%r167, %r164, %r166;
	max.s32 	%r168, %r167, 0;
	add.s32 	%r169, %r168, 1;
	min.s32 	%r170, %r169, %r166;
	max.s32 	%r171, %r170, 0;
	add.s32 	%r172, %r88, -1;
	min.s32 	%r173, %r165, %r172;
	max.s32 	%r174, %r173, 0;
	add.s32 	%r175, %r174, 1;
	min.s32 	%r176, %r175, %r172;
	max.s32 	%r177, %r176, 0;
	mov.f32 	%f82, 0f3F800000;
	sub.f32 	%f83, %f82, %f79;
	sub.f32 	%f84, %f82, %f81;
	mul.f32 	%f85, %f84, %f83;
	mul.f32 	%f86, %f81, %f83;
	mul.f32 	%f87, %f79, %f84;
	mul.f32 	%f88, %f81, %f79;
	mul.lo.s32 	%r178, %r88, %r85;
	mul.lo.s32 	%r179, %r178, %r89;
	shl.b32 	%r180, %r179, 1;
	mul.lo.s32 	%r181, %r174, %r89;
	add.s32 	%r182, %r181, %r168;
	shl.b32 	%r183, %r182, 1;
	add.s32 	%r184, %r183, %r180;
	mul.lo.s32 	%r185, %r177, %r89;
	add.s32 	%r186, %r185, %r168;
	shl.b32 	%r187, %r186, 1;
	add.s32 	%r188, %r187, %r180;
	add.s32 	%r189, %r171, %r181;
	shl.b32 	%r190, %r189, 1;
	add.s32 	%r191, %r190, %r180;
	add.s32 	%r192, %r185, %r171;
	shl.b32 	%r193, %r192, 1;
	add.s32 	%r194, %r193, %r180;
	mul.wide.s32 	%rd23, %r184, 4;
	add.s64 	%rd24, %rd2, %rd23;
	ld.global.nc.f32 	%f89, [%rd24];
	mul.wide.s32 	%rd25, %r188, 4;
	add.s64 	%rd26, %rd2, %rd25;
	ld.global.nc.f32 	%f90, [%rd26];
	mul.f32 	%f91, %f86, %f90;
	fma.rn.f32 	%f92, %f85, %f89, %f91;
	mul.wide.s32 	%rd27, %r191, 4;
	add.s64 	%rd28, %rd2, %rd27;
	ld.global.nc.f32 	%f93, [%rd28];
	fma.rn.f32 	%f94, %f87, %f93, %f92;
	mul.wide.s32 	%rd29, %r194, 4;
	add.s64 	%rd30, %rd2, %rd29;
	ld.global.nc.f32 	%f95, [%rd30];
	fma.rn.f32 	%f96, %f88, %f95, %f94;
	ld.global.nc.f32 	%f97, [%rd24+4];
	ld.global.nc.f32 	%f98, [%rd26+4];
	mul.f32 	%f99, %f86, %f98;
	fma.rn.f32 	%f100, %f85, %f97, %f99;
	ld.global.nc.f32 	%f101, [%rd28+4];
	fma.rn.f32 	%f102, %f87, %f101, %f100;
	ld.global.nc.f32 	%f103, [%rd30+4];
	fma.rn.f32 	%f104, %f88, %f103, %f102;
	sub.f32 	%f105, %f36, %f96;
	add.f32 	%f106, %f40, %f104;
	div.rn.f32 	%f107, %f105, %f106;
	mul.f32 	%f108, %f107, 0fBF000000;
	mul.f32 	%f109, %f107, %f108;
	fma.rn.f32 	%f110, %f109, 0f3BBB989D, 0f3F000000;
	cvt.sat.f32.f32 	%f111, %f110;
	mov.f32 	%f112, 0f4B400001;
	mov.f32 	%f113, 0f437C0000;
	fma.rm.f32 	%f114, %f111, %f113, %f112;
	add.f32 	%f115, %f114, 0fCB40007F;
	neg.f32 	%f116, %f115;
	fma.rn.f32 	%f117, %f109, 0f3FB8AA3B, %f116;
	fma.rn.f32 	%f118, %f109, 0f32A57060, %f117;
	mov.b32 	%r195, %f114;
	shl.b32 	%r196, %r195, 23;
	mov.b32 	%f119, %r196;
	ex2.approx.ftz.f32 	%f120, %f118;
	mul.f32 	%f121, %f120, %f119;
	div.rn.f32 	%f122, %f121, %f106;
	setp.lt.f32 	%p24, %f122, %f41;
	@%p24 bra 	$L__BB2_23;
	add.s32 	%r312, %r312, 1;
$L__BB2_23:
	add.s32 	%r317, %r317, 1;
	setp.ne.s32 	%p25, %r317, %r129;
	@%p25 bra 	$L__BB2_19;
	add.s32 	%r315, %r315, 1;
	setp.ne.s32 	%p26, %r315, %r126;
	@%p26 bra 	$L__BB2_18;
	bra.uni 	$L__BB2_45;
$L__BB2_25:
	and.b32  	%r28, %r125, 3;
	and.b32  	%r29, %r125, 1;
	sub.s32 	%r30, %r28, %r125;
	add.s64 	%rd7, %rd1, 8;
	add.s32 	%r200, %r138, %r139;
	add.s32 	%r31, %r200, 8;
	mov.b32 	%r299, 0;
	mov.u32 	%r312, %r299;
$L__BB2_26:
	mul.lo.s32 	%r202, %r299, 12;
	cvt.u64.u32 	%rd31, %r202;
	mul.lo.s32 	%r203, %r26, 12;
	cvt.s64.s32 	%rd32, %r203;
	add.s64 	%rd33, %rd31, %rd32;
	shl.b64 	%rd34, %rd33, 2;
	add.s64 	%rd35, %rd4, %rd34;
	ld.global.nc.f32 	%f123, [%rd35];
	ld.global.nc.f32 	%f124, [%rd35+4];
	mul.f32 	%f125, %f2, %f124;
	fma.rn.f32 	%f6, %f1, %f123, %f125;
	ld.global.nc.f32 	%f7, [%rd35+8];
	ld.global.nc.f32 	%f8, [%rd35+12];
	ld.global.nc.f32 	%f126, [%rd35+16];
	ld.global.nc.f32 	%f127, [%rd35+20];
	mul.f32 	%f128, %f2, %f127;
	fma.rn.f32 	%f9, %f1, %f126, %f128;
	ld.global.nc.f32 	%f10, [%rd35+24];
	ld.global.nc.f32 	%f11, [%rd35+28];
	ld.global.nc.f32 	%f129, [%rd35+32];
	ld.global.nc.f32 	%f130, [%rd35+36];
	mul.f32 	%f131, %f2, %f130;
	fma.rn.f32 	%f12, %f1, %f129, %f131;
	ld.global.nc.f32 	%f13, [%rd35+40];
	ld.global.nc.f32 	%f14, [%rd35+44];
	mov.b32 	%r301, 0;
$L__BB2_27:
	cvt.rn.f32.u32 	%f132, %r301;
	add.f32 	%f133, %f132, 0f3F000000;
	fma.rn.f32 	%f134, %f44, %f133, %f47;
	fma.rn.f32 	%f15, %f134, %f7, %f6;
	fma.rn.f32 	%f16, %f134, %f10, %f9;
	fma.rn.f32 	%f135, %f134, %f13, %f12;
	add.f32 	%f17, %f14, %f135;
	setp.le.f32 	%p27, %f17, 0f00000000;
	@%p27 bra 	$L__BB2_43;
	setp.ltu.f32 	%p28, %f17, 0f00000000;
	max.f32 	%f136, %f17, %f40;
	min.f32 	%f137, %f17, %f3;
	selp.f32 	%f138, %f137, %f136, %p28;
	add.f32 	%f139, %f8, %f15;
	div.rn.f32 	%f140, %f139, %f138;
	add.f32 	%f141, %f11, %f16;
	div.rn.f32 	%f142, %f141, %f138;
	shl.b32 	%r204, %r299, 1;
	shl.b32 	%r205, %r26, 1;
	add.s32 	%r206, %r204, %r205;
	mul.wide.s32 	%rd36, %r206, 4;
	add.s64 	%rd37, %rd3, %rd36;
	ld.global.nc.u32 	%r36, [%rd37];
	ld.global.nc.u32 	%r37, [%rd37+4];
	div.rn.f32 	%f143, %f140, %f4;
	cvt.rn.f32.s32 	%f144, %r37;
	mul.f32 	%f18, %f143, %f144;
	div.rn.f32 	%f145, %f142, %f5;
	cvt.rn.f32.s32 	%f146, %r36;
	mul.f32 	%f19, %f145, %f146;
	setp.lt.f32 	%p29, %f18, 0f00000000;
	setp.ge.f32 	%p30, %f18, %f144;
	or.pred  	%p31, %p29, %p30;
	setp.lt.f32 	%p32, %f19, 0f00000000;
	setp.ge.f32 	%p33, %f19, %f146;
	or.pred  	%p34, %p32, %p33;
	or.pred  	%p36, %p31, %p34;
	@%p36 bra 	$L__BB2_43;
	cvt.rmi.f32.f32 	%f147, %f18;
	cvt.rzi.s32.f32 	%r207, %f147;
	cvt.rmi.f32.f32 	%f148, %f19;
	cvt.rzi.s32.f32 	%r208, %f148;
	cvt.rn.f32.s32 	%f149, %r207;
	sub.f32 	%f150, %f18, %f149;
	cvt.rn.f32.s32 	%f151, %r208;
	sub.f32 	%f152, %f19, %f151;
	add.s32 	%r209, %r37, -1;
	min.s32 	%r210, %r207, %r209;
	max.s32 	%r38, %r210, 0;
	add.s32 	%r211, %r38, 1;
	min.s32 	%r212, %r211, %r209;
	max.s32 	%r39, %r212, 0;
	add.s32 	%r213, %r36, -1;
	min.s32 	%r214, %r208, %r213;
	max.s32 	%r40, %r214, 0;
	add.s32 	%r215, %r40, 1;
	min.s32 	%r216, %r215, %r213;
	max.s32 	%r217, %r216, 0;
	mov.f32 	%f153, 0f3F800000;
	sub.f32 	%f154, %f153, %f150;
	sub.f32 	%f155, %f153, %f152;
	mul.f32 	%f20, %f155, %f154;
	mul.f32 	%f21, %f152, %f154;
	mul.f32 	%f22, %f150, %f155;
	mul.f32 	%f23, %f152, %f150;
	add.s32 	%r218, %r299, %r26;
	mul.lo.s32 	%r41, %r36, %r218;
	mul.lo.s32 	%r42, %r41, %r37;
	shl.b32 	%r219, %r42, 1;
	mul.lo.s32 	%r43, %r40, %r37;
	add.s32 	%r220, %r43, %r38;
	shl.b32 	%r221, %r220, 1;
	add.s32 	%r222, %r221, %r219;
	mul.lo.s32 	%r44, %r217, %r37;
	add.s32 	%r223, %r44, %r38;
	shl.b32 	%r224, %r223, 1;
	add.s32 	%r225, %r224, %r219;
	add.s32 	%r226, %r39, %r43;
	shl.b32 	%r227, %r226, 1;
	add.s32 	%r228, %r227, %r219;
	add.s32 	%r229, %r44, %r39;
	shl.b32 	%r230, %r229, 1;
	add.s32 	%r231, %r230, %r219;
	mul.wide.s32 	%rd38, %r222, 4;
	add.s64 	%rd39, %rd2, %rd38;
	ld.global.nc.f32 	%f156, [%rd39];
	mul.wide.s32 	%rd40, %r225, 4;
	add.s64 	%rd41, %rd2, %rd40;
	ld.global.nc.f32 	%f157, [%rd41];
	mul.f32 	%f158, %f21, %f157;
	fma.rn.f32 	%f159, %f20, %f156, %f158;
	mul.wide.s32 	%rd42, %r228, 4;
	add.s64 	%rd43, %rd2, %rd42;
	ld.global.nc.f32 	%f160, [%rd43];
	fma.rn.f32 	%f161, %f22, %f160, %f159;
	mul.wide.s32 	%rd44, %r231, 4;
	add.s64 	%rd45, %rd2, %rd44;
	ld.global.nc.f32 	%f162, [%rd45];
	fma.rn.f32 	%f163, %f23, %f162, %f161;
	ld.global.nc.f32 	%f164, [%rd39+4];
	ld.global.nc.f32 	%f165, [%rd41+4];
	mul.f32 	%f166, %f21, %f165;
	fma.rn.f32 	%f167, %f20, %f164, %f166;
	ld.global.nc.f32 	%f168, [%rd43+4];
	fma.rn.f32 	%f169, %f22, %f168, %f167;
	ld.global.nc.f32 	%f170, [%rd45+4];
	fma.rn.f32 	%f171, %f23, %f170, %f169;
	sub.f32 	%f172, %f17, %f163;
	add.f32 	%f173, %f40, %f171;
	div.rn.f32 	%f174, %f172, %f173;
	mul.f32 	%f175, %f174, 0fBF000000;
	mul.f32 	%f176, %f174, %f175;
	fma.rn.f32 	%f177, %f176, 0f3BBB989D, 0f3F000000;
	cvt.sat.f32.f32 	%f178, %f177;
	mov.f32 	%f179, 0f4B400001;
	mov.f32 	%f180, 0f437C0000;
	fma.rm.f32 	%f181, %f178, %f180, %f179;
	add.f32 	%f182, %f181, 0fCB40007F;
	neg.f32 	%f183, %f182;
	fma.rn.f32 	%f184, %f176, 0f3FB8AA3B, %f183;
	fma.rn.f32 	%f185, %f176, 0f32A57060, %f184;
	mov.b32 	%r232, %f181;
	shl.b32 	%r233, %r232, 23;
	mov.b32 	%f186, %r233;
	ex2.approx.ftz.f32 	%f187, %f185;
	mul.f32 	%f188, %f187, %f186;
	div.rn.f32 	%f24, %f188, %f173;
	setp.lt.f32 	%p37, %f24, %f41;
	@%p37 bra 	$L__BB2_43;
	mul.lo.s32 	%r235, %r42, %r125;
	mad.lo.s32 	%r236, %r43, %r125, %r235;
	mul.lo.s32 	%r237, %r38, %r125;
	add.s32 	%r45, %r236, %r237;
	mad.lo.s32 	%r238, %r44, %r125, %r235;
	add.s32 	%r46, %r238, %r237;
	mul.lo.s32 	%r239, %r39, %r125;
	add.s32 	%r47, %r239, %r236;
	add.s32 	%r48, %r238, %r239;
	add.s32 	%r240, %r40, %r41;
	mul.lo.s32 	%r241, %r37, %r240;
	add.s32 	%r242, %r38, %r241;
	mul.lo.s32 	%r49, %r125, %r242;
	add.s32 	%r243, %r39, %r241;
	mul.lo.s32 	%r50, %r125, %r243;
	mov.b32 	%r303, 0;
	mov.u32 	%r304, %r303;
$L__BB2_31:
	shl.b32 	%r53, %r303, 2;
	add.s32 	%r244, %r304, 3;
	setp.lt.s32 	%p38, %r244, %r125;
	@%p38 bra 	$L__BB2_32;
	bra.uni 	$L__BB2_35;
$L__BB2_32:
	add.s32 	%r260, %r304, %r45;
	mul.wide.s32 	%rd70, %r260, 4;
	add.s64 	%rd71, %rd1, %rd70;
	add.s32 	%r261, %r304, %r46;
	mul.wide.s32 	%rd72, %r261, 4;
	add.s64 	%rd73, %rd1, %rd72;
	add.s32 	%r262, %r304, %r47;
	mul.wide.s32 	%rd74, %r262, 4;
	add.s64 	%rd75, %rd1, %rd74;
	add.s32 	%r263, %r304, %r48;
	mul.wide.s32 	%rd76, %r263, 4;
	add.s64 	%rd77, %rd1, %rd76;
	ld.global.nc.f32 	%f259, [%rd71];
	ld.global.nc.f32 	%f260, [%rd71+4];
	ld.global.nc.f32 	%f261, [%rd71+8];
	ld.global.nc.f32 	%f262, [%rd71+12];
	ld.global.nc.f32 	%f263, [%rd73];
	ld.global.nc.f32 	%f264, [%rd73+4];
	ld.global.nc.f32 	%f265, [%rd73+8];
	ld.global.nc.f32 	%f266, [%rd73+12];
	ld.global.nc.f32 	%f267, [%rd75];
	ld.global.nc.f32 	%f268, [%rd75+4];
	ld.global.nc.f32 	%f269, [%rd75+8];
	ld.global.nc.f32 	%f270, [%rd75+12];
	ld.global.nc.f32 	%f271, [%rd77];
	ld.global.nc.f32 	%f272, [%rd77+4];
	ld.global.nc.f32 	%f273, [%rd77+8];
	ld.global.nc.f32 	%f274, [%rd77+12];
	mul.f32 	%f275, %f21, %f263;
	fma.rn.f32 	%f276, %f20, %f259, %f275;
	fma.rn.f32 	%f277, %f22, %f267, %f276;
	fma.rn.f32 	%f278, %f23, %f271, %f277;
	mul.f32 	%f279, %f21, %f264;
	fma.rn.f32 	%f280, %f20, %f260, %f279;
	fma.rn.f32 	%f281, %f22, %f268, %f280;
	fma.rn.f32 	%f282, %f23, %f272, %f281;
	mul.f32 	%f283, %f21, %f265;
	fma.rn.f32 	%f284, %f20, %f261, %f283;
	fma.rn.f32 	%f285, %f22, %f269, %f284;
	fma.rn.f32 	%f286, %f23, %f273, %f285;
	mul.f32 	%f287, %f21, %f266;
	fma.rn.f32 	%f288, %f20, %f262, %f287;
	fma.rn.f32 	%f289, %f22, %f270, %f288;
	fma.rn.f32 	%f290, %f23, %f274, %f289;
	shl.b32 	%r264, %r304, 2;
	add.s32 	%r265, %r10, %r264;
	ld.shared.f32 	%f291, [%r265];
	fma.rn.f32 	%f292, %f24, %f278, %f291;
	st.shared.f32 	[%r265], %f292;
	ld.shared.f32 	%f293, [%r265+4];
	fma.rn.f32 	%f294, %f24, %f282, %f293;
	st.shared.f32 	[%r265+4], %f294;
	ld.shared.f32 	%f295, [%r265+8];
	fma.rn.f32 	%f296, %f24, %f286, %f295;
	st.shared.f32 	[%r265+8], %f296;
	ld.shared.f32 	%f297, [%r265+12];
	fma.rn.f32 	%f298, %f24, %f290, %f297;
	st.shared.f32 	[%r265+12], %f298;
$L__BB2_33:
	add.s32 	%r304, %r304, 4;
	setp.lt.s32 	%p44, %r304, %r125;
	add.s32 	%r303, %r303, 1;
	@%p44 bra 	$L__BB2_31;
	add.s32 	%r312, %r312, 1;
	bra.uni 	$L__BB2_43;
$L__BB2_35:
	not.b32 	%r245, %r53;
	add.s32 	%r246, %r245, %r125;
	setp.lt.u32 	%p39, %r246, 3;
	mov.u32 	%r313, %r304;
	@%p39 bra 	$L__BB2_38;
	add.s32 	%r310, %r30, %r53;
	add.s32 	%r309, %r49, %r304;
	add.s32 	%r308, %r46, %r304;
	shl.b32 	%r247, %r304, 2;
	add.s32 	%r307, %r31, %r247;
	add.s32 	%r306, %r50, %r304;
	add.s32 	%r305, %r48, %r304;
	mov.u32 	%r313, %r304;
$L__BB2_37:
	.pragma "nounroll";
	mul.wide.s32 	%rd46, %r309, 4;
	add.s64 	%rd47, %rd7, %rd46;
	mul.wide.s32 	%rd48, %r308, 4;
	add.s64 	%rd49, %rd7, %rd48;
	mul.wide.s32 	%rd50, %r306, 4;
	add.s64 	%rd51, %rd7, %rd50;
	mul.wide.s32 	%rd52, %r305, 4;
	add.s64 	%rd53, %rd7, %rd52;
	ld.global.nc.f32 	%f189, [%rd47+-8];
	ld.global.nc.f32 	%f190, [%rd49+-8];
	mul.f32 	%f191, %f21, %f190;
	fma.rn.f32 	%f192, %f20, %f189, %f191;
	ld.global.nc.f32 	%f193, [%rd51+-8];
	fma.rn.f32 	%f194, %f22, %f193, %f192;
	ld.global.nc.f32 	%f195, [%rd53+-8];
	fma.rn.f32 	%f196, %f23, %f195, %f194;
	ld.shared.f32 	%f197, [%r307+-8];
	fma.rn.f32 	%f198, %f24, %f196, %f197;
	st.shared.f32 	[%r307+-8], %f198;
	ld.global.nc.f32 	%f199, [%rd47+-4];
	ld.global.nc.f32 	%f200, [%rd49+-4];
	mul.f32 	%f201, %f21, %f200;
	fma.rn.f32 	%f202, %f20, %f199, %f201;
	ld.global.nc.f32 	%f203, [%rd51+-4];
	fma.rn.f32 	%f204, %f22, %f203, %f202;
	ld.global.nc.f32 	%f205, [%rd53+-4];
	fma.rn.f32 	%f206, %f23, %f205, %f204;
	ld.shared.f32 	%f207, [%r307+-4];
	fma.rn.f32 	%f208, %f24, %f206, %f207;
	st.shared.f32 	[%r307+-4], %f208;
	ld.global.nc.f32 	%f209, [%rd47];
	ld.global.nc.f32 	%f210, [%rd49];
	mul.f32 	%f211, %f21, %f210;
	fma.rn.f32 	%f212, %f20, %f209, %f211;
	ld.global.nc.f32 	%f213, [%rd51];
	fma.rn.f32 	%f214, %f22, %f213, %f212;
	ld.global.nc.f32 	%f215, [%rd53];
	fma.rn.f32 	%f216, %f23, %f215, %f214;
	ld.shared.f32 	%f217, [%r307];
	fma.rn.f32 	%f218, %f24, %f216, %f217;
	st.shared.f32 	[%r307], %f218;
	ld.global.nc.f32 	%f219, [%rd47+4];
	ld.global.nc.f32 	%f220, [%rd49+4];
	mul.f32 	%f221, %f21, %f220;
	fma.rn.f32 	%f222, %f20, %f219, %f221;
	ld.global.nc.f32 	%f223, [%rd51+4];
	fma.rn.f32 	%f224, %f22, %f223, %f222;
	ld.global.nc.f32 	%f225, [%rd53+4];
	fma.rn.f32 	%f226, %f23, %f225, %f224;
	ld.shared.f32 	%f227, [%r307+4];
	fma.rn.f32 	%f228, %f24, %f226, %f227;
	st.shared.f32 	[%r307+4], %f228;
	add.s32 	%r313, %r313, 4;
	add.s32 	%r310, %r310, 4;
	add.s32 	%r309, %r309, 4;
	add.s32 	%r308, %r308, 4;
	add.s32 	%r307, %r307, 16;
	add.s32 	%r306, %r306, 4;
	add.s32 	%r305, %r305, 4;
	setp.eq.s32 	%p40, %r310, 0;
	@%p40 bra 	$L__BB2_38;
	bra.uni 	$L__BB2_37;
$L__BB2_38:
	setp.eq.s32 	%p41, %r28, 0;
	@%p41 bra 	$L__BB2_33;
	setp.eq.s32 	%p42, %r28, 1;
	@%p42 bra 	$L__BB2_41;
	add.s32 	%r248, %r313, %r45;
	mul.wide.s32 	%rd54, %r248, 4;
	add.s64 	%rd55, %rd1, %rd54;
	ld.global.nc.f32 	%f229, [%rd55];
	add.s32 	%r249, %r313, %r46;
	mul.wide.s32 	%rd56, %r249, 4;
	add.s64 	%rd57, %rd1, %rd56;
	ld.global.nc.f32 	%f230, [%rd57];
	mul.f32 	%f231, %f21, %f230;
	fma.rn.f32 	%f232, %f20, %f229, %f231;
	add.s32 	%r250, %r313, %r47;
	mul.wide.s32 	%rd58, %r250, 4;
	add.s64 	%rd59, %rd1, %rd58;
	ld.global.nc.f32 	%f233, [%rd59];
	fma.rn.f32 	%f234, %f22, %f233, %f232;
	add.s32 	%r251, %r313, %r48;
	mul.wide.s32 	%rd60, %r251, 4;
	add.s64 	%rd61, %rd1, %rd60;
	ld.global.nc.f32 	%f235, [%rd61];
	fma.rn.f32 	%f236, %f23, %f235, %f234;
	shl.b32 	%r252, %r313, 2;
	add.s32 	%r253, %r10, %r252;
	ld.shared.f32 	%f237, [%r253];
	fma.rn.f32 	%f238, %f24, %f236, %f237;
	st.shared.f32 	[%r253], %f238;
	ld.global.nc.f32 	%f239, [%rd55+4];
	ld.global.nc.f32 	%f240, [%rd57+4];
	mul.f32 	%f241, %f21, %f240;
	fma.rn.f32 	%f242, %f20, %f239, %f241;
	ld.global.nc.f32 	%f243, [%rd59+4];
	fma.rn.f32 	%f244, %f22, %f243, %f242;
	ld.global.nc.f32 	%f245, [%rd61+4];
	fma.rn.f32 	%f246, %f23, %f245, %f244;
	ld.shared.f32 	%f247, [%r253+4];
	fma.rn.f32 	%f248, %f24, %f246, %f247;
	st.shared.f32 	[%r253+4], %f248;
	add.s32 	%r313, %r313, 2;
$L__BB2_41:
	setp.eq.s32 	%p43, %r29, 0;
	@%p43 bra 	$L__BB2_33;
	add.s32 	%r254, %r313, %r45;
	mul.wide.s32 	%rd62, %r254, 4;
	add.s64 	%rd63, %rd1, %rd62;
	ld.global.nc.f32 	%f249, [%rd63];
	add.s32 	%r255, %r313, %r46;
	mul.wide.s32 	%rd64, %r255, 4;
	add.s64 	%rd65, %rd1, %rd64;
	ld.global.nc.f32 	%f250, [%rd65];
	mul.f32 	%f251, %f21, %f250;
	fma.rn.f32 	%f252, %f20, %f249, %f251;
	add.s32 	%r256, %r313, %r47;
	mul.wide.s32 	%rd66, %r256, 4;
	add.s64 	%rd67, %rd1, %rd66;
	ld.global.nc.f32 	%f253, [%rd67];
	fma.rn.f32 	%f254, %f22, %f253, %f252;
	add.s32 	%r257, %r313, %r48;
	mul.wide.s32 	%rd68, %r257, 4;
	add.s64 	%rd69, %rd1, %rd68;
	ld.global.nc.f32 	%f255, [%rd69];
	fma.rn.f32 	%f256, %f23, %f255, %f254;
	shl.b32 	%r258, %r313, 2;
	add.s32 	%r259, %r10, %r258;
	ld.shared.f32 	%f257, [%r259];
	fma.rn.f32 	%f258, %f24, %f256, %f257;
	st.shared.f32 	[%r259], %f258;
	bra.uni 	$L__BB2_33;
$L__BB2_43:
	add.s32 	%r301, %r301, 1;
	setp.eq.s32 	%p45, %r301, %r129;
	@%p45 bra 	$L__BB2_44;
	bra.uni 	$L__BB2_27;
$L__BB2_44:
	add.s32 	%r299, %r299, 1;
	setp.eq.s32 	%p46, %r299, %r126;
	@%p46 bra 	$L__BB2_45;
	bra.uni 	$L__BB2_26;
$L__BB2_45:
	mad.lo.s32 	%r266, %r4, %r3, %r5;
	mad.lo.s32 	%r267, %r6, %r127, %r266;
	mul.lo.s32 	%r95, %r267, %r125;
	setp.gt.s32 	%p47, %r312, 0;
	@%p47 bra 	$L__BB2_58;
	setp.lt.s32 	%p48, %r125, 1;
	@%p48 bra 	$L__BB2_70;
	add.s32 	%r269, %r125, -1;
	and.b32  	%r96, %r125, 7;
	setp.lt.u32 	%p49, %r269, 7;
	mov.b32 	%r329, 0;
	@%p49 bra 	$L__BB2_50;
	and.b32  	%r329, %r125, 2147483640;
	neg.s32 	%r325, %r329;
	add.s64 	%rd9, %rd5, 16;
	mov.u32 	%r324, %r95;
$L__BB2_49:
	.pragma "nounroll";
	mul.wide.s32 	%rd78, %r324, 4;
	add.s64 	%rd79, %rd9, %rd78;
	mov.b32 	%r270, 0;
	st.global.u32 	[%rd79+-16], %r270;
	st.global.u32 	[%rd79+-12], %r270;
	st.global.u32 	[%rd79+-8], %r270;
	st.global.u32 	[%rd79+-4], %r270;
	st.global.u32 	[%rd79], %r270;
	st.global.u32 	[%rd79+4], %r270;
	st.global.u32 	[%rd79+8], %r270;
	st.global.u32 	[%rd79+12], %r270;
	add.s32 	%r325, %r325, 8;
	add.s32 	%r324, %r324, 8;
	setp.eq.s32 	%p50, %r325, 0;
	@%p50 bra 	$L__BB2_50;
	bra.uni 	$L__BB2_49;
$L__BB2_50:
	setp.eq.s32 	%p51, %r96, 0;
	@%p51 bra 	$L__BB2_70;
	and.b32  	%r120, %r125, 3;
	setp.lt.u32 	%p52, %r96, 4;
	@%p52 bra 	$L__BB2_53;
	add.s32 	%r271, %r329, %r95;
	mul.wide.s32 	%rd80, %r271, 4;
	add.s64 	%rd81, %rd5, %rd80;
	mov.b32 	%r272, 0;
	st.global.u32 	[%rd81], %r272;
	st.global.u32 	[%rd81+4], %r272;
	st.global.u32 	[%rd81+8], %r272;
	st.global.u32 	[%rd81+12], %r272;
	add.s32 	%r329, %r329, 4;
$L__BB2_53:
	setp.eq.s32 	%p53, %r120, 0;
	@%p53 bra 	$L__BB2_70;
	setp.eq.s32 	%p54, %r120, 1;
	@%p54 bra 	$L__BB2_56;
	add.s32 	%r273, %r329, %r95;
	mul.wide.s32 	%rd82, %r273, 4;
	add.s64 	%rd83, %rd5, %rd82;
	mov.b32 	%r274, 0;
	st.global.u32 	[%rd83], %r274;
	st.global.u32 	[%rd83+4], %r274;
	add.s32 	%r329, %r329, 2;
$L__BB2_56:
	and.b32  	%r275, %r125, 1;
	setp.eq.b32 	%p55, %r275, 1;
	not.pred 	%p56, %p55;
	@%p56 bra 	$L__BB2_70;
	add.s32 	%r276, %r329, %r95;
	mul.wide.s32 	%rd84, %r276, 4;
	add.s64 	%rd85, %rd5, %rd84;
	mov.b32 	%r277, 0;
	st.global.u32 	[%rd85], %r277;
	bra.uni 	$L__BB2_70;
$L__BB2_58:
	setp.lt.s32 	%p57, %r125, 1;
	@%p57 bra 	$L__BB2_70;
	cvt.rn.f32.u32 	%f39, %r312;
	add.s32 	%r279, %r125, -1;
	and.b32  	%r99, %r125, 7;
	setp.lt.u32 	%p58, %r279, 7;
	mov.b32 	%r327, 0;
	@%p58 bra 	$L__BB2_62;
	and.b32  	%r327, %r125, 2147483640;
	neg.s32 	%r323, %r327;
	mov.u32 	%r281, smem;
	add.s32 	%r282, %r138, %r281;
	add.s32 	%r322, %r282, 16;
	add.s64 	%rd10, %rd5, 16;
	mov.u32 	%r321, %r95;
$L__BB2_61:
	.pragma "nounroll";
	mul.wide.s32 	%rd86, %r321, 4;
	add.s64 	%rd87, %rd10, %rd86;
	ld.shared.f32 	%f299, [%r322+-16];
	div.rn.f32 	%f300, %f299, %f39;
	st.global.f32 	[%rd87+-16], %f300;
	ld.shared.f32 	%f301, [%r322+-12];
	div.rn.f32 	%f302, %f301, %f39;
	st.global.f32 	[%rd87+-12], %f302;
	ld.shared.f32 	%f303, [%r322+-8];
	div.rn.f32 	%f304, %f303, %f39;
	st.global.f32 	[%rd87+-8], %f304;
	ld.shared.f32 	%f305, [%r322+-4];
	div.rn.f32 	%f306, %f305, %f39;
	st.global.f32 	[%rd87+-4], %f306;
	ld.shared.f32 	%f307, [%r322];
	div.rn.f32 	%f308, %f307, %f39;
	st.global.f32 	[%rd87], %f308;
	ld.shared.f32 	%f309, [%r322+4];
	div.rn.f32 	%f310, %f309, %f39;
	st.global.f32 	[%rd87+4], %f310;
	ld.shared.f32 	%f311, [%r322+8];
	div.rn.f32 	%f312, %f311, %f39;
	st.global.f32 	[%rd87+8], %f312;
	ld.shared.f32 	%f313, [%r322+12];
	div.rn.f32 	%f314, %f313, %f39;
	st.global.f32 	[%rd87+12], %f314;
	add.s32 	%r323, %r323, 8;
	add.s32 	%r322, %r322, 32;
	add.s32 	%r321, %r321, 8;
	setp.eq.s32 	%p59, %r323, 0;
	@%p59 bra 	$L__BB2_62;
	bra.uni 	$L__BB2_61;
$L__BB2_62:
	setp.eq.s32 	%p60, %r99, 0;
	@%p60 bra 	$L__BB2_70;
	and.b32  	%r114, %r125, 3;
	setp.lt.u32 	%p61, %r99, 4;
	@%p61 bra 	$L__BB2_65;
	shl.b32 	%r283, %r327, 2;
	add.s32 	%r284, %r10, %r283;
	ld.shared.f32 	%f315, [%r284];
	div.rn.f32 	%f316, %f315, %f39;
	add.s32 	%r285, %r327, %r95;
	mul.wide.s32 	%rd88, %r285, 4;
	add.s64 	%rd89, %rd5, %rd88;
	st.global.f32 	[%rd89], %f316;
	ld.shared.f32 	%f317, [%r284+4];
	div.rn.f32 	%f318, %f317, %f39;
	st.global.f32 	[%rd89+4], %f318;
	ld.shared.f32 	%f319, [%r284+8];
	div.rn.f32 	%f320, %f319, %f39;
	st.global.f32 	[%rd89+8], %f320;
	ld.shared.f32 	%f321, [%r284+12];
	div.rn.f32 	%f322, %f321, %f39;
	st.global.f32 	[%rd89+12], %f322;
	add.s32 	%r327, %r327, 4;
$L__BB2_65:
	setp.eq.s32 	%p62, %r114, 0;
	@%p62 bra 	$L__BB2_70;
	setp.eq.s32 	%p63, %r114, 1;
	@%p63 bra 	$L__BB2_68;
	shl.b32 	%r286, %r327, 2;
	add.s32 	%r287, %r10, %r286;
	ld.shared.f32 	%f323, [%r287];
	div.rn.f32 	%f324, %f323, %f39;
	add.s32 	%r288, %r327, %r95;
	mul.wide.s32 	%rd90, %r288, 4;
	add.s64 	%rd91, %rd5, %rd90;
	st.global.f32 	[%rd91], %f324;
	ld.shared.f32 	%f325, [%r287+4];
	div.rn.f32 	%f326, %f325, %f39;
	st.global.f32 	[%rd91+4], %f326;
	add.s32 	%r327, %r327, 2;
$L__BB2_68:
	and.b32  	%r289, %r125, 1;
	setp.eq.b32 	%p64, %r289, 1;
	not.pred 	%p65, %p64;
	@%p65 bra 	$L__BB2_70;
	shl.b32 	%r290, %r327, 2;
	add.s32 	%r291, %r10, %r290;
	ld.shared.f32 	%f327, [%r291];
	div.rn.f32 	%f328, %f327, %f39;
	add.s32 	%r292, %r327, %r95;
	mul.wide.s32 	%rd92, %r292, 4;
	add.s64 	%rd93, %rd5, %rd92;
	st.global.f32 	[%rd93], %f328;
$L__BB2_70:
	ret;

}
	// .globl	_Z25flash_bevpool_warp_kernelILi0ELb0EEviiiiiffPKfS1_S1_PKiS3_iiiffffffPf
.visible .entry _Z25flash_bevpool_warp_kernelILi0ELb0EEviiiiiffPKfS1_S1_PKiS3_iiiffffffPf(
	.param .u32 _Z25flash_bevpool_warp_kernelILi0ELb0EEviiiiiffPKfS1_S1_PKiS3_iiiffffffPf_param_0,
	.param .u32 _Z25flash_bevpool_warp_kernelILi0ELb0EEviiiiiffPKfS1_S1_PKiS3_iiiffffffPf_param_1,
	.param .u32 _Z25flash_bevpool_warp_kernelILi0ELb0EEviiiiiffPKfS1_S1_PKiS3_iiiffffffPf_param_2,
	.param .u32 _Z25flash_bevpool_warp_kernelILi0ELb0EEviiiiiffPKfS1_S1_PKiS3_iiiffffffPf_param_3,
	.param .u32 _Z25flash_bevpool_warp_kernelILi0ELb0EEviiiiiffPKfS1_S1_PKiS3_iiiffffffPf_param_4,
	.param .f32 _Z25flash_bevpool_warp_kernelILi0ELb0EEviiiiiffPKfS1_S1_PKiS3_iiiffffffPf_param_5,
	.param .f32 _Z25flash_bevpool_warp_kernelILi0ELb0EEviiiiiffPKfS1_S1_PKiS3_iiiffffffPf_param_6,
	.param .u64 .ptr .align 1 _Z25flash_bevpool_warp_kernelILi0ELb0EEviiiiiffPKfS1_S1_PKiS3_iiiffffffPf_param_7,
	.param .u64 .ptr .align 1 _Z25flash_bevpool_warp_kernelILi0ELb0EEviiiiiffPKfS1_S1_PKiS3_iiiffffffPf_param_8,
	.param .u64 .ptr .align 1 _Z25flash_bevpool_warp_kernelILi0ELb0EEviiiiiffPKfS1_S1_PKiS3_iiiffffffPf_param_9,
	.param .u64 .ptr .align 1 _Z25flash_bevpool_warp_kernelILi0ELb0EEviiiiiffPKfS1_S1_PKiS3_iiiffffffPf_param_10,
	.param .u64 .ptr .align 1 _Z25flash_bevpool_warp_kernelILi0ELb0EEviiiiiffPKfS1_S1_PKiS3_iiiffffffPf_param_11,
	.param .u32 _Z25flash_bevpool_warp_kernelILi0ELb0EEviiiiiffPKfS1_S1_PKiS3_iiiffffffPf_param_12,
	.param .u32 _Z25flash_bevpool_warp_kernelILi0ELb0EEviiiiiffPKfS1_S1_PKiS3_iiiffffffPf_param_13,
	.param .u32 _Z25flash_bevpool_warp_kernelILi0ELb0EEviiiiiffPKfS1_S1_PKiS3_iiiffffffPf_param_14,
	.param .f32 _Z25flash_bevpool_warp_kernelILi0ELb0EEviiiiiffPKfS1_S1_PKiS3_iiiffffffPf_param_15,
	.param .f32 _Z25flash_bevpool_warp_kernelILi0ELb0EEviiiiiffPKfS1_S1_PKiS3_iiiffffffPf_param_16,
	.param .f32 _Z25flash_bevpool_warp_kernelILi0ELb0EEviiiiiffPKfS1_S1_PKiS3_iiiffffffPf_param_17,
	.param .f32 _Z25flash_bevpool_warp_kernelILi0ELb0EEviiiiiffPKfS1_S1_PKiS3_iiiffffffPf_param_18,
	.param .f32 _Z25flash_bevpool_warp_kernelILi0ELb0EEviiiiiffPKfS1_S1_PKiS3_iiiffffffPf_param_19,
	.param .f32 _Z25flash_bevpool_warp_kernelILi0ELb0EEviiiiiffPKfS1_S1_PKiS3_iiiffffffPf_param_20,
	.param .u64 .ptr .align 1 _Z25flash_bevpool_warp_kernelILi0ELb0EEviiiiiffPKfS1_S1_PKiS3_iiiffffffPf_param_21
)
{
	.reg .pred 	%p<64>;
	.reg .b32 	%r<306>;
	.reg .b32 	%f<289>;
	.reg .b64 	%rd<85>;

	ld.param.u32 	%r114, [_Z25flash_bevpool_warp_kernelILi0ELb0EEviiiiiffPKfS1_S1_PKiS3_iiiffffffPf_param_0];
	ld.param.u32 	%r115, [_Z25flash_bevpool_warp_kernelILi0ELb0EEviiiiiffPKfS1_S1_PKiS3_iiiffffffPf_param_1];
	ld.param.u32 	%r119, [_Z25flash_bevpool_warp_kernelILi0ELb0EEviiiiiffPKfS1_S1_PKiS3_iiiffffffPf_param_2];
	ld.param.f32 	%f40, [_Z25flash_bevpool_warp_kernelILi0ELb0EEviiiiiffPKfS1_S1_PKiS3_iiiffffffPf_param_5];
	ld.param.f32 	%f41, [_Z25flash_bevpool_warp_kernelILi0ELb0EEviiiiiffPKfS1_S1_PKiS3_iiiffffffPf_param_6];
	ld.param.u64 	%rd12, [_Z25flash_bevpool_warp_kernelILi0ELb0EEviiiiiffPKfS1_S1_PKiS3_iiiffffffPf_param_7];
	ld.param.u64 	%rd13, [_Z25flash_bevpool_warp_kernelILi0ELb0EEviiiiiffPKfS1_S1_PKiS3_iiiffffffPf_param_8];
	ld.param.u64 	%rd14, [_Z25flash_bevpool_warp_kernelILi0ELb0EEviiiiiffPKfS1_S1_PKiS3_iiiffffffPf_param_9];
	ld.param.u64 	%rd15, [_Z25flash_bevpool_warp_kernelILi0ELb0EEviiiiiffPKfS1_S1_PKiS3_iiiffffffPf_param_10];
	ld.param.u64 	%rd11, [_Z25flash_bevpool_warp_kernelILi0ELb0EEviiiiiffPKfS1_S1_PKiS3_iiiffffffPf_param_11];
	ld.param.u32 	%r116, [_Z25flash_bevpool_warp_kernelILi0ELb0EEviiiiiffPKfS1_S1_PKiS3_iiiffffffPf_param_12];
	ld.param.u32 	%r117, [_Z25flash_bevpool_warp_kernelILi0ELb0EEviiiiiffPKfS1_S1_PKiS3_iiiffffffPf_param_13];
	ld.param.u32 	%r118, [_Z25flash_bevpool_warp_kernelILi0ELb0EEviiiiiffPKfS1_S1_PKiS3_iiiffffffPf_param_14];
	ld.param.f32 	%f42, [_Z25flash_bevpool_warp_kernelILi0ELb0EEviiiiiffPKfS1_S1_PKiS3_iiiffffffPf_param_15];
	ld.param.f32 	%f43, [_Z25flash_bevpool_warp_kernelILi0ELb0EEviiiiiffPKfS1_S1_PKiS3_iiiffffffPf_param_16];
	ld.param.f32 	%f44, [_Z25flash_bevpool_warp_kernelILi0ELb0EEviiiiiffPKfS1_S1_PKiS3_iiiffffffPf_param_17];
	ld.param.f32 	%f45, [_Z25flash_bevpool_warp_kernelILi0ELb0EEviiiiiffPKfS1_S1_PKiS3_iiiffffffPf_param_18];
	ld.param.f32 	%f46, [_Z25flash_bevpool_warp_kernelILi0ELb0EEviiiiiffPKfS1_S1_PKiS3_iiiffffffPf_param_19];
	ld.param.f32 	%f47, [_Z25flash_bevpool_warp_kernelILi0ELb0EEviiiiiffPKfS1_S1_PKiS3_iiiffffffPf_param_20];
	ld.param.u64 	%rd16, [_Z25flash_bevpool_warp_kernelILi0ELb0EEviiiiiffPKfS1_S1_PKiS3_iiiffffffPf_param_21];
	cvta.to.global.u64 	%rd1, %rd13;
	cvta.to.global.u64 	%rd2, %rd12;
	cvta.to.global.u64 	%rd3, %rd15;
	cvta.to.global.u64 	%rd4, %rd14;
	cvta.to.global.u64 	%rd5, %rd16;
	mov.u32 	%r120, %ctaid.x;
	mov.u32 	%r121, %ntid.x;
	mov.u32 	%r1, %tid.x;
	mad.lo.s32 	%r2, %r120, %r121, %r1;
	mul.lo.s32 	%r122, %r116, %r119;
	mul.lo.s32 	%r123, %r122, %r117;
	setp.ge.s32 	%p1, %r2, %r123;
	@%p1 bra 	$L__BB3_66;
	cvta.to.global.u64 	%rd17, %rd11;
	mul.lo.s32 	%r3, %r117, %r116;
	div.s32 	%r4, %r2, %r3;
	mul.lo.s32 	%r124, %r4, %r3;
	sub.s32 	%r125, %r2, %r124;
	div.s32 	%r6, %r125, %r116;
	mul.lo.s32 	%r126, %r6, %r116;
	sub.s32 	%r5, %r125, %r126;
	cvt.rn.f32.s32 	%f48, %r5;
	add.f32 	%f49, %f48, 0f3F000000;
	fma.rn.f32 	%f1, %f42, %f49, %f45;
	cvt.rn.f32.s32 	%f50, %r6;
	add.f32 	%f51, %f50, 0f3F000000;
	fma.rn.f32 	%f2, %f43, %f51, %f46;
	ld.global.nc.u32 	%r7, [%rd17];
	ld.global.nc.u32 	%r8, [%rd17+4];
	mul.lo.s32 	%r9, %r114, %r1;
	shl.b32 	%r127, %r9, 2;
	mov.u32 	%r128, smem;
	add.s32 	%r10, %r128, %r127;
	setp.lt.s32 	%p2, %r114, 1;
	@%p2 bra 	$L__BB3_14;
	add.s32 	%r130, %r114, -1;
	and.b32  	%r11, %r114, 15;
	setp.lt.u32 	%p3, %r130, 15;
	mov.b32 	%r272, 0;
	@%p3 bra 	$L__BB3_5;
	and.b32  	%r272, %r114, 2147483632;
	mov.b32 	%r270, 0;
$L__BB3_4:
	.pragma "nounroll";
	shl.b32 	%r132, %r270, 2;
	add.s32 	%r133, %r10, %r132;
	mov.b32 	%r134, 0;
	st.shared.u32 	[%r133], %r134;
	st.shared.u32 	[%r133+4], %r134;
	st.shared.u32 	[%r133+8], %r134;
	st.shared.u32 	[%r133+12], %r134;
	st.shared.u32 	[%r133+16], %r134;
	st.shared.u32 	[%r133+20], %r134;
	st.shared.u32 	[%r133+24], %r134;
	st.shared.u32 	[%r133+28], %r134;
	st.shared.u32 	[%r133+32], %r134;
	st.shared.u32 	[%r133+36], %r134;
	st.shared.u32 	[%r133+40], %r134;
	st.shared.u32 	[%r133+44], %r134;
	st.shared.u32 	[%r133+48], %r134;
	st.shared.u32 	[%r133+52], %r134;
	st.shared.u32 	[%r133+56], %r134;
	st.shared.u32 	[%r133+60], %r134;
	add.s32 	%r270, %r270, 16;
	setp.ne.s32 	%p4, %r270, %r272;
	@%p4 bra 	$L__BB3_4;
$L__BB3_5:
	setp.eq.s32 	%p5, %r11, 0;
	@%p5 bra 	$L__BB3_14;
	and.b32  	%r16, %r114, 7;
	setp.lt.u32 	%p6, %r11, 8;
	@%p6 bra 	$L__BB3_8;
	shl.b32 	%r135, %r272, 2;
	add.s32 	%r136, %r10, %r135;
	mov.b32 	%r137, 0;
	st.shared.u32 	[%r136], %r137;
	st.shared.u32 	[%r136+4], %r137;
	st.shared.u32 	[%r136+8], %r137;
	st.shared.u32 	[%r136+12], %r137;
	st.shared.u32 	[%r136+16], %r137;
	st.shared.u32 	[%r136+20], %r137;
	st.shared.u32 	[%r136+24], %r137;
	st.shared.u32 	[%r136+28], %r137;
	add.s32 	%r272, %r272, 8;
$L__BB3_8:
	setp.eq.s32 	%p7, %r16, 0;
	@%p7 bra 	$L__BB3_14;
	and.b32  	%r19, %r114, 3;
	setp.lt.u32 	%p8, %r16, 4;
	@%p8 bra 	$L__BB3_11;
	shl.b32 	%r138, %r272, 2;
	add.s32 	%r139, %r10, %r138;
	mov.b32 	%r140, 0;
	st.shared.u32 	[%r139], %r140;
	st.shared.u32 	[%r139+4], %r140;
	st.shared.u32 	[%r139+8], %r140;
	st.shared.u32 	[%r139+12], %r140;
	add.s32 	%r272, %r272, 4;
$L__BB3_11:
	setp.eq.s32 	%p9, %r19, 0;
	@%p9 bra 	$L__BB3_14;
	mov.b32 	%r275, 0;
$L__BB3_13:
	.pragma "nounroll";
	shl.b32 	%r142, %r272, 2;
	add.s32 	%r143, %r10, %r142;
	mov.b32 	%r144, 0;
	st.shared.u32 	[%r143], %r144;
	add.s32 	%r272, %r272, 1;
	add.s32 	%r275, %r275, 1;
	setp.ne.s32 	%p10, %r275, %r19;
	@%p10 bra 	$L__BB3_13;
$L__BB3_14:
	mul.lo.s32 	%r26, %r4, %r115;
	setp.lt.s32 	%p11, %r115, 1;
	mov.b32 	%r286, 0;
	@%p11 bra 	$L__BB3_41;
	mul.lo.s32 	%r147, %r26, 12;
	cvt.s64.s32 	%rd6, %r147;
	setp.lt.s32 	%p12, %r118, 1;
	neg.f32 	%f3, %f40;
	shl.b32 	%r27, %r26, 1;
	cvt.rn.f32.s32 	%f4, %r8;
	cvt.rn.f32.s32 	%f5, %r7;
	@%p12 bra 	$L__BB3_41;
	setp.gt.s32 	%p13, %r114, 0;
	@%p13 bra 	$L__BB3_25;
	mov.b32 	%r289, 0;
	mov.u32 	%r286, %r289;
$L__BB3_18:
	mul.lo.s32 	%r150, %r289, 12;
	cvt.u64.u32 	%rd18, %r150;
	add.s64 	%rd19, %rd18, %rd6;
	shl.b64 	%rd20, %rd19, 2;
	add.s64 	%rd21, %rd4, %rd20;
	ld.global.nc.f32 	%f52, [%rd21];
	ld.global.nc.f32 	%f53, [%rd21+4];
	mul.f32 	%f54, %f2, %f53;
	fma.rn.f32 	%f25, %f1, %f52, %f54;
	ld.global.nc.f32 	%f26, [%rd21+8];
	ld.global.nc.f32 	%f27, [%rd21+12];
	ld.global.nc.f32 	%f55, [%rd21+16];
	ld.global.nc.f32 	%f56, [%rd21+20];
	mul.f32 	%f57, %f2, %f56;
	fma.rn.f32 	%f28, %f1, %f55, %f57;
	ld.global.nc.f32 	%f29, [%rd21+24];
	ld.global.nc.f32 	%f30, [%rd21+28];
	ld.global.nc.f32 	%f58, [%rd21+32];
	ld.global.nc.f32 	%f59, [%rd21+36];
	mul.f32 	%f60, %f2, %f59;
	fma.rn.f32 	%f31, %f1, %f58, %f60;
	ld.global.nc.f32 	%f32, [%rd21+40];
	ld.global.nc.f32 	%f33, [%rd21+44];
	shl.b32 	%r151, %r289, 1;
	add.s32 	%r152, %r151, %r27;
	mul.wide.s32 	%rd22, %r152, 4;
	add.s64 	%rd8, %rd3, %rd22;
	add.s32 	%r74, %r289, %r26;
	mov.b32 	%r291, 0;
$L__BB3_19:
	cvt.rn.f32.u32 	%f61, %r291;
	add.f32 	%f62, %f61, 0f3F000000;
	fma.rn.f32 	%f63, %f44, %f62, %f47;
	fma.rn.f32 	%f34, %f63, %f26, %f25;
	fma.rn.f32 	%f35, %f63, %f29, %f28;
	fma.rn.f32 	%f64, %f63, %f32, %f31;
	add.f32 	%f36, %f33, %f64;
	setp.le.f32 	%p14, %f36, 0f00000000;
	@%p14 bra 	$L__BB3_23;
	setp.ltu.f32 	%p15, %f36, 0f00000000;
	max.f32 	%f65, %f36, %f40;
	min.f32 	%f66, %f36, %f3;
	selp.f32 	%f67, %f66, %f65, %p15;
	add.f32 	%f68, %f27, %f34;
	div.rn.f32 	%f69, %f68, %f67;
	add.f32 	%f70, %f30, %f35;
	div.rn.f32 	%f71, %f70, %f67;
	ld.global.nc.u32 	%r77, [%rd8];
	ld.global.nc.u32 	%r78, [%rd8+4];
	div.rn.f32 	%f72, %f69, %f4;
	cvt.rn.f32.s32 	%f73, %r78;
	mul.f32 	%f37, %f72, %f73;
	div.rn.f32 	%f74, %f71, %f5;
	cvt.rn.f32.s32 	%f75, %r77;
	mul.f32 	%f38, %f74, %f75;
	setp.lt.f32 	%p16, %f37, 0f00000000;
	setp.ge.f32 	%p17, %f37, %f73;
	or.pred  	%p18, %p16, %p17;
	setp.lt.f32 	%p19, %f38, 0f00000000;
	setp.ge.f32 	%p20, %f38, %f75;
	or.pred  	%p21, %p19, %p20;
	or.pred  	%p23, %p18, %p21;
	@%p23 bra 	$L__BB3_23;
	cvt.rmi.f32.f32 	%f76, %f37;
	cvt.rzi.s32.f32 	%r153, %f76;
	cvt.rmi.f32.f32 	%f77, %f38;
	cvt.rzi.s32.f32 	%r154, %f77;
	cvt.rn.f32.s32 	%f78, %r153;
	sub.f32 	%f79, %f37, %f78;
	cvt.rn.f32.s32 	%f80, %r154;
	sub.f32 	%f81, %f38, %f80;
	add.s32 	%r155, %r78, -1;
	min.s32 	%r156, %r153, %r155;
	max.s32 	%r157, %r156, 0;
	add.s32 	%r158, %r157, 1;
	min.s32 	%r159, %r158, %r155;
	max.s32 	%r160, %r159, 0;
	add.s32 	%r161, %r77, -1;
	min.s32 	%r162, %r154, %r161;
	max.s32 	%r163, %r162, 0;
	add.s32 	%r164, %r163, 1;
	min.s32 	%r165, %r164, %r161;
	max.s32 	%r166, %r165, 0;
	mov.f32 	%f82, 0f3F800000;
	sub.f32 	%f83, %f82, %f79;
	sub.f32 	%f84, %f82, %f81;
	mul.f32 	%f85, %f84, %f83;
	mul.f32 	%f86, %f81, %f83;
	mul.f32 	%f87, %f79, %f84;
	mul.f32 	%f88, %f81, %f79;
	mul.lo.s32 	%r167, %r77, %r74;
	mul.lo.s32 	%r168, %r167, %r78;
	shl.b32 	%r169, %r168, 1;
	mul.lo.s32 	%r170, %r163, %r78;
	add.s32 	%r171, %r170, %r157;
	shl.b32 	%r172, %r171, 1;
	add.s32 	%r173, %r172, %r169;
	mul.lo.s32 	%r174, %r166, %r78;
	add.s32 	%r175, %r174, %r157;
	shl.b32 	%r176, %r175, 1;
	add.s32 	%r177, %r176, %r169;
	add.s32 	%r178, %r160, %r170;
	shl.b32 	%r179, %r178, 1;
	add.s32 	%r180, %r179, %r169;
	add.s32 	%r181, %r174, %r160;
	shl.b32 	%r182, %r181, 1;
	add.s32 	%r183, %r182, %r169;
	mul.wide.s32 	%rd23, %r173, 4;
	add.s64 	%rd24, %rd2, %rd23;
	ld.global.nc.f32 	%f89, [%rd24];
	mul.wide.s32 	%rd25, %r177, 4;
	add.s64 	%rd26, %rd2, %rd25;
	ld.global.nc.f32 	%f90, [%rd26];
	mul.f32 	%f91, %f86, %f90;
	fma.rn.f32 	%f92, %f85, %f89, %f91;
	mul.wide.s32 	%rd27, %r180, 4;
	add.s64 	%rd28, %rd2, %rd27;
	ld.global.nc.f32 	%f93, [%rd28];
	fma.rn.f32 	%f94, %f87, %f93, %f92;
	mul.wide.s32 	%rd29, %r183, 4;
	add.s64 	%rd30, %rd2, %rd29;
	ld.global.nc.f32 	%f95, [%rd30];
	fma.rn.f32 	%f96, %f88, %f95, %f94;
	ld.global.nc.f32 	%f97, [%rd24+4];
	ld.global.nc.f32 	%f98, [%rd26+4];
	mul.f32 	%f99, %f86, %f98;
	fma.rn.f32 	%f100, %f85, %f97, %f99;
	ld.global.nc.f32 	%f101, [%rd28+4];
	fma.rn.f32 	%f102, %f87, %f101, %f100;
	ld.global.nc.f32 	%f103, [%rd30+4];
	fma.rn.f32 	%f104, %f88, %f103, %f102;
	sub.f32 	%f105, %f36, %f96;
	add.f32 	%f106, %f40, %f104;
	div.rn.f32 	%f107, %f105, %f106;
	mul.f32 	%f108, %f107, 0fBF000000;
	mul.f32 	%f109, %f107, %f108;
	fma.rn.f32 	%f110, %f109, 0f3BBB989D, 0f3F000000;
	cvt.sat.f32.f32 	%f111, %f110;
	mov.f32 	%f112, 0f4B400001;
	mov.f32 	%f113, 0f437C0000;
	fma.rm.f32 	%f114, %f111, %f113, %f112;
	add.f32 	%f115, %f114, 0fCB40007F;
	neg.f32 	%f116, %f115;
	fma.rn.f32 	%f117, %f109, 0f3FB8AA3B, %f116;
	fma.rn.f32 	%f118, %f109, 0f32A57060, %f117;
	mov.b32 	%r184, %f114;
	shl.b32 	%r185, %r184, 23;
	mov.b32 	%f119, %r185;
	ex2.approx.ftz.f32 	%f120, %f118;
	mul.f32 	%f121, %f120, %f119;
	div.rn.f32 	%f122, %f121, %f106;
	setp.lt.f32 	%p24, %f122, %f41;
	@%p24 bra 	$L__BB3_23;
	add.s32 	%r286, %r286, 1;
$L__BB3_23:
	add.s32 	%r291, %r291, 1;
	setp.ne.s32 	%p25, %r291, %r118;
	@%p25 bra 	$L__BB3_19;
	add.s32 	%r289, %r289, 1;
	setp.ne.s32 	%p26, %r289, %r115;
	@%p26 bra 	$L__BB3_18;
	bra.uni 	$L__BB3_41;
$L__BB3_25:
	add.s32 	%r28, %r114, -1;
	and.b32  	%r29, %r114, 3;
	and.b32  	%r30, %r114, 2147483644;
	and.b32  	%r31, %r114, 1;
	neg.s32 	%r32, %r30;
	add.s32 	%r189, %r127, %r128;
	add.s32 	%r33, %r189, 8;
	mov.b32 	%r276, 0;
	mov.u32 	%r286, %r276;
$L__BB3_26:
	mul.lo.s32 	%r191, %r276, 12;
	cvt.u64.u32 	%rd31, %r191;
	add.s64 	%rd32, %rd31, %rd6;
	shl.b64 	%rd33, %rd32, 2;
	add.s64 	%rd34, %rd4, %rd33;
	ld.global.nc.f32 	%f123, [%rd34];
	ld.global.nc.f32 	%f124, [%rd34+4];
	mul.f32 	%f125, %f2, %f124;
	fma.rn.f32 	%f6, %f1, %f123, %f125;
	ld.global.nc.f32 	%f7, [%rd34+8];
	ld.global.nc.f32 	%f8, [%rd34+12];
	ld.global.nc.f32 	%f126, [%rd34+16];
	ld.global.nc.f32 	%f127, [%rd34+20];
	mul.f32 	%f128, %f2, %f127;
	fma.rn.f32 	%f9, %f1, %f126, %f128;
	ld.global.nc.f32 	%f10, [%rd34+24];
	ld.global.nc.f32 	%f11, [%rd34+28];
	ld.global.nc.f32 	%f129, [%rd34+32];
	ld.global.nc.f32 	%f130, [%rd34+36];
	mul.f32 	%f131, %f2, %f130;
	fma.rn.f32 	%f12, %f1, %f129, %f131;
	ld.global.nc.f32 	%f13, [%rd34+40];
	ld.global.nc.f32 	%f14, [%rd34+44];
	shl.b32 	%r192, %r276, 1;
	add.s32 	%r193, %r192, %r27;
	mul.wide.s32 	%rd35, %r193, 4;
	add.s64 	%rd7, %rd3, %rd35;
	mov.b32 	%r278, 0;
$L__BB3_27:
	cvt.rn.f32.u32 	%f132, %r278;
	add.f32 	%f133, %f132, 0f3F000000;
	fma.rn.f32 	%f134, %f44, %f133, %f47;
	fma.rn.f32 	%f15, %f134, %f7, %f6;
	fma.rn.f32 	%f16, %f134, %f10, %f9;
	fma.rn.f32 	%f135, %f134, %f13, %f12;
	add.f32 	%f17, %f14, %f135;
	setp.le.f32 	%p27, %f17, 0f00000000;
	@%p27 bra 	$L__BB3_39;
	setp.ltu.f32 	%p28, %f17, 0f00000000;
	max.f32 	%f136, %f17, %f40;
	min.f32 	%f137, %f17, %f3;
	selp.f32 	%f138, %f137, %f136, %p28;
	add.f32 	%f139, %f8, %f15;
	div.rn.f32 	%f140, %f139, %f138;
	add.f32 	%f141, %f11, %f16;
	div.rn.f32 	%f142, %f141, %f138;
	ld.global.nc.u32 	%r38, [%rd7];
	ld.global.nc.u32 	%r39, [%rd7+4];
	div.rn.f32 	%f143, %f140, %f4;
	cvt.rn.f32.s32 	%f144, %r39;
	mul.f32 	%f18, %f143, %f144;
	div.rn.f32 	%f145, %f142, %f5;
	cvt.rn.f32.s32 	%f146, %r38;
	mul.f32 	%f19, %f145, %f146;
	setp.lt.f32 	%p29, %f18, 0f00000000;
	setp.ge.f32 	%p30, %f18, %f144;
	or.pred  	%p31, %p29, %p30;
	setp.lt.f32 	%p32, %f19, 0f00000000;
	setp.ge.f32 	%p33, %f19, %f146;
	or.pred  	%p34, %p32, %p33;
	or.pred  	%p36, %p31, %p34;
	@%p36 bra 	$L__BB3_39;
	cvt.rmi.f32.f32 	%f147, %f18;
	cvt.rzi.s32.f32 	%r194, %f147;
	cvt.rmi.f32.f32 	%f148, %f19;
	cvt.rzi.s32.f32 	%r195, %f148;
	cvt.rn.f32.s32 	%f149, %r194;
	sub.f32 	%f150, %f18, %f149;
	cvt.rn.f32.s32 	%f151, %r195;
	sub.f32 	%f152, %f19, %f151;
	add.s32 	%r196, %r39, -1;
	min.s32 	%r197, %r194, %r196;
	max.s32 	%r40, %r197, 0;
	add.s32 	%r198, %r40, 1;
	min.s32 	%r199, %r198, %r196;
	max.s32 	%r41, %r199, 0;
	add.s32 	%r200, %r38, -1;
	min.s32 	%r201, %r195, %r200;
	max.s32 	%r42, %r201, 0;
	add.s32 	%r202, %r42, 1;
	min.s32 	%r203, %r202, %r200;
	max.s32 	%r204, %r203, 0;
	mov.f32 	%f153, 0f3F800000;
	sub.f32 	%f154, %f153, %f150;
	sub.f32 	%f155, %f153, %f152;
	mul.f32 	%f20, %f155, %f154;
	mul.f32 	%f21, %f152, %f154;
	mul.f32 	%f22, %f150, %f155;
	mul.f32 	%f23, %f152, %f150;
	add.s32 	%r205, %r276, %r26;
	mul.lo.s32 	%r43, %r38, %r205;
	mul.lo.s32 	%r44, %r43, %r39;
	shl.b32 	%r206, %r44, 1;
	mul.lo.s32 	%r45, %r42, %r39;
	add.s32 	%r207, %r45, %r40;
	shl.b32 	%r208, %r207, 1;
	add.s32 	%r209, %r208, %r206;
	mul.lo.s32 	%r46, %r204, %r39;
	add.s32 	%r210, %r46, %r40;
	shl.b32 	%r211, %r210, 1;
	add.s32 	%r212, %r211, %r206;
	add.s32 	%r213, %r41, %r45;
	shl.b32 	%r214, %r213, 1;
	add.s32 	%r215, %r214, %r206;
	add.s32 	%r216, %r46, %r41;
	shl.b32 	%r217, %r216, 1;
	add.s32 	%r218, %r217, %r206;
	mul.wide.s32 	%rd36, %r209, 4;
	add.s64 	%rd37, %rd2, %rd36;
	ld.global.nc.f32 	%f156, [%rd37];
	mul.wide.s32 	%rd38, %r212, 4;
	add.s64 	%rd39, %rd2, %rd38;
	ld.global.nc.f32 	%f157, [%rd39];
	mul.f32 	%f158, %f21, %f157;
	fma.rn.f32 	%f159, %f20, %f156, %f158;
	mul.wide.s32 	%rd40, %r215, 4;
	add.s64 	%rd41, %rd2, %rd40;
	ld.global.nc.f32 	%f160, [%rd41];
	fma.rn.f32 	%f161, %f22, %f160, %f159;
	mul.wide.s32 	%rd42, %r218, 4;
	add.s64 	%rd43, %rd2, %rd42;
	ld.global.nc.f32 	%f162, [%rd43];
	fma.rn.f32 	%f163, %f23, %f162, %f161;
	ld.global.nc.f32 	%f164, [%rd37+4];
	ld.global.nc.f32 	%f165, [%rd39+4];
	mul.f32 	%f166, %f21, %f165;
	fma.rn.f32 	%f167, %f20, %f164, %f166;
	ld.global.nc.f32 	%f168, [%rd41+4];
	fma.rn.f32 	%f169, %f22, %f168, %f167;
	ld.global.nc.f32 	%f170, [%rd43+4];
	fma.rn.f32 	%f171, %f23, %f170, %f169;
	sub.f32 	%f172, %f17, %f163;
	add.f32 	%f173, %f40, %f171;
	div.rn.f32 	%f174, %f172, %f173;
	mul.f32 	%f175, %f174, 0fBF000000;
	mul.f32 	%f176, %f174, %f175;
	fma.rn.f32 	%f177, %f176, 0f3BBB989D, 0f3F000000;
	cvt.sat.f32.f32 	%f178, %f177;
	mov.f32 	%f179, 0f4B400001;
	mov.f32 	%f180, 0f437C0000;
	fma.rm.f32 	%f181, %f178, %f180, %f179;
	add.f32 	%f182, %f181, 0fCB40007F;
	neg.f32 	%f183, %f182;
	fma.rn.f32 	%f184, %f176, 0f3FB8AA3B, %f183;
	fma.rn.f32 	%f185, %f176, 0f32A57060, %f184;
	mov.b32 	%r219, %f181;
	shl.b32 	%r220, %r219, 23;
	mov.b32 	%f186, %r220;
	ex2.approx.ftz.f32 	%f187, %f185;
	mul.f32 	%f188, %f187, %f186;
	div.rn.f32 	%f24, %f188, %f173;
	setp.lt.f32 	%p37, %f24, %f41;
	@%p37 bra 	$L__BB3_39;
	setp.lt.u32 	%p38, %r28, 3;
	mul.lo.s32 	%r222, %r44, %r114;
	mad.lo.s32 	%r223, %r45, %r114, %r222;
	mul.lo.s32 	%r224, %r40, %r114;
	add.s32 	%r47, %r223, %r224;
	mad.lo.s32 	%r225, %r46, %r114, %r222;
	add.s32 	%r48, %r225, %r224;
	mul.lo.s32 	%r226, %r41, %r114;
	add.s32 	%r49, %r226, %r223;
	add.s32 	%r50, %r225, %r226;
	mov.b32 	%r288, 0;
	@%p38 bra 	$L__BB3_33;
	add.s32 	%r227, %r42, %r43;
	mul.lo.s32 	%r228, %r39, %r227;
	add.s32 	%r229, %r40, %r228;
	mul.lo.s32 	%r284, %r114, %r229;
	add.s32 	%r230, %r41, %r228;
	mul.lo.s32 	%r282, %r114, %r230;
	mov.u32 	%r280, %r50;
	mov.u32 	%r281, %r33;
	mov.u32 	%r283, %r48;
	mov.u32 	%r285, %r32;
$L__BB3_32:
	.pragma "nounroll";
	mul.wide.s32 	%rd44, %r284, 4;
	add.s64 	%rd45, %rd1, 8;
	add.s64 	%rd46, %rd45, %rd44;
	mul.wide.s32 	%rd47, %r283, 4;
	add.s64 	%rd48, %rd45, %rd47;
	mul.wide.s32 	%rd49, %r282, 4;
	add.s64 	%rd50, %rd45, %rd49;
	mul.wide.s32 	%rd51, %r280, 4;
	add.s64 	%rd52, %rd45, %rd51;
	ld.global.nc.f32 	%f189, [%rd46+-8];
	ld.global.nc.f32 	%f190, [%rd48+-8];
	mul.f32 	%f191, %f21, %f190;
	fma.rn.f32 	%f192, %f20, %f189, %f191;
	ld.global.nc.f32 	%f193, [%rd50+-8];
	fma.rn.f32 	%f194, %f22, %f193, %f192;
	ld.global.nc.f32 	%f195, [%rd52+-8];
	fma.rn.f32 	%f196, %f23, %f195, %f194;
	ld.shared.f32 	%f197, [%r281+-8];
	fma.rn.f32 	%f198, %f24, %f196, %f197;
	st.shared.f32 	[%r281+-8], %f198;
	ld.global.nc.f32 	%f199, [%rd46+-4];
	ld.global.nc.f32 	%f200, [%rd48+-4];
	mul.f32 	%f201, %f21, %f200;
	fma.rn.f32 	%f202, %f20, %f199, %f201;
	ld.global.nc.f32 	%f203, [%rd50+-4];
	fma.rn.f32 	%f204, %f22, %f203, %f202;
	ld.global.nc.f32 	%f205, [%rd52+-4];
	fma.rn.f32 	%f206, %f23, %f205, %f204;
	ld.shared.f32 	%f207, [%r281+-4];
	fma.rn.f32 	%f208, %f24, %f206, %f207;
	st.shared.f32 	[%r281+-4], %f208;
	ld.global.nc.f32 	%f209, [%rd46];
	ld.global.nc.f32 	%f210, [%rd48];
	mul.f32 	%f211, %f21, %f210;
	fma.rn.f32 	%f212, %f20, %f209, %f211;
	ld.global.nc.f32 	%f213, [%rd50];
	fma.rn.f32 	%f214, %f22, %f213, %f212;
	ld.global.nc.f32 	%f215, [%rd52];
	fma.rn.f32 	%f216, %f23, %f215, %f214;
	ld.shared.f32 	%f217, [%r281];
	fma.rn.f32 	%f218, %f24, %f216, %f217;
	st.shared.f32 	[%r281], %f218;
	ld.global.nc.f32 	%f219, [%rd46+4];
	ld.global.nc.f32 	%f220, [%rd48+4];
	mul.f32 	%f221, %f21, %f220;
	fma.rn.f32 	%f222, %f20, %f219, %f221;
	ld.global.nc.f32 	%f223, [%rd50+4];
	fma.rn.f32 	%f224, %f22, %f223, %f222;
	ld.global.nc.f32 	%f225, [%rd52+4];
	fma.rn.f32 	%f226, %f23, %f225, %f224;
	ld.shared.f32 	%f227, [%r281+4];
	fma.rn.f32 	%f228, %f24, %f226, %f227;
	st.shared.f32 	[%r281+4], %f228;
	add.s32 	%r285, %r285, 4;
	add.s32 	%r284, %r284, 4;
	add.s32 	%r283, %r283, 4;
	add.s32 	%r282, %r282, 4;
	add.s32 	%r281, %r281, 16;
	add.s32 	%r280, %r280, 4;
	setp.eq.s32 	%p39, %r285, 0;
	mov.u32 	%r288, %r30;
	@%p39 bra 	$L__BB3_33;
	bra.uni 	$L__BB3_32;
$L__BB3_33:
	setp.eq.s32 	%p40, %r29, 0;
	@%p40 bra 	$L__BB3_38;
	setp.eq.s32 	%p41, %r29, 1;
	@%p41 bra 	$L__BB3_36;
	add.s32 	%r231, %r47, %r288;
	mul.wide.s32 	%rd53, %r231, 4;
	add.s64 	%rd54, %rd1, %rd53;
	ld.global.nc.f32 	%f229, [%rd54];
	add.s32 	%r232, %r48, %r288;
	mul.wide.s32 	%rd55, %r232, 4;
	add.s64 	%rd56, %rd1, %rd55;
	ld.global.nc.f32 	%f230, [%rd56];
	mul.f32 	%f231, %f21, %f230;
	fma.rn.f32 	%f232, %f20, %f229, %f231;
	add.s32 	%r233, %r49, %r288;
	mul.wide.s32 	%rd57, %r233, 4;
	add.s64 	%rd58, %rd1, %rd57;
	ld.global.nc.f32 	%f233, [%rd58];
	fma.rn.f32 	%f234, %f22, %f233, %f232;
	add.s32 	%r234, %r50, %r288;
	mul.wide.s32 	%rd59, %r234, 4;
	add.s64 	%rd60, %rd1, %rd59;
	ld.global.nc.f32 	%f235, [%rd60];
	fma.rn.f32 	%f236, %f23, %f235, %f234;
	shl.b32 	%r235, %r288, 2;
	add.s32 	%r236, %r10, %r235;
	ld.shared.f32 	%f237, [%r236];
	fma.rn.f32 	%f238, %f24, %f236, %f237;
	st.shared.f32 	[%r236], %f238;
	ld.global.nc.f32 	%f239, [%rd54+4];
	ld.global.nc.f32 	%f240, [%rd56+4];
	mul.f32 	%f241, %f21, %f240;
	fma.rn.f32 	%f242, %f20, %f239, %f241;
	ld.global.nc.f32 	%f243, [%rd58+4];
	fma.rn.f32 	%f244, %f22, %f243, %f242;
	ld.global.nc.f32 	%f245, [%rd60+4];
	fma.rn.f32 	%f246, %f23, %f245, %f244;
	ld.shared.f32 	%f247, [%r236+4];
	fma.rn.f32 	%f248, %f24, %f246, %f247;
	st.shared.f32 	[%r236+4], %f248;
	add.s32 	%r288, %r288, 2;
$L__BB3_36:
	setp.eq.s32 	%p42, %r31, 0;
	@%p42 bra 	$L__BB3_38;
	add.s32 	%r237, %r47, %r288;
	mul.wide.s32 	%rd61, %r237, 4;
	add.s64 	%rd62, %rd1, %rd61;
	ld.global.nc.f32 	%f249, [%rd62];
	add.s32 	%r238, %r48, %r288;
	mul.wide.s32 	%rd63, %r238, 4;
	add.s64 	%rd64, %rd1, %rd63;
	ld.global.nc.f32 	%f250, [%rd64];
	mul.f32 	%f251, %f21, %f250;
	fma.rn.f32 	%f252, %f20, %f249, %f251;
	add.s32 	%r239, %r49, %r288;
	mul.wide.s32 	%rd65, %r239, 4;
	add.s64 	%rd66, %rd1, %rd65;
	ld.global.nc.f32 	%f253, [%rd66];
	fma.rn.f32 	%f254, %f22, %f253, %f252;
	add.s32 	%r240, %r50, %r288;
	mul.wide.s32 	%rd67, %r240, 4;
	add.s64 	%rd68, %rd1, %rd67;
	ld.global.nc.f32 	%f255, [%rd68];
	fma.rn.f32 	%f256, %f23, %f255, %f254;
	shl.b32 	%r241, %r288, 2;
	add.s32 	%r242, %r10, %r241;
	ld.shared.f32 	%f257, [%r242];
	fma.rn.f32 	%f258, %f24, %f256, %f257;
	st.shared.f32 	[%r242], %f258;
$L__BB3_38:
	add.s32 	%r286, %r286, 1;
$L__BB3_39:
	add.s32 	%r278, %r278, 1;
	setp.eq.s32 	%p43, %r278, %r118;
	@%p43 bra 	$L__BB3_40;
	bra.uni 	$L__BB3_27;
$L__BB3_40:
	add.s32 	%r276, %r276, 1;
	setp.eq.s32 	%p44, %r276, %r115;
	@%p44 bra 	$L__BB3_41;
	bra.uni 	$L__BB3_26;
$L__BB3_41:
	mad.lo.s32 	%r243, %r4, %r3, %r5;
	mad.lo.s32 	%r244, %r6, %r116, %r243;
	mul.lo.s32 	%r84, %r244, %r114;
	setp.gt.s32 	%p45, %r286, 0;
	@%p45 bra 	$L__BB3_54;
	setp.lt.s32 	%p46, %r114, 1;
	@%p46 bra 	$L__BB3_66;
	add.s32 	%r246, %r114, -1;
	and.b32  	%r85, %r114, 7;
	setp.lt.u32 	%p47, %r246, 7;
	mov.b32 	%r303, 0;
	@%p47 bra 	$L__BB3_46;
	and.b32  	%r303, %r114, 2147483640;
	neg.s32 	%r299, %r303;
	add.s64 	%rd9, %rd5, 16;
	mov.u32 	%r298, %r84;
$L__BB3_45:
	.pragma "nounroll";
	mul.wide.s32 	%rd69, %r298, 4;
	add.s64 	%rd70, %rd9, %rd69;
	mov.b32 	%r247, 0;
	st.global.u32 	[%rd70+-16], %r247;
	st.global.u32 	[%rd70+-12], %r247;
	st.global.u32 	[%rd70+-8], %r247;
	st.global.u32 	[%rd70+-4], %r247;
	st.global.u32 	[%rd70], %r247;
	st.global.u32 	[%rd70+4], %r247;
	st.global.u32 	[%rd70+8], %r247;
	st.global.u32 	[%rd70+12], %r247;
	add.s32 	%r299, %r299, 8;
	add.s32 	%r298, %r298, 8;
	setp.eq.s32 	%p48, %r299, 0;
	@%p48 bra 	$L__BB3_46;
	bra.uni 	$L__BB3_45;
$L__BB3_46:
	setp.eq.s32 	%p49, %r85, 0;
	@%p49 bra 	$L__BB3_66;
	and.b32  	%r109, %r114, 3;
	setp.lt.u32 	%p50, %r85, 4;
	@%p50 bra 	$L__BB3_49;
	add.s32 	%r248, %r303, %r84;
	mul.wide.s32 	%rd71, %r248, 4;
	add.s64 	%rd72, %rd5, %rd71;
	mov.b32 	%r249, 0;
	st.global.u32 	[%rd72], %r249;
	st.global.u32 	[%rd72+4], %r249;
	st.global.u32 	[%rd72+8], %r249;
	st.global.u32 	[%rd72+12], %r249;
	add.s32 	%r303, %r303, 4;
$L__BB3_49:
	setp.eq.s32 	%p51, %r109, 0;
	@%p51 bra 	$L__BB3_66;
	setp.eq.s32 	%p52, %r109, 1;
	@%p52 bra 	$L__BB3_52;
	add.s32 	%r250, %r303, %r84;
	mul.wide.s32 	%rd73, %r250, 4;
	add.s64 	%rd74, %rd5, %rd73;
	mov.b32 	%r251, 0;
	st.global.u32 	[%rd74], %r251;
	st.global.u32 	[%rd74+4], %r251;
	add.s32 	%r303, %r303, 2;
$L__BB3_52:
	and.b32  	%r252, %r114, 1;
	setp.eq.b32 	%p53, %r252, 1;
	not.pred 	%p54, %p53;
	@%p54 bra 	$L__BB3_66;
	add.s32 	%r253, %r303, %r84;
	mul.wide.s32 	%rd75, %r253, 4;
	add.s64 	%rd76, %rd5, %rd75;
	mov.b32 	%r254, 0;
	st.global.u32 	[%rd76], %r254;
	bra.uni 	$L__BB3_66;
$L__BB3_54:
	setp.lt.s32 	%p55, %r114, 1;
	@%p55 bra 	$L__BB3_66;
	cvt.rn.f32.u32 	%f39, %r286;
	add.s32 	%r256, %r114, -1;
	and.b32  	%r88, %r114, 7;
	setp.lt.u32 	%p56, %r256, 7;
	mov.b32 	%r301, 0;
	@%p56 bra 	$L__BB3_58;
	and.b32  	%r301, %r114, 2147483640;
	neg.s32 	%r297, %r301;
	mov.u32 	%r258, smem;
	add.s32 	%r259, %r127, %r258;
	add.s32 	%r296, %r259, 16;
	add.s64 	%rd10, %rd5, 16;
	mov.u32 	%r295, %r84;
$L__BB3_57:
	.pragma "nounroll";
	mul.wide.s32 	%rd77, %r295, 4;
	add.s64 	%rd78, %rd10, %rd77;
	ld.shared.f32 	%f259, [%r296+-16];
	div.rn.f32 	%f260, %f259, %f39;
	st.global.f32 	[%rd78+-16], %f260;
	ld.shared.f32 	%f261, [%r296+-12];
	div.rn.f32 	%f262, %f261, %f39;
	st.global.f32 	[%rd78+-12], %f262;
	ld.shared.f32 	%f263, [%r296+-8];
	div.rn.f32 	%f264, %f263, %f39;
	st.global.f32 	[%rd78+-8], %f264;
	ld.shared.f32 	%f265, [%r296+-4];
	div.rn.f32 	%f266, %f265, %f39;
	st.global.f32 	[%rd78+-4], %f266;
	ld.shared.f32 	%f267, [%r296];
	div.rn.f32 	%f268, %f267, %f39;
	st.global.f32 	[%rd78], %f268;
	ld.shared.f32 	%f269, [%r296+4];
	div.rn.f32 	%f270, %f269, %f39;
	st.global.f32 	[%rd78+4], %f270;
	ld.shared.f32 	%f271, [%r296+8];
	div.rn.f32 	%f272, %f271, %f39;
	st.global.f32 	[%rd78+8], %f272;
	ld.shared.f32 	%f273, [%r296+12];
	div.rn.f32 	%f274, %f273, %f39;
	st.global.f32 	[%rd78+12], %f274;
	add.s32 	%r297, %r297, 8;
	add.s32 	%r296, %r296, 32;
	add.s32 	%r295, %r295, 8;
	setp.eq.s32 	%p57, %r297, 0;
	@%p57 bra 	$L__BB3_58;
	bra.uni 	$L__BB3_57;
$L__BB3_58:
	setp.eq.s32 	%p58, %r88, 0;
	@%p58 bra 	$L__BB3_66;
	and.b32  	%r103, %r114, 3;
	setp.lt.u32 	%p59, %r88, 4;
	@%p59 bra 	$L__BB3_61;
	shl.b32 	%r260, %r301, 2;
	add.s32 	%r261, %r10, %r260;
	ld.shared.f32 	%f275, [%r261];
	div.rn.f32 	%f276, %f275, %f39;
	add.s32 	%r262, %r301, %r84;
	mul.wide.s32 	%rd79, %r262, 4;
	add.s64 	%rd80, %rd5, %rd79;
	st.global.f32 	[%rd80], %f276;
	ld.shared.f32 	%f277, [%r261+4];
	div.rn.f32 	%f278, %f277, %f39;
	st.global.f32 	[%rd80+4], %f278;
	ld.shared.f32 	%f279, [%r261+8];
	div.rn.f32 	%f280, %f279, %f39;
	st.global.f32 	[%rd80+8], %f280;
	ld.shared.f32 	%f281, [%r261+12];
	div.rn.f32 	%f282, %f281, %f39;
	st.global.f32 	[%rd80+12], %f282;
	add.s32 	%r301, %r301, 4;
$L__BB3_61:
	setp.eq.s32 	%p60, %r103, 0;
	@%p60 bra 	$L__BB3_66;
	setp.eq.s32 	%p61, %r103, 1;
	@%p61 bra 	$L__BB3_64;
	shl.b32 	%r263, %r301, 2;
	add.s32 	%r264, %r10, %r263;
	ld.shared.f32 	%f283, [%r264];
	div.rn.f32 	%f284, %f283, %f39;
	add.s32 	%r265, %r301, %r84;
	mul.wide.s32 	%rd81, %r265, 4;
	add.s64 	%rd82, %rd5, %rd81;
	st.global.f32 	[%rd82], %f284;
	ld.shared.f32 	%f285, [%r264+4];
	div.rn.f32 	%f286, %f285, %f39;
	st.global.f32 	[%rd82+4], %f286;
	add.s32 	%r301, %r301, 2;
$L__BB3_64:
	and.b32  	%r266, %r114, 1;
	setp.eq.b32 	%p62, %r266, 1;
	not.pred 	%p63, %p62;
	@%p63 bra 	$L__BB3_66;
	shl.b32 	%r267, %r301, 2;
	add.s32 	%r268, %r10, %r267;
	ld.shared.f32 	%f287, [%r268];
	div.rn.f32 	%f288, %f287, %f39;
	add.s32 	%r269, %r301, %r84;
	mul.wide.s32 	%rd83, %r269, 4;
	add.s64 	%rd84, %rd5, %rd83;
	st.global.f32 	[%rd84], %f288;
$L__BB3_66:
	ret;

}
	// .globl	_Z20flash_bevpool_kernelILb1ELi1ELb1EEviiiiiffPKfS1_S1_PKiS3_iiiffffffPf
.visible .entry _Z20flash_bevpool_kernelILb1ELi1ELb1EEviiiiiffPKfS1_S1_PKiS3_iiiffffffPf(
	.param .u32 _Z20flash_bevpool_kernelILb1ELi1ELb1EEviiiiiffPKfS1_S1_PKiS3_iiiffffffPf_param_0,
	.param .u32 _Z20flash_bevpool_kernelILb1ELi1ELb1EEviiiiiffPKfS1_S1_PKiS3_iiiffffffPf_param_1,
	.param .u32 _Z20flash_bevpool_kernelILb1ELi1ELb1EEviiiiiffPKfS1_S1_PKiS3_iiiffffffPf_param_2,
	.param .u32 _Z20flash_bevpool_kernelILb1ELi1ELb1EEviiiiiffPKfS1_S1_PKiS3_iiiffffffPf_param_3,
	.param .u32 _Z20flash_bevpool_kernelILb1ELi1ELb1EEviiiiiffPKfS1_S1_PKiS3_iiiffffffPf_param_4,
	.param .f32 _Z20flash_bevpool_kernelILb1ELi1ELb1EEviiiiiffPKfS1_S1_PKiS3_iiiffffffPf_param_5,
	.param .f32 _Z20flash_bevpool_kernelILb1ELi1ELb1EEviiiiiffPKfS1_S1_PKiS3_iiiffffffPf_param_6,
	.param .u64 .ptr .align 1 _Z20flash_bevpool_kernelILb1ELi1ELb1EEviiiiiffPKfS1_S1_PKiS3_iiiffffffPf_param_7,
	.param .u64 .ptr .align 1 _Z20flash_bevpool_kernelILb1ELi1ELb1EEviiiiiffPKfS1_S1_PKiS3_iiiffffffPf_param_8,
	.param .u64 .ptr .align 1 _Z20flash_bevpool_kernelILb1ELi1ELb1EEviiiiiffPKfS1_S1_PKiS3_iiiffffffPf_param_9,
	.param .u64 .ptr .align 1 _Z20flash_bevpool_kernelILb1ELi1ELb1EEviiiiiffPKfS1_S1_PKiS3_iiiffffffPf_param_10,
	.param .u64 .ptr .align 1 _Z20flash_bevpool_kernelILb1ELi1ELb1EEviiiiiffPKfS1_S1_PKiS3_iiiffffffPf_param_11,
	.param .u32 _Z20flash_bevpool_kernelILb1ELi1ELb1EEviiiiiffPKfS1_S1_PKiS3_iiiffffffPf_param_12,
	.param .u32 _Z20flash_bevpool_kernelILb1ELi1ELb1EEviiiiiffPKfS1_S1_PKiS3_iiiffffffPf_param_13,
	.param .u32 _Z20flash_bevpool_kernelILb1ELi1ELb1EEviiiiiffPKfS1_S1_PKiS3_iiiffffffPf_param_14,
	.param .f32 _Z20flash_bevpool_kernelILb1ELi1ELb1EEviiiiiffPKfS1_S1_PKiS3_iiiffffffPf_param_15,
	.param .f32 _Z20flash_bevpool_kernelILb1ELi1ELb1EEviiiiiffPKfS1_S1_PKiS3_iiiffffffPf_param_16,
	.param .f32 _Z20flash_bevpool_kernelILb1ELi1ELb1EEviiiiiffPKfS1_S1_PKiS3_iiiffffffPf_param_17,
	.param .f32 _Z20flash_bevpool_kernelILb1ELi1ELb1EEviiiiiffPKfS1_S1_PKiS3_iiiffffffPf_param_18,
	.param .f32 _Z20flash_bevpool_kernelILb1ELi1ELb1EEviiiiiffPKfS1_S1_PKiS3_iiiffffffPf_param_19,
	.param .f32 _Z20flash_bevpool_kernelILb1ELi1ELb1EEviiiiiffPKfS1_S1_PKiS3_iiiffffffPf_param_20,
	.param .u64 .ptr .align 1 _Z20flash_bevpool_kernelILb1ELi1ELb1EEviiiiiffPKfS1_S1_PKiS3_iiiffffffPf_param_21
)
{
	.reg .pred 	%p<19>;
	.reg .b32 	%r<101>;
	.reg .b32 	%f<148>;
	.reg .b64 	%rd<37>;

	ld.param.u32 	%r24, [_Z20flash_bevpool_kernelILb1ELi1ELb1EEviiiiiffPKfS1_S1_PKiS3_iiiffffffPf_param_0];
	ld.param.u32 	%r25, [_Z20flash_bevpool_kernelILb1ELi1ELb1EEviiiiiffPKfS1_S1_PKiS3_iiiffffffPf_param_1];
	ld.param.u32 	%r29, [_Z20flash_bevpool_kernelILb1ELi1ELb1EEviiiiiffPKfS1_S1_PKiS3_iiiffffffPf_param_2];
	ld.param.f32 	%f34, [_Z20flash_bevpool_kernelILb1ELi1ELb1EEviiiiiffPKfS1_S1_PKiS3_iiiffffffPf_param_5];
	ld.param.f32 	%f35, [_Z20flash_bevpool_kernelILb1ELi1ELb1EEviiiiiffPKfS1_S1_PKiS3_iiiffffffPf_param_6];
	ld.param.u64 	%rd6, [_Z20flash_bevpool_kernelILb1ELi1ELb1EEviiiiiffPKfS1_S1_PKiS3_iiiffffffPf_param_7];
	ld.param.u64 	%rd7, [_Z20flash_bevpool_kernelILb1ELi1ELb1EEviiiiiffPKfS1_S1_PKiS3_iiiffffffPf_param_8];
	ld.param.u64 	%rd8, [_Z20flash_bevpool_kernelILb1ELi1ELb1EEviiiiiffPKfS1_S1_PKiS3_iiiffffffPf_param_9];
	ld.param.u64 	%rd9, [_Z20flash_bevpool_kernelILb1ELi1ELb1EEviiiiiffPKfS1_S1_PKiS3_iiiffffffPf_param_10];
	ld.param.u64 	%rd10, [_Z20flash_bevpool_kernelILb1ELi1ELb1EEviiiiiffPKfS1_S1_PKiS3_iiiffffffPf_param_11];
	ld.param.u32 	%r26, [_Z20flash_bevpool_kernelILb1ELi1ELb1EEviiiiiffPKfS1_S1_PKiS3_iiiffffffPf_param_12];
	ld.param.u32 	%r27, [_Z20flash_bevpool_kernelILb1ELi1ELb1EEviiiiiffPKfS1_S1_PKiS3_iiiffffffPf_param_13];
	ld.param.u32 	%r28, [_Z20flash_bevpool_kernelILb1ELi1ELb1EEviiiiiffPKfS1_S1_PKiS3_iiiffffffPf_param_14];
	ld.param.f32 	%f36, [_Z20flash_bevpool_kernelILb1ELi1ELb1EEviiiiiffPKfS1_S1_PKiS3_iiiffffffPf_param_15];
	ld.param.f32 	%f37, [_Z20flash_bevpool_kernelILb1ELi1ELb1EEviiiiiffPKfS1_S1_PKiS3_iiiffffffPf_param_16];
	ld.param.f32 	%f38, [_Z20flash_bevpool_kernelILb1ELi1ELb1EEviiiiiffPKfS1_S1_PKiS3_iiiffffffPf_param_17];
	ld.param.f32 	%f39, [_Z20flash_bevpool_kernelILb1ELi1ELb1EEviiiiiffPKfS1_S1_PKiS3_iiiffffffPf_param_18];
	ld.param.f32 	%f40, [_Z20flash_bevpool_kernelILb1ELi1ELb1EEviiiiiffPKfS1_S1_PKiS3_iiiffffffPf_param_19];
	ld.param.f32 	%f41, [_Z20flash_bevpool_kernelILb1ELi1ELb1EEviiiiiffPKfS1_S1_PKiS3_iiiffffffPf_param_20];
	ld.param.u64 	%rd11, [_Z20flash_bevpool_kernelILb1ELi1ELb1EEviiiiiffPKfS1_S1_PKiS3_iiiffffffPf_param_21];
	cvta.to.global.u64 	%rd1, %rd11;
	mov.u32 	%r30, %ctaid.x;
	mov.u32 	%r31, %ntid.x;
	mov.u32 	%r1, %tid.x;
	mad.lo.s32 	%r32, %r30, %r31, %r1;
	div.s32 	%r3, %r32, %r24;
	mul.lo.s32 	%r33, %r3, %r24;
	sub.s32 	%r2, %r32, %r33;
	mul.lo.s32 	%r34, %r26, %r29;
	mul.lo.s32 	%r35, %r34, %r27;
	setp.ge.s32 	%p1, %r3, %r35;
	@%p1 bra 	$L__BB4_16;
	mul.lo.s32 	%r4, %r27, %r26;
	div.s32 	%r5, %r3, %r4;
	mul.lo.s32 	%r36, %r5, %r4;
	sub.s32 	%r37, %r3, %r36;
	div.s32 	%r7, %r37, %r26;
	mul.lo.s32 	%r38, %r7, %r26;
	sub.s32 	%r6, %r37, %r38;
	cvt.rn.f32.s32 	%f43, %r6;
	add.f32 	%f44, %f43, 0f3F000000;
	fma.rn.f32 	%f1, %f36, %f44, %f39;
	cvt.rn.f32.s32 	%f45, %r7;
	add.f32 	%f46, %f45, 0f3F000000;
	fma.rn.f32 	%f2, %f37, %f46, %f40;
	mul.lo.s32 	%r8, %r5, %r25;
	setp.lt.s32 	%p2, %r25, 1;
	mov.f32 	%f142, 0f00000000;
	mov.f32 	%f143, %f142;
	@%p2 bra 	$L__BB4_13;
	cvta.to.global.u64 	%rd2, %rd7;
	cvta.to.global.u64 	%rd3, %rd6;
	cvta.to.global.u64 	%rd12, %rd10;
	ld.global.nc.u32 	%r40, [%rd12+4];
	ld.global.nc.u32 	%r41, [%rd12];
	neg.f32 	%f3, %f34;
	cvt.rn.f32.s32 	%f4, %r40;
	cvt.rn.f32.s32 	%f5, %r41;
	neg.s32 	%r9, %r28;
	cvta.to.global.u64 	%rd4, %rd9;
	cvta.to.global.u64 	%rd5, %rd8;
	mov.f32 	%f143, 0f00000000;
	mov.b32 	%r98, 0;
	mov.f32 	%f142, %f143;
$L__BB4_3:
	setp.ne.s32 	%p3, %r1, 0;
	@%p3 bra 	$L__BB4_5;
	mul.lo.s32 	%r42, %r98, 12;
	mad.lo.s32 	%r43, %r8, 12, %r42;
	mul.wide.s32 	%rd13, %r43, 4;
	add.s64 	%rd14, %rd5, %rd13;
	ld.global.nc.f32 	%f48, [%rd14];
	shl.b32 	%r44, %r42, 2;
	mov.u32 	%r45, smem;
	add.s32 	%r46, %r45, %r44;
	ld.global.nc.f32 	%f49, [%rd14+4];
	ld.global.nc.f32 	%f50, [%rd14+8];
	ld.global.nc.f32 	%f51, [%rd14+12];
	st.shared.v4.f32 	[%r46], {%f48, %f49, %f50, %f51};
	ld.global.nc.f32 	%f52, [%rd14+16];
	ld.global.nc.f32 	%f53, [%rd14+20];
	ld.global.nc.f32 	%f54, [%rd14+24];
	ld.global.nc.f32 	%f55, [%rd14+28];
	st.shared.v4.f32 	[%r46+16], {%f52, %f53, %f54, %f55};
	ld.global.nc.f32 	%f56, [%rd14+32];
	ld.global.nc.f32 	%f57, [%rd14+36];
	ld.global.nc.f32 	%f58, [%rd14+40];
	ld.global.nc.f32 	%f59, [%rd14+44];
	st.shared.v4.f32 	[%r46+32], {%f56, %f57, %f58, %f59};
$L__BB4_5:
	setp.lt.s32 	%p4, %r28, 1;
	bar.sync 	0;
	mov.u32 	%r47, smem;
	mad.lo.s32 	%r48, %r98, 48, %r47;
	ld.shared.v4.f32 	{%f60, %f61, %f8, %f62}, [%r48];
	mul.f32 	%f63, %f2, %f61;
	fma.rn.f32 	%f64, %f1, %f60, %f63;
	add.f32 	%f9, %f62, %f64;
	ld.shared.v4.f32 	{%f65, %f66, %f10, %f67}, [%r48+16];
	mul.f32 	%f68, %f2, %f66;
	fma.rn.f32 	%f69, %f1, %f65, %f68;
	add.f32 	%f11, %f67, %f69;
	ld.shared.v4.f32 	{%f70, %f71, %f12, %f72}, [%r48+32];
	mul.f32 	%f73, %f2, %f71;
	fma.rn.f32 	%f74, %f1, %f70, %f73;
	add.f32 	%f13, %f72, %f74;
	@%p4 bra 	$L__BB4_12;
	mov.b32 	%r100, 0;
	mov.u32 	%r99, %r9;
$L__BB4_7:
	cvt.rn.f32.u32 	%f75, %r100;
	add.f32 	%f76, %f75, 0f3F000000;
	fma.rn.f32 	%f77, %f38, %f76, %f41;
	fma.rn.f32 	%f16, %f8, %f77, %f9;
	fma.rn.f32 	%f17, %f10, %f77, %f11;
	fma.rn.f32 	%f18, %f12, %f77, %f13;
	setp.le.f32 	%p5, %f18, 0f00000000;
	@%p5 bra 	$L__BB4_11;
	setp.ltu.f32 	%p6, %f18, 0f00000000;
	max.f32 	%f78, %f18, %f34;
	min.f32 	%f79, %f18, %f3;
	selp.f32 	%f80, %f79, %f78, %p6;
	div.rn.f32 	%f81, %f16, %f80;
	div.rn.f32 	%f82, %f17, %f80;
	shl.b32 	%r50, %r98, 1;
	shl.b32 	%r51, %r8, 1;
	add.s32 	%r52, %r50, %r51;
	mul.wide.s32 	%rd15, %r52, 4;
	add.s64 	%rd16, %rd4, %rd15;
	ld.global.nc.u32 	%r13, [%rd16];
	ld.global.nc.u32 	%r14, [%rd16+4];
	div.rn.f32 	%f83, %f81, %f4;
	cvt.rn.f32.s32 	%f84, %r14;
	mul.f32 	%f19, %f83, %f84;
	div.rn.f32 	%f85, %f82, %f5;
	cvt.rn.f32.s32 	%f86, %r13;
	mul.f32 	%f20, %f85, %f86;
	setp.lt.f32 	%p7, %f19, 0f00000000;
	setp.ge.f32 	%p8, %f19, %f84;
	or.pred  	%p9, %p7, %p8;
	setp.lt.f32 	%p10, %f20, 0f00000000;
	setp.ge.f32 	%p11, %f20, %f86;
	or.pred  	%p12, %p10, %p11;
	or.pred  	%p14, %p9, %p12;
	@%p14 bra 	$L__BB4_11;
	cvt.rmi.f32.f32 	%f87, %f19;
	cvt.rzi.s32.f32 	%r53, %f87;
	cvt.rmi.f32.f32 	%f88, %f20;
	cvt.rzi.s32.f32 	%r54, %f88;
	cvt.rn.f32.s32 	%f89, %r53;
	sub.f32 	%f90, %f19, %f89;
	cvt.rn.f32.s32 	%f91, %r54;
	sub.f32 	%f92, %f20, %f91;
	add.s32 	%r55, %r14, -1;
	min.s32 	%r56, %r53, %r55;
	max.s32 	%r15, %r56, 0;
	add.s32 	%r57, %r15, 1;
	min.s32 	%r58, %r57, %r55;
	max.s32 	%r16, %r58, 0;
	add.s32 	%r59, %r13, -1;
	min.s32 	%r60, %r54, %r59;
	max.s32 	%r61, %r60, 0;
	add.s32 	%r62, %r61, 1;
	min.s32 	%r63, %r62, %r59;
	max.s32 	%r64, %r63, 0;
	mov.f32 	%f93, 0f3F800000;
	sub.f32 	%f94, %f93, %f90;
	sub.f32 	%f95, %f93, %f92;
	mul.f32 	%f21, %f95, %f94;
	mul.f32 	%f22, %f92, %f94;
	mul.f32 	%f23, %f90, %f95;
	mul.f32 	%f24, %f92, %f90;
	add.s32 	%r65, %r98, %r8;
	mul.lo.s32 	%r66, %r13, %r65;
	mul.lo.s32 	%r17, %r66, %r14;
	shl.b32 	%r67, %r17, 1;
	mul.lo.s32 	%r18, %r61, %r14;
	add.s32 	%r68, %r18, %r15;
	shl.b32 	%r69, %r68, 1;
	add.s32 	%r70, %r69, %r67;
	mul.lo.s32 	%r19, %r64, %r14;
	add.s32 	%r71, %r19, %r15;
	shl.b32 	%r72, %r71, 1;
	add.s32 	%r73, %r72, %r67;
	add.s32 	%r74, %r16, %r18;
	shl.b32 	%r75, %r74, 1;
	add.s32 	%r76, %r75, %r67;
	add.s32 	%r77, %r19, %r16;
	shl.b32 	%r78, %r77, 1;
	add.s32 	%r79, %r78, %r67;
	mul.wide.s32 	%rd17, %r70, 4;
	add.s64 	%rd18, %rd3, %rd17;
	ld.global.nc.f32 	%f96, [%rd18];
	mul.wide.s32 	%rd19, %r73, 4;
	add.s64 	%rd20, %rd3, %rd19;
	ld.global.nc.f32 	%f97, [%rd20];
	mul.f32 	%f98, %f22, %f97;
	fma.rn.f32 	%f99, %f21, %f96, %f98;
	mul.wide.s32 	%rd21, %r76, 4;
	add.s64 	%rd22, %rd3, %rd21;
	ld.global.nc.f32 	%f100, [%rd22];
	fma.rn.f32 	%f101, %f23, %f100, %f99;
	mul.wide.s32 	%rd23, %r79, 4;
	add.s64 	%rd24, %rd3, %rd23;
	ld.global.nc.f32 	%f102, [%rd24];
	fma.rn.f32 	%f103, %f24, %f102, %f101;
	ld.global.nc.f32 	%f104, [%rd18+4];
	ld.global.nc.f32 	%f105, [%rd20+4];
	mul.f32 	%f106, %f22, %f105;
	fma.rn.f32 	%f107, %f21, %f104, %f106;
	ld.global.nc.f32 	%f108, [%rd22+4];
	fma.rn.f32 	%f109, %f23, %f108, %f107;
	ld.global.nc.f32 	%f110, [%rd24+4];
	fma.rn.f32 	%f111, %f24, %f110, %f109;
	sub.f32 	%f112, %f18, %f103;
	add.f32 	%f113, %f34, %f111;
	div.rn.f32 	%f114, %f112, %f113;
	abs.f32 	%f115, %f114;
	fma.rn.f32 	%f116, %f115, 0fBBBB989D, 0f3F000000;
	cvt.sat.f32.f32 	%f117, %f116;
	mov.f32 	%f118, 0f4B400001;
	mov.f32 	%f119, 0f437C0000;
	fma.rm.f32 	%f120, %f117, %f119, %f118;
	add.f32 	%f121, %f120, 0fCB40007F;
	neg.f32 	%f122, %f121;
	fma.rn.f32 	%f123, %f115, 0fBFB8AA3B, %f122;
	fma.rn.f32 	%f124, %f115, 0fB2A57060, %f123;
	mov.b32 	%r80, %f120;
	shl.b32 	%r81, %r80, 23;
	mov.b32 	%f125, %r81;
	ex2.approx.ftz.f32 	%f126, %f124;
	mul.f32 	%f127, %f126, %f125;
	mul.f32 	%f128, %f127, 0f3F000000;
	div.rn.f32 	%f25, %f128, %f113;
	setp.lt.f32 	%p15, %f25, %f35;
	@%p15 bra 	$L__BB4_11;
	mul.lo.s32 	%r82, %r17, %r24;
	mad.lo.s32 	%r83, %r18, %r24, %r82;
	mad.lo.s32 	%r84, %r19, %r24, %r82;
	mul.lo.s32 	%r85, %r16, %r24;
	mad.lo.s32 	%r86, %r15, %r24, %r2;
	add.s32 	%r87, %r86, %r83;
	mul.wide.s32 	%rd25, %r87, 4;
	add.s64 	%rd26, %rd2, %rd25;
	ld.global.nc.f32 	%f129, [%rd26];
	add.s32 	%r88, %r86, %r84;
	mul.wide.s32 	%rd27, %r88, 4;
	add.s64 	%rd28, %rd2, %rd27;
	ld.global.nc.f32 	%f130, [%rd28];
	mul.f32 	%f131, %f22, %f130;
	fma.rn.f32 	%f132, %f21, %f129, %f131;
	add.s32 	%r89, %r83, %r2;
	add.s32 	%r90, %r89, %r85;
	mul.wide.s32 	%rd29, %r90, 4;
	add.s64 	%rd30, %rd2, %rd29;
	ld.global.nc.f32 	%f133, [%rd30];
	fma.rn.f32 	%f134, %f23, %f133, %f132;
	add.s32 	%r91, %r85, %r2;
	add.s32 	%r92, %r91, %r84;
	mul.wide.s32 	%rd31, %r92, 4;
	add.s64 	%rd32, %rd2, %rd31;
	ld.global.nc.f32 	%f135, [%rd32];
	fma.rn.f32 	%f136, %f24, %f135, %f134;
	fma.rn.f32 	%f142, %f25, %f136, %f142;
	add.f32 	%f143, %f143, 0f3F800000;
$L__BB4_11:
	add.s32 	%r100, %r100, 1;
	add.s32 	%r99, %r99, 1;
	setp.ne.s32 	%p16, %r99, 0;
	@%p16 bra 	$L__BB4_7;
$L__BB4_12:
	bar.sync 	0;
	add.s32 	%r98, %r98, 1;
	setp.ne.s32 	%p17, %r98, %r25;
	@%p17 bra 	$L__BB4_3;
$L__BB4_13:
	mad.lo.s32 	%r93, %r5, %r4, %r6;
	mad.lo.s32 	%r94, %r7, %r26, %r93;
	mul.lo.s32 	%r23, %r94, %r24;
	setp.leu.f32 	%p18, %f143, 0f00000000;
	@%p18 bra 	$L__BB4_15;
	div.rn.f32 	%f137, %f142, %f143;
	add.s32 	%r97, %r23, %r2;
	mul.wide.s32 	%rd35, %r97, 4;
	add.s64 	%rd36, %rd1, %rd35;
	st.global.f32 	[%rd36], %f137;
	bra.uni 	$L__BB4_16;
$L__BB4_15:
	add.s32 	%r95, %r23, %r2;
	mul.wide.s32 	%rd33, %r95, 4;
	add.s64 	%rd34, %rd1, %rd33;
	mov.b32 	%r96, 0;
	st.global.u32 	[%rd34], %r96;
$L__BB4_16:
	ret;

}
	// .globl	_Z20flash_bevpool_kernelILb1ELi1ELb0EEviiiiiffPKfS1_S1_PKiS3_iiiffffffPf
.visible .entry _Z20flash_bevpool_kernelILb1ELi1ELb0EEviiiiiffPKfS1_S1_PKiS3_iiiffffffPf(
	.param .u32 _Z20flash_bevpool_kernelILb1ELi1ELb0EEviiiiiffPKfS1_S1_PKiS3_iiiffffffPf_param_0,
	.param .u32 _Z20flash_bevpool_kernelILb1ELi1ELb0EEviiiiiffPKfS1_S1_PKiS3_iiiffffffPf_param_1,
	.param .u32 _Z20flash_bevpool_kernelILb1ELi1ELb0EEviiiiiffPKfS1_S1_PKiS3_iiiffffffPf_param_2,
	.param .u32 _Z20flash_bevpool_kernelILb1ELi1ELb0EEviiiiiffPKfS1_S1_PKiS3_iiiffffffPf_param_3,
	.param .u32 _Z20flash_bevpool_kernelILb1ELi1ELb0EEviiiiiffPKfS1_S1_PKiS3_iiiffffffPf_param_4,
	.param .f32 _Z20flash_bevpool_kernelILb1ELi1ELb0EEviiiiiffPKfS1_S1_PKiS3_iiiffffffPf_param_5,
	.param .f32 _Z20flash_bevpool_kernelILb1ELi1ELb0EEviiiiiffPKfS1_S1_PKiS3_iiiffffffPf_param_6,
	.param .u64 .ptr .align 1 _Z20flash_bevpool_kernelILb1ELi1ELb0EEviiiiiffPKfS1_S1_PKiS3_iiiffffffPf_param_7,
	.param .u64 .ptr .align 1 _Z20flash_bevpool_kernelILb1ELi1ELb0EEviiiiiffPKfS1_S1_PKiS3_iiiffffffPf_param_8,
	.param .u64 .ptr .align 1 _Z20flash_bevpool_kernelILb1ELi1ELb0EEviiiiiffPKfS1_S1_PKiS3_iiiffffffPf_param_9,
	.param .u64 .ptr .align 1 _Z20flash_bevpool_kernelILb1ELi1ELb0EEviiiiiffPKfS1_S1_PKiS3_iiiffffffPf_param_10,
	.param .u64 .ptr .align 1 _Z20flash_bevpool_kernelILb1ELi1ELb0EEviiiiiffPKfS1_S1_PKiS3_iiiffffffPf_param_11,
	.param .u32 _Z20flash_bevpool_kernelILb1ELi1ELb0EEviiiiiffPKfS1_S1_PKiS3_iiiffffffPf_param_12,
	.param .u32 _Z20flash_bevpool_kernelILb1ELi1ELb0EEviiiiiffPKfS1_S1_PKiS3_iiiffffffPf_param_13,
	.param .u32 _Z20flash_bevpool_kernelILb1ELi1ELb0EEviiiiiffPKfS1_S1_PKiS3_iiiffffffPf_param_14,
	.param .f32 _Z20flash_bevpool_kernelILb1ELi1ELb0EEviiiiiffPKfS1_S1_PKiS3_iiiffffffPf_param_15,
	.param .f32 _Z20flash_bevpool_kernelILb1ELi1ELb0EEviiiiiffPKfS1_S1_PKiS3_iiiffffffPf_param_16,
	.param .f32 _Z20flash_bevpool_kernelILb1ELi1ELb0EEviiiiiffPKfS1_S1_PKiS3_iiiffffffPf_param_17,
	.param .f32 _Z20flash_bevpool_kernelILb1ELi1ELb0EEviiiiiffPKfS1_S1_PKiS3_iiiffffffPf_param_18,
	.param .f32 _Z20flash_bevpool_kernelILb1ELi1ELb0EEviiiiiffPKfS1_S1_PKiS3_iiiffffffPf_param_19,
	.param .f32 _Z20flash_bevpool_kernelILb1ELi1ELb0EEviiiiiffPKfS1_S1_PKiS3_iiiffffffPf_param_20,
	.param .u64 .ptr .align 1 _Z20flash_bevpool_kernelILb1ELi1ELb0EEviiiiiffPKfS1_S1_PKiS3_iiiffffffPf_param_21
)
{
	.reg .pred 	%p<19>;
	.reg .b32 	%r<101>;
	.reg .b32 	%f<148>;
	.reg .b64 	%rd<38>;

	ld.param.u32 	%r24, [_Z20flash_bevpool_kernelILb1ELi1ELb0EEviiiiiffPKfS1_S1_PKiS3_iiiffffffPf_param_0];
	ld.param.u32 	%r25, [_Z20flash_bevpool_kernelILb1ELi1ELb0EEviiiiiffPKfS1_S1_PKiS3_iiiffffffPf_param_1];
	ld.param.u32 	%r29, [_Z20flash_bevpool_kernelILb1ELi1ELb0EEviiiiiffPKfS1_S1_PKiS3_iiiffffffPf_param_2];
	ld.param.f32 	%f37, [_Z20flash_bevpool_kernelILb1ELi1ELb0EEviiiiiffPKfS1_S1_PKiS3_iiiffffffPf_param_5];
	ld.param.f32 	%f38, [_Z20flash_bevpool_kernelILb1ELi1ELb0EEviiiiiffPKfS1_S1_PKiS3_iiiffffffPf_param_6];
	ld.param.u64 	%rd5, [_Z20flash_bevpool_kernelILb1ELi1ELb0EEviiiiiffPKfS1_S1_PKiS3_iiiffffffPf_param_7];
	ld.param.u64 	%rd6, [_Z20flash_bevpool_kernelILb1ELi1ELb0EEviiiiiffPKfS1_S1_PKiS3_iiiffffffPf_param_8];
	ld.param.u64 	%rd8, [_Z20flash_bevpool_kernelILb1ELi1ELb0EEviiiiiffPKfS1_S1_PKiS3_iiiffffffPf_param_10];
	ld.param.u64 	%rd9, [_Z20flash_bevpool_kernelILb1ELi1ELb0EEviiiiiffPKfS1_S1_PKiS3_iiiffffffPf_param_11];
	ld.param.u32 	%r26, [_Z20flash_bevpool_kernelILb1ELi1ELb0EEviiiiiffPKfS1_S1_PKiS3_iiiffffffPf_param_12];
	ld.param.u32 	%r27, [_Z20flash_bevpool_kernelILb1ELi1ELb0EEviiiiiffPKfS1_S1_PKiS3_iiiffffffPf_param_13];
	ld.param.u32 	%r28, [_Z20flash_bevpool_kernelILb1ELi1ELb0EEviiiiiffPKfS1_S1_PKiS3_iiiffffffPf_param_14];
	ld.param.f32 	%f39, [_Z20flash_bevpool_kernelILb1ELi1ELb0EEviiiiiffPKfS1_S1_PKiS3_iiiffffffPf_param_15];
	ld.param.f32 	%f40, [_Z20flash_bevpool_kernelILb1ELi1ELb0EEviiiiiffPKfS1_S1_PKiS3_iiiffffffPf_param_16];
	ld.param.f32 	%f41, [_Z20flash_bevpool_kernelILb1ELi1ELb0EEviiiiiffPKfS1_S1_PKiS3_iiiffffffPf_param_17];
	ld.param.f32 	%f42, [_Z20flash_bevpool_kernelILb1ELi1ELb0EEviiiiiffPKfS1_S1_PKiS3_iiiffffffPf_param_18];
	ld.param.f32 	%f43, [_Z20flash_bevpool_kernelILb1ELi1ELb0EEviiiiiffPKfS1_S1_PKiS3_iiiffffffPf_param_19];
	ld.param.f32 	%f44, [_Z20flash_bevpool_kernelILb1ELi1ELb0EEviiiiiffPKfS1_S1_PKiS3_iiiffffffPf_param_20];
	ld.param.u64 	%rd10, [_Z20flash_bevpool_kernelILb1ELi1ELb0EEviiiiiffPKfS1_S1_PKiS3_iiiffffffPf_param_21];
	cvta.to.global.u64 	%rd1, %rd10;
	mov.u32 	%r30, %ctaid.x;
	mov.u32 	%r31, %ntid.x;
	mov.u32 	%r1, %tid.x;
	mad.lo.s32 	%r32, %r30, %r31, %r1;
	div.s32 	%r3, %r32, %r24;
	mul.lo.s32 	%r33, %r3, %r24;
	sub.s32 	%r2, %r32, %r33;
	mul.lo.s32 	%r34, %r26, %r29;
	mul.lo.s32 	%r35, %r34, %r27;
	setp.ge.s32 	%p1, %r3, %r35;
	@%p1 bra 	$L__BB5_16;
	mul.lo.s32 	%r4, %r27, %r26;
	div.s32 	%r5, %r3, %r4;
	mul.lo.s32 	%r36, %r5, %r4;
	sub.s32 	%r37, %r3, %r36;
	div.s32 	%r7, %r37, %r26;
	mul.lo.s32 	%r38, %r7, %r26;
	sub.s32 	%r6, %r37, %r38;
	cvt.rn.f32.s32 	%f46, %r6;
	add.f32 	%f47, %f46, 0f3F000000;
	fma.rn.f32 	%f1, %f39, %f47, %f42;
	cvt.rn.f32.s32 	%f48, %r7;
	add.f32 	%f49, %f48, 0f3F000000;
	fma.rn.f32 	%f2, %f40, %f49, %f43;
	mul.lo.s32 	%r8, %r5, %r25;
	setp.lt.s32 	%p2, %r25, 1;
	mov.f32 	%f142, 0f00000000;
	mov.f32 	%f143, %f142;
	@%p2 bra 	$L__BB5_13;
	cvta.to.global.u64 	%rd2, %rd6;
	cvta.to.global.u64 	%rd3, %rd5;
	cvta.to.global.u64 	%rd11, %rd9;
	ld.global.nc.u32 	%r40, [%rd11+4];
	ld.global.nc.u32 	%r41, [%rd11];
	neg.f32 	%f3, %f37;
	cvt.rn.f32.s32 	%f4, %r40;
	cvt.rn.f32.s32 	%f5, %r41;
	neg.s32 	%r9, %r28;
	cvta.to.global.u64 	%rd4, %rd8;
	mov.f32 	%f143, 0f00000000;
	mov.b32 	%r98, 0;
	mov.f32 	%f142, %f143;
$L__BB5_3:
	setp.ne.s32 	%p3, %r1, 0;
	@%p3 bra 	$L__BB5_5;
	ld.param.u64 	%rd37, [_Z20flash_bevpool_kernelILb1ELi1ELb0EEviiiiiffPKfS1_S1_PKiS3_iiiffffffPf_param_9];
	mul.lo.s32 	%r42, %r98, 12;
	mad.lo.s32 	%r43, %r8, 12, %r42;
	cvta.to.global.u64 	%rd12, %rd37;
	mul.wide.s32 	%rd13, %r43, 4;
	add.s64 	%rd14, %rd12, %rd13;
	ld.global.nc.f32 	%f51, [%rd14];
	shl.b32 	%r44, %r42, 2;
	mov.u32 	%r45, smem;
	add.s32 	%r46, %r45, %r44;
	ld.global.nc.f32 	%f52, [%rd14+4];
	ld.global.nc.f32 	%f53, [%rd14+8];
	ld.global.nc.f32 	%f54, [%rd14+12];
	st.shared.v4.f32 	[%r46], {%f51, %f52, %f53, %f54};
	ld.global.nc.f32 	%f55, [%rd14+16];
	ld.global.nc.f32 	%f56, [%rd14+20];
	ld.global.nc.f32 	%f57, [%rd14+24];
	ld.global.nc.f32 	%f58, [%rd14+28];
	st.shared.v4.f32 	[%r46+16], {%f55, %f56, %f57, %f58};
	ld.global.nc.f32 	%f59, [%rd14+32];
	ld.global.nc.f32 	%f60, [%rd14+36];
	ld.global.nc.f32 	%f61, [%rd14+40];
	ld.global.nc.f32 	%f62, [%rd14+44];
	st.shared.v4.f32 	[%r46+32], {%f59, %f60, %f61, %f62};
$L__BB5_5:
	setp.lt.s32 	%p4, %r28, 1;
	bar.sync 	0;
	@%p4 bra 	$L__BB5_12;
	mov.u32 	%r48, smem;
	mad.lo.s32 	%r49, %r98, 48, %r48;
	ld.shared.v4.f32 	{%f63, %f64, %f8, %f9}, [%r49];
	mul.f32 	%f65, %f2, %f64;
	fma.rn.f32 	%f10, %f1, %f63, %f65;
	ld.shared.v4.f32 	{%f66, %f67, %f11, %f12}, [%r49+16];
	mul.f32 	%f68, %f2, %f67;
	fma.rn.f32 	%f13, %f1, %f66, %f68;
	ld.shared.v4.f32 	{%f69, %f70, %f14, %f15}, [%r49+32];
	mul.f32 	%f71, %f2, %f70;
	fma.rn.f32 	%f16, %f1, %f69, %f71;
	mov.b32 	%r100, 0;
	mov.u32 	%r99, %r9;
$L__BB5_7:
	cvt.rn.f32.u32 	%f72, %r100;
	add.f32 	%f73, %f72, 0f3F000000;
	fma.rn.f32 	%f74, %f41, %f73, %f44;
	fma.rn.f32 	%f19, %f74, %f8, %f10;
	fma.rn.f32 	%f20, %f74, %f11, %f13;
	fma.rn.f32 	%f75, %f74, %f14, %f16;
	add.f32 	%f21, %f15, %f75;
	setp.le.f32 	%p5, %f21, 0f00000000;
	@%p5 bra 	$L__BB5_11;
	setp.ltu.f32 	%p6, %f21, 0f00000000;
	max.f32 	%f76, %f21, %f37;
	min.f32 	%f77, %f21, %f3;
	selp.f32 	%f78, %f77, %f76, %p6;
	add.f32 	%f79, %f9, %f19;
	div.rn.f32 	%f80, %f79, %f78;
	add.f32 	%f81, %f12, %f20;
	div.rn.f32 	%f82, %f81, %f78;
	shl.b32 	%r50, %r98, 1;
	shl.b32 	%r51, %r8, 1;
	add.s32 	%r52, %r50, %r51;
	mul.wide.s32 	%rd15, %r52, 4;
	add.s64 	%rd16, %rd4, %rd15;
	ld.global.nc.u32 	%r13, [%rd16];
	ld.global.nc.u32 	%r14, [%rd16+4];
	div.rn.f32 	%f83, %f80, %f4;
	cvt.rn.f32.s32 	%f84, %r14;
	mul.f32 	%f22, %f83, %f84;
	div.rn.f32 	%f85, %f82, %f5;
	cvt.rn.f32.s32 	%f86, %r13;
	mul.f32 	%f23, %f85, %f86;
	setp.lt.f32 	%p7, %f22, 0f00000000;
	setp.ge.f32 	%p8, %f22, %f84;
	or.pred  	%p9, %p7, %p8;
	setp.lt.f32 	%p10, %f23, 0f00000000;
	setp.ge.f32 	%p11, %f23, %f86;
	or.pred  	%p12, %p10, %p11;
	or.pred  	%p14, %p9, %p12;
	@%p14 bra 	$L__BB5_11;
	cvt.rmi.f32.f32 	%f87, %f22;
	cvt.rzi.s32.f32 	%r53, %f87;
	cvt.rmi.f32.f32 	%f88, %f23;
	cvt.rzi.s32.f32 	%r54, %f88;
	cvt.rn.f32.s32 	%f89, %r53;
	sub.f32 	%f90, %f22, %f89;
	cvt.rn.f32.s32 	%f91, %r54;
	sub.f32 	%f92, %f23, %f91;
	add.s32 	%r55, %r14, -1;
	min.s32 	%r56, %r53, %r55;
	max.s32 	%r15, %r56, 0;
	add.s32 	%r57, %r15, 1;
	min.s32 	%r58, %r57, %r55;
	max.s32 	%r16, %r58, 0;
	add.s32 	%r59, %r13, -1;
	min.s32 	%r60, %r54, %r59;
	max.s32 	%r61, %r60, 0;
	add.s32 	%r62, %r61, 1;
	min.s32 	%r63, %r62, %r59;
	max.s32 	%r64, %r63, 0;
	mov.f32 	%f93, 0f3F800000;
	sub.f32 	%f94, %f93, %f90;
	sub.f32 	%f95, %f93, %f92;
	mul.f32 	%f24, %f95, %f94;
	mul.f32 	%f25, %f92, %f94;
	mul.f32 	%f26, %f90, %f95;
	mul.f32 	%f27, %f92, %f90;
	add.s32 	%r65, %r98, %r8;
	mul.lo.s32 	%r66, %r13, %r65;
	mul.lo.s32 	%r17, %r66, %r14;
	shl.b32 	%r67, %r17, 1;
	mul.lo.s32 	%r18, %r61, %r14;
	add.s32 	%r68, %r18, %r15;
	shl.b32 	%r69, %r68, 1;
	add.s32 	%r70, %r69, %r67;
	mul.lo.s32 	%r19, %r64, %r14;
	add.s32 	%r71, %r19, %r15;
	shl.b32 	%r72, %r71, 1;
	add.s32 	%r73, %r72, %r67;
	add.s32 	%r74, %r16, %r18;
	shl.b32 	%r75, %r74, 1;
	add.s32 	%r76, %r75, %r67;
	add.s32 	%r77, %r19, %r16;
	shl.b32 	%r78, %r77, 1;
	add.s32 	%r79, %r78, %r67;
	mul.wide.s32 	%rd17, %r70, 4;
	add.s64 	%rd18, %rd3, %rd17;
	ld.global.nc.f32 	%f96, [%rd18];
	mul.wide.s32 	%rd19, %r73, 4;
	add.s64 	%rd20, %rd3, %rd19;
	ld.global.nc.f32 	%f97, [%rd20];
	mul.f32 	%f98, %f25, %f97;
	fma.rn.f32 	%f99, %f24, %f96, %f98;
	mul.wide.s32 	%rd21, %r76, 4;
	add.s64 	%rd22, %rd3, %rd21;
	ld.global.nc.f32 	%f100, [%rd22];
	fma.rn.f32 	%f101, %f26, %f100, %f99;
	mul.wide.s32 	%rd23, %r79, 4;
	add.s64 	%rd24, %rd3, %rd23;
	ld.global.nc.f32 	%f102, [%rd24];
	fma.rn.f32 	%f103, %f27, %f102, %f101;
	ld.global.nc.f32 	%f104, [%rd18+4];
	ld.global.nc.f32 	%f105, [%rd20+4];
	mul.f32 	%f106, %f25, %f105;
	fma.rn.f32 	%f107, %f24, %f104, %f106;
	ld.global.nc.f32 	%f108, [%rd22+4];
	fma.rn.f32 	%f109, %f26, %f108, %f107;
	ld.global.nc.f32 	%f110, [%rd24+4];
	fma.rn.f32 	%f111, %f27, %f110, %f109;
	sub.f32 	%f112, %f21, %f103;
	add.f32 	%f113, %f37, %f111;
	div.rn.f32 	%f114, %f112, %f113;
	abs.f32 	%f115, %f114;
	fma.rn.f32 	%f116, %f115, 0fBBBB989D, 0f3F000000;
	cvt.sat.f32.f32 	%f117, %f116;
	mov.f32 	%f118, 0f4B400001;
	mov.f32 	%f119, 0f437C0000;
	fma.rm.f32 	%f120, %f117, %f119, %f118;
	add.f32 	%f121, %f120, 0fCB40007F;
	neg.f32 	%f122, %f121;
	fma.rn.f32 	%f123, %f115, 0fBFB8AA3B, %f122;
	fma.rn.f32 	%f124, %f115, 0fB2A57060, %f123;
	mov.b32 	%r80, %f120;
	shl.b32 	%r81, %r80, 23;
	mov.b32 	%f125, %r81;
	ex2.approx.ftz.f32 	%f126, %f124;
	mul.f32 	%f127, %f126, %f125;
	mul.f32 	%f128, %f127, 0f3F000000;
	div.rn.f32 	%f28, %f128, %f113;
	setp.lt.f32 	%p15, %f28, %f38;
	@%p15 bra 	$L__BB5_11;
	mul.lo.s32 	%r82, %r17, %r24;
	mad.lo.s32 	%r83, %r18, %r24, %r82;
	mad.lo.s32 	%r84, %r19, %r24, %r82;
	mul.lo.s32 	%r85, %r16, %r24;
	mad.lo.s32 	%r86, %r15, %r24, %r2;
	add.s32 	%r87, %r86, %r83;
	mul.wide.s32 	%rd25, %r87, 4;
	add.s64 	%rd26, %rd2, %rd25;
	ld.global.nc.f32 	%f129, [%rd26];
	add.s32 	%r88, %r86, %r84;
	mul.wide.s32 	%rd27, %r88, 4;
	add.s64 	%rd28, %rd2, %rd27;
	ld.global.nc.f32 	%f130, [%rd28];
	mul.f32 	%f131, %f25, %f130;
	fma.rn.f32 	%f132, %f24, %f129, %f131;
	add.s32 	%r89, %r83, %r2;
	add.s32 	%r90, %r89, %r85;
	mul.wide.s32 	%rd29, %r90, 4;
	add.s64 	%rd30, %rd2, %rd29;
	ld.global.nc.f32 	%f133, [%rd30];
	fma.rn.f32 	%f134, %f26, %f133, %f132;
	add.s32 	%r91, %r85, %r2;
	add.s32 	%r92, %r91, %r84;
	mul.wide.s32 	%rd31, %r92, 4;
	add.s64 	%rd32, %rd2, %rd31;
	ld.global.nc.f32 	%f135, [%rd32];
	fma.rn.f32 	%f136, %f27, %f135, %f134;
	fma.rn.f32 	%f142, %f28, %f136, %f142;
	add.f32 	%f143, %f143, 0f3F800000;
$L__BB5_11:
	add.s32 	%r100, %r100, 1;
	add.s32 	%r99, %r99, 1;
	setp.ne.s32 	%p16, %r99, 0;
	@%p16 bra 	$L__BB5_7;
$L__BB5_12:
	bar.sync 	0;
	add.s32 	%r98, %r98, 1;
	setp.ne.s32 	%p17, %r98, %r25;
	@%p17 bra 	$L__BB5_3;
$L__BB5_13:
	mad.lo.s32 	%r93, %r5, %r4, %r6;
	mad.lo.s32 	%r94, %r7, %r26, %r93;
	mul.lo.s32 	%r23, %r94, %r24;
	setp.leu.f32 	%p18, %f143, 0f00000000;
	@%p18 bra 	$L__BB5_15;
	div.rn.f32 	%f137, %f142, %f143;
	add.s32 	%r97, %r23, %r2;
	mul.wide.s32 	%rd35, %r97, 4;
	add.s64 	%rd36, %rd1, %rd35;
	st.global.f32 	[%rd36], %f137;
	bra.uni 	$L__BB5_16;
$L__BB5_15:
	add.s32 	%r95, %r23, %r2;
	mul.wide.s32 	%rd33, %r95, 4;
	add.s64 	%rd34, %rd1, %rd33;
	mov.b32 	%r96, 0;
	st.global.u32 	[%rd34], %r96;
$L__BB5_16:
	ret;

}
	// .globl	_Z20flash_bevpool_kernelILb1ELi0ELb1EEviiiiiffPKfS1_S1_PKiS3_iiiffffffPf
.visible .entry _Z20flash_bevpool_kernelILb1ELi0ELb1EEviiiiiffPKfS1_S1_PKiS3_iiiffffffPf(
	.param .u32 _Z20flash_bevpool_kernelILb1ELi0ELb1EEviiiiiffPKfS1_S1_PKiS3_iiiffffffPf_param_0,
	.param .u32 _Z20flash_bevpool_kernelILb1ELi0ELb1EEviiiiiffPKfS1_S1_PKiS3_iiiffffffPf_param_1,
	.param .u32 _Z20flash_bevpool_kernelILb1ELi0ELb1EEviiiiiffPKfS1_S1_PKiS3_iiiffffffPf_param_2,
	.param .u32 _Z20flash_bevpool_kernelILb1ELi0ELb1EEviiiiiffPKfS1_S1_PKiS3_iiiffffffPf_param_3,
	.param .u32 _Z20flash_bevpool_kernelILb1ELi0ELb1EEviiiiiffPKfS1_S1_PKiS3_iiiffffffPf_param_4,
	.param .f32 _Z20flash_bevpool_kernelILb1ELi0ELb1EEviiiiiffPKfS1_S1_PKiS3_iiiffffffPf_param_5,
	.param .f32 _Z20flash_bevpool_kernelILb1ELi0ELb1EEviiiiiffPKfS1_S1_PKiS3_iiiffffffPf_param_6,
	.param .u64 .ptr .align 1 _Z20flash_bevpool_kernelILb1ELi0ELb1EEviiiiiffPKfS1_S1_PKiS3_iiiffffffPf_param_7,
	.param .u64 .ptr .align 1 _Z20flash_bevpool_kernelILb1ELi0ELb1EEviiiiiffPKfS1_S1_PKiS3_iiiffffffPf_param_8,
	.param .u64 .ptr .align 1 _Z20flash_bevpool_kernelILb1ELi0ELb1EEviiiiiffPKfS1_S1_PKiS3_iiiffffffPf_param_9,
	.param .u64 .ptr .align 1 _Z20flash_bevpool_kernelILb1ELi0ELb1EEviiiiiffPKfS1_S1_PKiS3_iiiffffffPf_param_10,
	.param .u64 .ptr .align 1 _Z20flash_bevpool_kernelILb1ELi0ELb1EEviiiiiffPKfS1_S1_PKiS3_iiiffffffPf_param_11,
	.param .u32 _Z20flash_bevpool_kernelILb1ELi0ELb1EEviiiiiffPKfS1_S1_PKiS3_iiiffffffPf_param_12,
	.param .u32 _Z20flash_bevpool_kernelILb1ELi0ELb1EEviiiiiffPKfS1_S1_PKiS3_iiiffffffPf_param_13,
	.param .u32 _Z20flash_bevpool_kernelILb1ELi0ELb1EEviiiiiffPKfS1_S1_PKiS3_iiiffffffPf_param_14,
	.param .f32 _Z20flash_bevpool_kernelILb1ELi0ELb1EEviiiiiffPKfS1_S1_PKiS3_iiiffffffPf_param_15,
	.param .f32 _Z20flash_bevpool_kernelILb1ELi0ELb1EEviiiiiffPKfS1_S1_PKiS3_iiiffffffPf_param_16,
	.param .f32 _Z20flash_bevpool_kernelILb1ELi0ELb1EEviiiiiffPKfS1_S1_PKiS3_iiiffffffPf_param_17,
	.param .f32 _Z20flash_bevpool_kernelILb1ELi0ELb1EEviiiiiffPKfS1_S1_PKiS3_iiiffffffPf_param_18,
	.param .f32 _Z20flash_bevpool_kernelILb1ELi0ELb1EEviiiiiffPKfS1_S1_PKiS3_iiiffffffPf_param_19,
	.param .f32 _Z20flash_bevpool_kernelILb1ELi0ELb1EEviiiiiffPKfS1_S1_PKiS3_iiiffffffPf_param_20,
	.param .u64 .ptr .align 1 _Z20flash_bevpool_kernelILb1ELi0ELb1EEviiiiiffPKfS1_S1_PKiS3_iiiffffffPf_param_21
)
{
	.reg .pred 	%p<19>;
	.reg .b32 	%r<101>;
	.reg .b32 	%f<148>;
	.reg .b64 	%rd<37>;

	ld.param.u32 	%r24, [_Z20flash_bevpool_kernelILb1ELi0ELb1EEviiiiiffPKfS1_S1_PKiS3_iiiffffffPf_param_0];
	ld.param.u32 	%r25, [_Z20flash_bevpool_kernelILb1ELi0ELb1EEviiiiiffPKfS1_S1_PKiS3_iiiffffffPf_param_1];
	ld.param.u32 	%r29, [_Z20flash_bevpool_kernelILb1ELi0ELb1EEviiiiiffPKfS1_S1_PKiS3_iiiffffffPf_param_2];
	ld.param.f32 	%f34, [_Z20flash_bevpool_kernelILb1ELi0ELb1EEviiiiiffPKfS1_S1_PKiS3_iiiffffffPf_param_5];
	ld.param.f32 	%f35, [_Z20flash_bevpool_kernelILb1ELi0ELb1EEviiiiiffPKfS1_S1_PKiS3_iiiffffffPf_param_6];
	ld.param.u64 	%rd6, [_Z20flash_bevpool_kernelILb1ELi0ELb1EEviiiiiffPKfS1_S1_PKiS3_iiiffffffPf_param_7];
	ld.param.u64 	%rd7, [_Z20flash_bevpool_kernelILb1ELi0ELb1EEviiiiiffPKfS1_S1_PKiS3_iiiffffffPf_param_8];
	ld.param.u64 	%rd8, [_Z20flash_bevpool_kernelILb1ELi0ELb1EEviiiiiffPKfS1_S1_PKiS3_iiiffffffPf_param_9];
	ld.param.u64 	%rd9, [_Z20flash_bevpool_kernelILb1ELi0ELb1EEviiiiiffPKfS1_S1_PKiS3_iiiffffffPf_param_10];
	ld.param.u64 	%rd10, [_Z20flash_bevpool_kernelILb1ELi0ELb1EEviiiiiffPKfS1_S1_PKiS3_iiiffffffPf_param_11];
	ld.param.u32 	%r26, [_Z20flash_bevpool_kernelILb1ELi0ELb1EEviiiiiffPKfS1_S1_PKiS3_iiiffffffPf_param_12];
	ld.param.u32 	%r27, [_Z20flash_bevpool_kernelILb1ELi0ELb1EEviiiiiffPKfS1_S1_PKiS3_iiiffffffPf_param_13];
	ld.param.u32 	%r28, [_Z20flash_bevpool_kernelILb1ELi0ELb1EEviiiiiffPKfS1_S1_PKiS3_iiiffffffPf_param_14];
	ld.param.f32 	%f36, [_Z20flash_bevpool_kernelILb1ELi0ELb1EEviiiiiffPKfS1_S1_PKiS3_iiiffffffPf_param_15];
	ld.param.f32 	%f37, [_Z20flash_bevpool_kernelILb1ELi0ELb1EEviiiiiffPKfS1_S1_PKiS3_iiiffffffPf_param_16];
	ld.param.f32 	%f38, [_Z20flash_bevpool_kernelILb1ELi0ELb1EEviiiiiffPKfS1_S1_PKiS3_iiiffffffPf_param_17];
	ld.param.f32 	%f39, [_Z20flash_bevpool_kernelILb1ELi0ELb1EEviiiiiffPKfS1_S1_PKiS3_iiiffffffPf_param_18];
	ld.param.f32 	%f40, [_Z20flash_bevpool_kernelILb1ELi0ELb1EEviiiiiffPKfS1_S1_PKiS3_iiiffffffPf_param_19];
	ld.param.f32 	%f41, [_Z20flash_bevpool_kernelILb1ELi0ELb1EEviiiiiffPKfS1_S1_PKiS3_iiiffffffPf_param_20];
	ld.param.u64 	%rd11, [_Z20flash_bevpool_kernelILb1ELi0ELb1EEviiiiiffPKfS1_S1_PKiS3_iiiffffffPf_param_21];
	cvta.to.global.u64 	%rd1, %rd11;
	mov.u32 	%r30, %ctaid.x;
	mov.u32 	%r31, %ntid.x;
	mov.u32 	%r1, %tid.x;
	mad.lo.s32 	%r32, %r30, %r31, %r1;
	div.s32 	%r3, %r32, %r24;
	mul.lo.s32 	%r33, %r3, %r24;
	sub.s32 	%r2, %r32, %r33;
	mul.lo.s32 	%r34, %r26, %r29;
	mul.lo.s32 	%r35, %r34, %r27;
	setp.ge.s32 	%p1, %r3, %r35;
	@%p1 bra 	$L__BB6_16;
	mul.lo.s32 	%r4, %r27, %r26;
	div.s32 	%r5, %r3, %r4;
	mul.lo.s32 	%r36, %r5, %r4;
	sub.s32 	%r37, %r3, %r36;
	div.s32 	%r7, %r37, %r26;
	mul.lo.s32 	%r38, %r7, %r26;
	sub.s32 	%r6, %r37, %r38;
	cvt.rn.f32.s32 	%f43, %r6;
	add.f32 	%f44, %f43, 0f3F000000;
	fma.rn.f32 	%f1, %f36, %f44, %f39;
	cvt.rn.f32.s32 	%f45, %r7;
	add.f32 	%f46, %f45, 0f3F000000;
	fma.rn.f32 	%f2, %f37, %f46, %f40;
	mul.lo.s32 	%r8, %r5, %r25;
	setp.lt.s32 	%p2, %r25, 1;
	mov.f32 	%f142, 0f00000000;
	mov.f32 	%f143, %f142;
	@%p2 bra 	$L__BB6_13;
	cvta.to.global.u64 	%rd2, %rd7;
	cvta.to.global.u64 	%rd3, %rd6;
	cvta.to.global.u64 	%rd12, %rd10;
	ld.global.nc.u32 	%r40, [%rd12+4];
	ld.global.nc.u32 	%r41, [%rd12];
	neg.f32 	%f3, %f34;
	cvt.rn.f32.s32 	%f4, %r40;
	cvt.rn.f32.s32 	%f5, %r41;
	neg.s32 	%r9, %r28;
	cvta.to.global.u64 	%rd4, %rd9;
	cvta.to.global.u64 	%rd5, %rd8;
	mov.f32 	%f143, 0f00000000;
	mov.b32 	%r98, 0;
	mov.f32 	%f142, %f143;
$L__BB6_3:
	setp.ne.s32 	%p3, %r1, 0;
	@%p3 bra 	$L__BB6_5;
	mul.lo.s32 	%r42, %r98, 12;
	mad.lo.s32 	%r43, %r8, 12, %r42;
	mul.wide.s32 	%rd13, %r43, 4;
	add.s64 	%rd14, %rd5, %rd13;
	ld.global.nc.f32 	%f48, [%rd14];
	shl.b32 	%r44, %r42, 2;
	mov.u32 	%r45, smem;
	add.s32 	%r46, %r45, %r44;
	ld.global.nc.f32 	%f49, [%rd14+4];
	ld.global.nc.f32 	%f50, [%rd14+8];
	ld.global.nc.f32 	%f51, [%rd14+12];
	st.shared.v4.f32 	[%r46], {%f48, %f49, %f50, %f51};
	ld.global.nc.f32 	%f52, [%rd14+16];
	ld.global.nc.f32 	%f53, [%rd14+20];
	ld.global.nc.f32 	%f54, [%rd14+24];
	ld.global.nc.f32 	%f55, [%rd14+28];
	st.shared.v4.f32 	[%r46+16], {%f52, %f53, %f54, %f55};
	ld.global.nc.f32 	%f56, [%rd14+32];
	ld.global.nc.f32 	%f57, [%rd14+36];
	ld.global.nc.f32 	%f58, [%rd14+40];
	ld.global.nc.f32 	%f59, [%rd14+44];
	st.shared.v4.f32 	[%r46+32], {%f56, %f57, %f58, %f59};
$L__BB6_5:
	setp.lt.s32 	%p4, %r28, 1;
	bar.sync 	0;
	mov.u32 	%r47, smem;
	mad.lo.s32 	%r48, %r98, 48, %r47;
	ld.shared.v4.f32 	{%f60, %f61, %f8, %f62}, [%r48];
	mul.f32 	%f63, %f2, %f61;
	fma.rn.f32 	%f64, %f1, %f60, %f63;
	add.f32 	%f9, %f62, %f64;
	ld.shared.v4.f32 	{%f65, %f66, %f10, %f67}, [%r48+16];
	mul.f32 	%f68, %f2, %f66;
	fma.rn.f32 	%f69, %f1, %f65, %f68;
	add.f32 	%f11, %f67, %f69;
	ld.shared.v4.f32 	{%f70, %f71, %f12, %f72}, [%r48+32];
	mul.f32 	%f73, %f2, %f71;
	fma.rn.f32 	%f74, %f1, %f70, %f73;
	add.f32 	%f13, %f72, %f74;
	@%p4 bra 	$L__BB6_12;
	mov.b32 	%r100, 0;
	mov.u32 	%r99, %r9;
$L__BB6_7:
	cvt.rn.f32.u32 	%f75, %r100;
	add.f32 	%f76, %f75, 0f3F000000;
	fma.rn.f32 	%f77, %f38, %f76, %f41;
	fma.rn.f32 	%f16, %f8, %f77, %f9;
	fma.rn.f32 	%f17, %f10, %f77, %f11;
	fma.rn.f32 	%f18, %f12, %f77, %f13;
	setp.le.f32 	%p5, %f18, 0f00000000;
	@%p5 bra 	$L__BB6_11;
	setp.ltu.f32 	%p6, %f18, 0f00000000;
	max.f32 	%f78, %f18, %f34;
	min.f32 	%f79, %f18, %f3;
	selp.f32 	%f80, %f79, %f78, %p6;
	div.rn.f32 	%f81, %f16, %f80;
	div.rn.f32 	%f82, %f17, %f80;
	shl.b32 	%r50, %r98, 1;
	shl.b32 	%r51, %r8, 1;
	add.s32 	%r52, %r50, %r51;
	mul.wide.s32 	%rd15, %r52, 4;
	add.s64 	%rd16, %rd4, %rd15;
	ld.global.nc.u32 	%r13, [%rd16];
	ld.global.nc.u32 	%r14, [%rd16+4];
	div.rn.f32 	%f83, %f81, %f4;
	cvt.rn.f32.s32 	%f84, %r14;
	mul.f32 	%f19, %f83, %f84;
	div.rn.f32 	%f85, %f82, %f5;
	cvt.rn.f32.s32 	%f86, %r13;
	mul.f32 	%f20, %f85, %f86;
	setp.lt.f32 	%p7, %f19, 0f00000000;
	setp.ge.f32 	%p8, %f19, %f84;
	or.pred  	%p9, %p7, %p8;
	setp.lt.f32 	%p10, %f20, 0f00000000;
	setp.ge.f32 	%p11, %f20, %f86;
	or.pred  	%p12, %p10, %p11;
	or.pred  	%p14, %p9, %p12;
	@%p14 bra 	$L__BB6_11;
	cvt.rmi.f32.f32 	%f87, %f19;
	cvt.rzi.s32.f32 	%r53, %f87;
	cvt.rmi.f32.f32 	%f88, %f20;
	cvt.rzi.s32.f32 	%r54, %f88;
	cvt.rn.f32.s32 	%f89, %r53;
	sub.f32 	%f90, %f19, %f89;
	cvt.rn.f32.s32 	%f91, %r54;
	sub.f32 	%f92, %f20, %f91;
	add.s32 	%r55, %r14, -1;
	min.s32 	%r56, %r53, %r55;
	max.s32 	%r15, %r56, 0;
	add.s32 	%r57, %r15, 1;
	min.s32 	%r58, %r57, %r55;
	max.s32 	%r16, %r58, 0;
	add.s32 	%r59, %r13, -1;
	min.s32 	%r60, %r54, %r59;
	max.s32 	%r61, %r60, 0;
	add.s32 	%r62, %r61, 1;
	min.s32 	%r63, %r62, %r59;
	max.s32 	%r64, %r63, 0;
	mov.f32 	%f93, 0f3F800000;
	sub.f32 	%f94, %f93, %f90;
	sub.f32 	%f95, %f93, %f92;
	mul.f32 	%f21, %f95, %f94;
	mul.f32 	%f22, %f92, %f94;
	mul.f32 	%f23, %f90, %f95;
	mul.f32 	%f24, %f92, %f90;
	add.s32 	%r65, %r98, %r8;
	mul.lo.s32 	%r66, %r13, %r65;
	mul.lo.s32 	%r17, %r66, %r14;
	shl.b32 	%r67, %r17, 1;
	mul.lo.s32 	%r18, %r61, %r14;
	add.s32 	%r68, %r18, %r15;
	shl.b32 	%r69, %r68, 1;
	add.s32 	%r70, %r69, %r67;
	mul.lo.s32 	%r19, %r64, %r14;
	add.s32 	%r71, %r19, %r15;
	shl.b32 	%r72, %r71, 1;
	add.s32 	%r73, %r72, %r67;
	add.s32 	%r74, %r16, %r18;
	shl.b32 	%r75, %r74, 1;
	add.s32 	%r76, %r75, %r67;
	add.s32 	%r77, %r19, %r16;
	shl.b32 	%r78, %r77, 1;
	add.s32 	%r79, %r78, %r67;
	mul.wide.s32 	%rd17, %r70, 4;
	add.s64 	%rd18, %rd3, %rd17;
	ld.global.nc.f32 	%f96, [%rd18];
	mul.wide.s32 	%rd19, %r73, 4;
	add.s64 	%rd20, %rd3, %rd19;
	ld.global.nc.f32 	%f97, [%rd20];
	mul.f32 	%f98, %f22, %f97;
	fma.rn.f32 	%f99, %f21, %f96, %f98;
	mul.wide.s32 	%rd21, %r76, 4;
	add.s64 	%rd22, %rd3, %rd21;
	ld.global.nc.f32 	%f100, [%rd22];
	fma.rn.f32 	%f101, %f23, %f100, %f99;
	mul.wide.s32 	%rd23, %r79, 4;
	add.s64 	%rd24, %rd3, %rd23;
	ld.global.nc.f32 	%f102, [%rd24];
	fma.rn.f32 	%f103, %f24, %f102, %f101;
	ld.global.nc.f32 	%f104, [%rd18+4];
	ld.global.nc.f32 	%f105, [%rd20+4];
	mul.f32 	%f106, %f22, %f105;
	fma.rn.f32 	%f107, %f21, %f104, %f106;
	ld.global.nc.f32 	%f108, [%rd22+4];
	fma.rn.f32 	%f109, %f23, %f108, %f107;
	ld.global.nc.f32 	%f110, [%rd24+4];
	fma.rn.f32 	%f111, %f24, %f110, %f109;
	sub.f32 	%f112, %f18, %f103;
	add.f32 	%f113, %f34, %f111;
	div.rn.f32 	%f114, %f112, %f113;
	mul.f32 	%f115, %f114, 0fBF000000;
	mul.f32 	%f116, %f114, %f115;
	fma.rn.f32 	%f117, %f116, 0f3BBB989D, 0f3F000000;
	cvt.sat.f32.f32 	%f118, %f117;
	mov.f32 	%f119, 0f4B400001;
	mov.f32 	%f120, 0f437C0000;
	fma.rm.f32 	%f121, %f118, %f120, %f119;
	add.f32 	%f122, %f121, 0fCB40007F;
	neg.f32 	%f123, %f122;
	fma.rn.f32 	%f124, %f116, 0f3FB8AA3B, %f123;
	fma.rn.f32 	%f125, %f116, 0f32A57060, %f124;
	mov.b32 	%r80, %f121;
	shl.b32 	%r81, %r80, 23;
	mov.b32 	%f126, %r81;
	ex2.approx.ftz.f32 	%f127, %f125;
	mul.f32 	%f128, %f127, %f126;
	div.rn.f32 	%f25, %f128, %f113;
	setp.lt.f32 	%p15, %f25, %f35;
	@%p15 bra 	$L__BB6_11;
	mul.lo.s32 	%r82, %r17, %r24;
	mad.lo.s32 	%r83, %r18, %r24, %r82;
	mad.lo.s32 	%r84, %r19, %r24, %r82;
	mul.lo.s32 	%r85, %r16, %r24;
	mad.lo.s32 	%r86, %r15, %r24, %r2;
	add.s32 	%r87, %r86, %r83;
	mul.wide.s32 	%rd25, %r87, 4;
	add.s64 	%rd26, %rd2, %rd25;
	ld.global.nc.f32 	%f129, [%rd26];
	add.s32 	%r88, %r86, %r84;
	mul.wide.s32 	%rd27, %r88, 4;
	add.s64 	%rd28, %rd2, %rd27;
	ld.global.nc.f32 	%f130, [%rd28];
	mul.f32 	%f131, %f22, %f130;
	fma.rn.f32 	%f132, %f21, %f129, %f131;
	add.s32 	%r89, %r83, %r2;
	add.s32 	%r90, %r89, %r85;
	mul.wide.s32 	%rd29, %r90, 4;
	add.s64 	%rd30, %rd2, %rd29;
	ld.global.nc.f32 	%f133, [%rd30];
	fma.rn.f32 	%f134, %f23, %f133, %f132;
	add.s32 	%r91, %r85, %r2;
	add.s32 	%r92, %r91, %r84;
	mul.wide.s32 	%rd31, %r92, 4;
	add.s64 	%rd32, %rd2, %rd31;
	ld.global.nc.f32 	%f135, [%rd32];
	fma.rn.f32 	%f136, %f24, %f135, %f134;
	fma.rn.f32 	%f142, %f25, %f136, %f142;
	add.f32 	%f143, %f143, 0f3F800000;
$L__BB6_11:
	add.s32 	%r100, %r100, 1;
	add.s32 	%r99, %r99, 1;
	setp.ne.s32 	%p16, %r99, 0;
	@%p16 bra 	$L__BB6_7;
$L__BB6_12:
	bar.sync 	0;
	add.s32 	%r98, %r98, 1;
	setp.ne.s32 	%p17, %r98, %r25;
	@%p17 bra 	$L__BB6_3;
$L__BB6_13:
	mad.lo.s32 	%r93, %r5, %r4, %r6;
	mad.lo.s32 	%r94, %r7, %r26, %r93;
	mul.lo.s32 	%r23, %r94, %r24;
	setp.leu.f32 	%p18, %f143, 0f00000000;
	@%p18 bra 	$L__BB6_15;
	div.rn.f32 	%f137, %f142, %f143;
	add.s32 	%r97, %r23, %r2;
	mul.wide.s32 	%rd35, %r97, 4;
	add.s64 	%rd36, %rd1, %rd35;
	st.global.f32 	[%rd36], %f137;
	bra.uni 	$L__BB6_16;
$L__BB6_15:
	add.s32 	%r95, %r23, %r2;
	mul.wide.s32 	%rd33, %r95, 4;
	add.s64 	%rd34, %rd1, %rd33;
	mov.b32 	%r96, 0;
	st.global.u32 	[%rd34], %r96;
$L__BB6_16:
	ret;

}
	// .globl	_Z20flash_bevpool_kernelILb1ELi0ELb0EEviiiiiffPKfS1_S1_PKiS3_iiiffffffPf
.visible .entry _Z20flash_bevpool_kernelILb1ELi0ELb0EEviiiiiffPKfS1_S1_PKiS3_iiiffffffPf(
	.param .u32 _Z20flash_bevpool_kernelILb1ELi0ELb0EEviiiiiffPKfS1_S1_PKiS3_iiiffffffPf_param_0,
	.param .u32 _Z20flash_bevpool_kernelILb1ELi0ELb0EEviiiiiffPKfS1_S1_PKiS3_iiiffffffPf_param_1,
	.param .u32 _Z20flash_bevpool_kernelILb1ELi0ELb0EEviiiiiffPKfS1_S1_PKiS3_iiiffffffPf_param_2,
	.param .u32 _Z20flash_bevpool_kernelILb1ELi0ELb0EEviiiiiffPKfS1_S1_PKiS3_iiiffffffPf_param_3,
	.param .u32 _Z20flash_bevpool_kernelILb1ELi0ELb0EEviiiiiffPKfS1_S1_PKiS3_iiiffffffPf_param_4,
	.param .f32 _Z20flash_bevpool_kernelILb1ELi0ELb0EEviiiiiffPKfS1_S1_PKiS3_iiiffffffPf_param_5,
	.param .f32 _Z20flash_bevpool_kernelILb1ELi0ELb0EEviiiiiffPKfS1_S1_PKiS3_iiiffffffPf_param_6,
	.param .u64 .ptr .align 1 _Z20flash_bevpool_kernelILb1ELi0ELb0EEviiiiiffPKfS1_S1_PKiS3_iiiffffffPf_param_7,
	.param .u64 .ptr .align 1 _Z20flash_bevpool_kernelILb1ELi0ELb0EEviiiiiffPKfS1_S1_PKiS3_iiiffffffPf_param_8,
	.param .u64 .ptr .align 1 _Z20flash_bevpool_kernelILb1ELi0ELb0EEviiiiiffPKfS1_S1_PKiS3_iiiffffffPf_param_9,
	.param .u64 .ptr .align 1 _Z20flash_bevpool_kernelILb1ELi0ELb0EEviiiiiffPKfS1_S1_PKiS3_iiiffffffPf_param_10,
	.param .u64 .ptr .align 1 _Z20flash_bevpool_kernelILb1ELi0ELb0EEviiiiiffPKfS1_S1_PKiS3_iiiffffffPf_param_11,
	.param .u32 _Z20flash_bevpool_kernelILb1ELi0ELb0EEviiiiiffPKfS1_S1_PKiS3_iiiffffffPf_param_12,
	.param .u32 _Z20flash_bevpool_kernelILb1ELi0ELb0EEviiiiiffPKfS1_S1_PKiS3_iiiffffffPf_param_13,
	.param .u32 _Z20flash_bevpool_kernelILb1ELi0ELb0EEviiiiiffPKfS1_S1_PKiS3_iiiffffffPf_param_14,
	.param .f32 _Z20flash_bevpool_kernelILb1ELi0ELb0EEviiiiiffPKfS1_S1_PKiS3_iiiffffffPf_param_15,
	.param .f32 _Z20flash_bevpool_kernelILb1ELi0ELb0EEviiiiiffPKfS1_S1_PKiS3_iiiffffffPf_param_16,
	.param .f32 _Z20flash_bevpool_kernelILb1ELi0ELb0EEviiiiiffPKfS1_S1_PKiS3_iiiffffffPf_param_17,
	.param .f32 _Z20flash_bevpool_kernelILb1ELi0ELb0EEviiiiiffPKfS1_S1_PKiS3_iiiffffffPf_param_18,
	.param .f32 _Z20flash_bevpool_kernelILb1ELi0ELb0EEviiiiiffPKfS1_S1_PKiS3_iiiffffffPf_param_19,
	.param .f32 _Z20flash_bevpool_kernelILb1ELi0ELb0EEviiiiiffPKfS1_S1_PKiS3_iiiffffffPf_param_20,
	.param .u64 .ptr .align 1 _Z20flash_bevpool_kernelILb1ELi0ELb0EEviiiiiffPKfS1_S1_PKiS3_iiiffffffPf_param_21
)
{
	.reg .pred 	%p<19>;
	.reg .b32 	%r<101>;
	.reg .b32 	%f<148>;
	.reg .b64 	%rd<38>;

	ld.param.u32 	%r24, [_Z20flash_bevpool_kernelILb1ELi0ELb0EEviiiiiffPKfS1_S1_PKiS3_iiiffffffPf_param_0];
	ld.param.u32 	%r25, [_Z20flash_bevpool_kernelILb1ELi0ELb0EEviiiiiffPKfS1_S1_PKiS3_iiiffffffPf_param_1];
	ld.param.u32 	%r29, [_Z20flash_bevpool_kernelILb1ELi0ELb0EEviiiiiffPKfS1_S1_PKiS3_iiiffffffPf_param_2];
	ld.param.f32 	%f37, [_Z20flash_bevpool_kernelILb1ELi0ELb0EEviiiiiffPKfS1_S1_PKiS3_iiiffffffPf_param_5];
	ld.param.f32 	%f38, [_Z20flash_bevpool_kernelILb1ELi0ELb0EEviiiiiffPKfS1_S1_PKiS3_iiiffffffPf_param_6];
	ld.param.u64 	%rd5, [_Z20flash_bevpool_kernelILb1ELi0ELb0EEviiiiiffPKfS1_S1_PKiS3_iiiffffffPf_param_7];
	ld.param.u64 	%rd6, [_Z20flash_bevpool_kernelILb1ELi0ELb0EEviiiiiffPKfS1_S1_PKiS3_iiiffffffPf_param_8];
	ld.param.u64 	%rd8, [_Z20flash_bevpool_kernelILb1ELi0ELb0EEviiiiiffPKfS1_S1_PKiS3_iiiffffffPf_param_10];
	ld.param.u64 	%rd9, [_Z20flash_bevpool_kernelILb1ELi0ELb0EEviiiiiffPKfS1_S1_PKiS3_iiiffffffPf_param_11];
	ld.param.u32 	%r26, [_Z20flash_bevpool_kernelILb1ELi0ELb0EEviiiiiffPKfS1_S1_PKiS3_iiiffffffPf_param_12];
	ld.param.u32 	%r27, [_Z20flash_bevpool_kernelILb1ELi0ELb0EEviiiiiffPKfS1_S1_PKiS3_iiiffffffPf_param_13];
	ld.param.u32 	%r28, [_Z20flash_bevpool_kernelILb1ELi0ELb0EEviiiiiffPKfS1_S1_PKiS3_iiiffffffPf_param_14];
	ld.param.f32 	%f39, [_Z20flash_bevpool_kernelILb1ELi0ELb0EEviiiiiffPKfS1_S1_PKiS3_iiiffffffPf_param_15];
	ld.param.f32 	%f40, [_Z20flash_bevpool_kernelILb1ELi0ELb0EEviiiiiffPKfS1_S1_PKiS3_iiiffffffPf_param_16];
	ld.param.f32 	%f41, [_Z20flash_bevpool_kernelILb1ELi0ELb0EEviiiiiffPKfS1_S1_PKiS3_iiiffffffPf_param_17];
	ld.param.f32 	%f42, [_Z20flash_bevpool_kernelILb1ELi0ELb0EEviiiiiffPKfS1_S1_PKiS3_iiiffffffPf_param_18];
	ld.param.f32 	%f43, [_Z20flash_bevpool_kernelILb1ELi0ELb0EEviiiiiffPKfS1_S1_PKiS3_iiiffffffPf_param_19];
	ld.param.f32 	%f44, [_Z20flash_bevpool_kernelILb1ELi0ELb0EEviiiiiffPKfS1_S1_PKiS3_iiiffffffPf_param_20];
	ld.param.u64 	%rd10, [_Z20flash_bevpool_kernelILb1ELi0ELb0EEviiiiiffPKfS1_S1_PKiS3_iiiffffffPf_param_21];
	cvta.to.global.u64 	%rd1, %rd10;
	mov.u32 	%r30, %ctaid.x;
	mov.u32 	%r31, %ntid.x;
	mov.u32 	%r1, %tid.x;
	mad.lo.s32 	%r32, %r30, %r31, %r1;
	div.s32 	%r3, %r32, %r24;
	mul.lo.s32 	%r33, %r3, %r24;
	sub.s32 	%r2, %r32, %r33;
	mul.lo.s32 	%r34, %r26, %r29;
	mul.lo.s32 	%r35, %r34, %r27;
	setp.ge.s32 	%p1, %r3, %r35;
	@%p1 bra 	$L__BB7_16;
	mul.lo.s32 	%r4, %r27, %r26;
	div.s32 	%r5, %r3, %r4;
	mul.lo.s32 	%r36, %r5, %r4;
	sub.s32 	%r37, %r3, %r36;
	div.s32 	%r7, %r37, %r26;
	mul.lo.s32 	%r38, %r7, %r26;
	sub.s32 	%r6, %r37, %r38;
	cvt.rn.f32.s32 	%f46, %r6;
	add.f32 	%f47, %f46, 0f3F000000;
	fma.rn.f32 	%f1, %f39, %f47, %f42;
	cvt.rn.f32.s32 	%f48, %r7;
	add.f32 	%f49, %f48, 0f3F000000;
	fma.rn.f32 	%f2, %f40, %f49, %f43;
	mul.lo.s32 	%r8, %r5, %r25;
	setp.lt.s32 	%p2, %r25, 1;
	mov.f32 	%f142, 0f00000000;
	mov.f32 	%f143, %f142;
	@%p2 bra 	$L__BB7_13;
	cvta.to.global.u64 	%rd2, %rd6;
	cvta.to.global.u64 	%rd3, %rd5;
	cvta.to.global.u64 	%rd11, %rd9;
	ld.global.nc.u32 	%r40, [%rd11+4];
	ld.global.nc.u32 	%r41, [%rd11];
	neg.f32 	%f3, %f37;
	cvt.rn.f32.s32 	%f4, %r40;
	cvt.rn.f32.s32 	%f5, %r41;
	neg.s32 	%r9, %r28;
	cvta.to.global.u64 	%rd4, %rd8;
	mov.f32 	%f143, 0f00000000;
	mov.b32 	%r98, 0;
	mov.f32 	%f142, %f143;
$L__BB7_3:
	setp.ne.s32 	%p3, %r1, 0;
	@%p3 bra 	$L__BB7_5;
	ld.param.u64 	%rd37, [_Z20flash_bevpool_kernelILb1ELi0ELb0EEviiiiiffPKfS1_S1_PKiS3_iiiffffffPf_param_9];
	mul.lo.s32 	%r42, %r98, 12;
	mad.lo.s32 	%r43, %r8, 12, %r42;
	cvta.to.global.u64 	%rd12, %rd37;
	mul.wide.s32 	%rd13, %r43, 4;
	add.s64 	%rd14, %rd12, %rd13;
	ld.global.nc.f32 	%f51, [%rd14];
	shl.b32 	%r44, %r42, 2;
	mov.u32 	%r45, smem;
	add.s32 	%r46, %r45, %r44;
	ld.global.nc.f32 	%f52, [%rd14+4];
	ld.global.nc.f32 	%f53, [%rd14+8];
	ld.global.nc.f32 	%f54, [%rd14+12];
	st.shared.v4.f32 	[%r46], {%f51, %f52, %f53, %f54};
	ld.global.nc.f32 	%f55, [%rd14+16];
	ld.global.nc.f32 	%f56, [%rd14+20];
	ld.global.nc.f32 	%f57, [%rd14+24];
	ld.global.nc.f32 	%f58, [%rd14+28];
	st.shared.v4.f32 	[%r46+16], {%f55, %f56, %f57, %f58};
	ld.global.nc.f32 	%f59, [%rd14+32];
	ld.global.nc.f32 	%f60, [%rd14+36];
	ld.global.nc.f32 	%f61, [%rd14+40];
	ld.global.nc.f32 	%f62, [%rd14+44];
	st.shared.v4.f32 	[%r46+32], {%f59, %f60, %f61, %f62};
$L__BB7_5:
	setp.lt.s32 	%p4, %r28, 1;
	bar.sync 	0;
	@%p4 bra 	$L__BB7_12;
	mov.u32 	%r48, smem;
	mad.lo.s32 	%r49, %r98, 48, %r48;
	ld.shared.v4.f32 	{%f63, %f64, %f8, %f9}, [%r49];
	mul.f32 	%f65, %f2, %f64;
	fma.rn.f32 	%f10, %f1, %f63, %f65;
	ld.shared.v4.f32 	{%f66, %f67, %f11, %f12}, [%r49+16];
	mul.f32 	%f68, %f2, %f67;
	fma.rn.f32 	%f13, %f1, %f66, %f68;
	ld.shared.v4.f32 	{%f69, %f70, %f14, %f15}, [%r49+32];
	mul.f32 	%f71, %f2, %f70;
	fma.rn.f32 	%f16, %f1, %f69, %f71;
	mov.b32 	%r100, 0;
	mov.u32 	%r99, %r9;
$L__BB7_7:
	cvt.rn.f32.u32 	%f72, %r100;
	add.f32 	%f73, %f72, 0f3F000000;
	fma.rn.f32 	%f74, %f41, %f73, %f44;
	fma.rn.f32 	%f19, %f74, %f8, %f10;
	fma.rn.f32 	%f20, %f74, %f11, %f13;
	fma.rn.f32 	%f75, %f74, %f14, %f16;
	add.f32 	%f21, %f15, %f75;
	setp.le.f32 	%p5, %f21, 0f00000000;
	@%p5 bra 	$L__BB7_11;
	setp.ltu.f32 	%p6, %f21, 0f00000000;
	max.f32 	%f76, %f21, %f37;
	min.f32 	%f77, %f21, %f3;
	selp.f32 	%f78, %f77, %f76, %p6;
	add.f32 	%f79, %f9, %f19;
	div.rn.f32 	%f80, %f79, %f78;
	add.f32 	%f81, %f12, %f20;
	div.rn.f32 	%f82, %f81, %f78;
	shl.b32 	%r50, %r98, 1;
	shl.b32 	%r51, %r8, 1;
	add.s32 	%r52, %r50, %r51;
	mul.wide.s32 	%rd15, %r52, 4;
	add.s64 	%rd16, %rd4, %rd15;
	ld.global.nc.u32 	%r13, [%rd16];
	ld.global.nc.u32 	%r14, [%rd16+4];
	div.rn.f32 	%f83, %f80, %f4;
	cvt.rn.f32.s32 	%f84, %r14;
	mul.f32 	%f22, %f83, %f84;
	div.rn.f32 	%f85, %f82, %f5;
	cvt.rn.f32.s32 	%f86, %r13;
	mul.f32 	%f23, %f85, %f86;
	setp.lt.f32 	%p7, %f22, 0f00000000;
	setp.ge.f32 	%p8, %f22, %f84;
	or.pred  	%p9, %p7, %p8;
	setp.lt.f32 	%p10, %f23, 0f00000000;
	setp.ge.f32 	%p11, %f23, %f86;
	or.pred  	%p12, %p10, %p11;
	or.pred  	%p14, %p9, %p12;
	@%p14 bra 	$L__BB7_11;
	cvt.rmi.f32.f32 	%f87, %f22;
	cvt.rzi.s32.f32 	%r53, %f87;
	cvt.rmi.f32.f32 	%f88, %f23;
	cvt.rzi.s32.f32 	%r54, %f88;
	cvt.rn.f32.s32 	%f89, %r53;
	sub.f32 	%f90, %f22, %f89;
	cvt.rn.f32.s32 	%f91, %r54;
	sub.f32 	%f92, %f23, %f91;
	add.s32 	%r55, %r14, -1;
	min.s32 	%r56, %r53, %r55;
	max.s32 	%r15, %r56, 0;
	add.s32 	%r57, %r15, 1;
	min.s32 	%r58, %r57, %r55;
	max.s32 	%r16, %r58, 0;
	add.s32 	%r59, %r13, -1;
	min.s32 	%r60, %r54, %r59;
	max.s32 	%r61, %r60, 0;
	add.s32 	%r62, %r61, 1;
	min.s32 	%r63, %r62, %r59;
	max.s32 	%r64, %r63, 0;
	mov.f32 	%f93, 0f3F800000;
	sub.f32 	%f94, %f93, %f90;
	sub.f32 	%f95, %f93, %f92;
	mul.f32 	%f24, %f95, %f94;
	mul.f32 	%f25, %f92, %f94;
	mul.f32 	%f26, %f90, %f95;
	mul.f32 	%f27, %f92, %f90;
	add.s32 	%r65, %r98, %r8;
	mul.lo.s32 	%r66, %r13, %r65;
	mul.lo.s32 	%r17, %r66, %r14;
	shl.b32 	%r67, %r17, 1;
	mul.lo.s32 	%r18, %r61, %r14;
	add.s32 	%r68, %r18, %r15;
	shl.b32 	%r69, %r68, 1;
	add.s32 	%r70, %r69, %r67;
	mul.lo.s32 	%r19, %r64, %r14;
	add.s32 	%r71, %r19, %r15;
	shl.b32 	%r72, %r71, 1;
	add.s32 	%r73, %r72, %r67;
	add.s32 	%r74, %r16, %r18;
	shl.b32 	%r75, %r74, 1;
	add.s32 	%r76, %r75, %r67;
	add.s32 	%r77, %r19, %r16;
	shl.b32 	%r78, %r77, 1;
	add.s32 	%r79, %r78, %r67;
	mul.wide.s32 	%rd17, %r70, 4;
	add.s64 	%rd18, %rd3, %rd17;
	ld.global.nc.f32 	%f96, [%rd18];
	mul.wide.s32 	%rd19, %r73, 4;
	add.s64 	%rd20, %rd3, %rd19;
	ld.global.nc.f32 	%f97, [%rd20];
	mul.f32 	%f98, %f25, %f97;
	fma.rn.f32 	%f99, %f24, %f96, %f98;
	mul.wide.s32 	%rd21, %r76, 4;
	add.s64 	%rd22, %rd3, %rd21;
	ld.global.nc.f32 	%f100, [%rd22];
	fma.rn.f32 	%f101, %f26, %f100, %f99;
	mul.wide.s32 	%rd23, %r79, 4;
	add.s64 	%rd24, %rd3, %rd23;
	ld.global.nc.f32 	%f102, [%rd24];
	fma.rn.f32 	%f103, %f27, %f102, %f101;
	ld.global.nc.f32 	%f104, [%rd18+4];
	ld.global.nc.f32 	%f105, [%rd20+4];
	mul.f32 	%f106, %f25, %f105;
	fma.rn.f32 	%f107, %f24, %f104, %f106;
	ld.global.nc.f32 	%f108, [%rd22+4];
	fma.rn.f32 	%f109, %f26, %f108, %f107;
	ld.global.nc.f32 	%f110, [%rd24+4];
	fma.rn.f32 	%f111, %f27, %f110, %f109;
	sub.f32 	%f112, %f21, %f103;
	add.f32 	%f113, %f37, %f111;
	div.rn.f32 	%f114, %f112, %f113;
	mul.f32 	%f115, %f114, 0fBF000000;
	mul.f32 	%f116, %f114, %f115;
	fma.rn.f32 	%f117, %f116, 0f3BBB989D, 0f3F000000;
	cvt.sat.f32.f32 	%f118, %f117;
	mov.f32 	%f119, 0f4B400001;
	mov.f32 	%f120, 0f437C0000;
	fma.rm.f32 	%f121, %f118, %f120, %f119;
	add.f32 	%f122, %f121, 0fCB40007F;
	neg.f32 	%f123, %f122;
	fma.rn.f32 	%f124, %f116, 0f3FB8AA3B, %f123;
	fma.rn.f32 	%f125, %f116, 0f32A57060, %f124;
	mov.b32 	%r80, %f121;
	shl.b32 	%r81, %r80, 23;
	mov.b32 	%f126, %r81;
	ex2.approx.ftz.f32 	%f127, %f125;
	mul.f32 	%f128, %f127, %f126;
	div.rn.f32 	%f28, %f128, %f113;
	setp.lt.f32 	%p15, %f28, %f38;
	@%p15 bra 	$L__BB7_11;
	mul.lo.s32 	%r82, %r17, %r24;
	mad.lo.s32 	%r83, %r18, %r24, %r82;
	mad.lo.s32 	%r84, %r19, %r24, %r82;
	mul.lo.s32 	%r85, %r16, %r24;
	mad.lo.s32 	%r86, %r15, %r24, %r2;
	add.s32 	%r87, %r86, %r83;
	mul.wide.s32 	%rd25, %r87, 4;
	add.s64 	%rd26, %rd2, %rd25;
	ld.global.nc.f32 	%f129, [%rd26];
	add.s32 	%r88, %r86, %r84;
	mul.wide.s32 	%rd27, %r88, 4;
	add.s64 	%rd28, %rd2, %rd27;
	ld.global.nc.f32 	%f130, [%rd28];
	mul.f32 	%f131, %f25, %f130;
	fma.rn.f32 	%f132, %f24, %f129, %f131;
	add.s32 	%r89, %r83, %r2;
	add.s32 	%r90, %r89, %r85;
	mul.wide.s32 	%rd29, %r90, 4;
	add.s64 	%rd30, %rd2, %rd29;
	ld.global.nc.f32 	%f133, [%rd30];
	fma.rn.f32 	%f134, %f26, %f133, %f132;
	add.s32 	%r91, %r85, %r2;
	add.s32 	%r92, %r91, %r84;
	mul.wide.s32 	%rd31, %r92, 4;
	add.s64 	%rd32, %rd2, %rd31;
	ld.global.nc.f32 	%f135, [%rd32];
	fma.rn.f32 	%f136, %f27, %f135, %f134;
	fma.rn.f32 	%f142, %f28, %f136, %f142;
	add.f32 	%f143, %f143, 0f3F800000;
$L__BB7_11:
	add.s32 	%r100, %r100, 1;
	add.s32 	%r99, %r99, 1;
	setp.ne.s32 	%p16, %r99, 0;
	@%p16 bra 	$L__BB7_7;
$L__BB7_12:
	bar.sync 	0;
	add.s32 	%r98, %r98, 1;
	setp.ne.s32 	%p17, %r98, %r25;
	@%p17 bra 	$L__BB7_3;
$L__BB7_13:
	mad.lo.s32 	%r93, %r5, %r4, %r6;
	mad.lo.s32 	%r94, %r7, %r26, %r93;
	mul.lo.s32 	%r23, %r94, %r24;
	setp.leu.f32 	%p18, %f143, 0f00000000;
	@%p18 bra 	$L__BB7_15;
	div.rn.f32 	%f137, %f142, %f143;
	add.s32 	%r97, %r23, %r2;
	mul.wide.s32 	%rd35, %r97, 4;
	add.s64 	%rd36, %rd1, %rd35;
	st.global.f32 	[%rd36], %f137;
	bra.uni 	$L__BB7_16;
$L__BB7_15:
	add.s32 	%r95, %r23, %r2;
	mul.wide.s32 	%rd33, %r95, 4;
	add.s64 	%rd34, %rd1, %rd33;
	mov.b32 	%r96, 0;
	st.global.u32 	[%rd34], %r96;
$L__BB7_16:
	ret;

}
	// .globl	_Z20flash_bevpool_kernelILb0ELi1ELb1EEviiiiiffPKfS1_S1_PKiS3_iiiffffffPf
.visible .entry _Z20flash_bevpool_kernelILb0ELi1ELb1EEviiiiiffPKfS1_S1_PKiS3_iiiffffffPf(
	.param .u32 _Z20flash_bevpool_kernelILb0ELi1ELb1EEviiiiiffPKfS1_S1_PKiS3_iiiffffffPf_param_0,
	.param .u32 _Z20flash_bevpool_kernelILb0ELi1ELb1EEviiiiiffPKfS1_S1_PKiS3_iiiffffffPf_param_1,
	.param .u32 _Z20flash_bevpool_kernelILb0ELi1ELb1EEviiiiiffPKfS1_S1_PKiS3_iiiffffffPf_param_2,
	.param .u32 _Z20flash_bevpool_kernelILb0ELi1ELb1EEviiiiiffPKfS1_S1_PKiS3_iiiffffffPf_param_3,
	.param .u32 _Z20flash_bevpool_kernelILb0ELi1ELb1EEviiiiiffPKfS1_S1_PKiS3_iiiffffffPf_param_4,
	.param .f32 _Z20flash_bevpool_kernelILb0ELi1ELb1EEviiiiiffPKfS1_S1_PKiS3_iiiffffffPf_param_5,
	.param .f32 _Z20flash_bevpool_kernelILb0ELi1ELb1EEviiiiiffPKfS1_S1_PKiS3_iiiffffffPf_param_6,
	.param .u64 .ptr .align 1 _Z20flash_bevpool_kernelILb0ELi1ELb1EEviiiiiffPKfS1_S1_PKiS3_iiiffffffPf_param_7,
	.param .u64 .ptr .align 1 _Z20flash_bevpool_kernelILb0ELi1ELb1EEviiiiiffPKfS1_S1_PKiS3_iiiffffffPf_param_8,
	.param .u64 .ptr .align 1 _Z20flash_bevpool_kernelILb0ELi1ELb1EEviiiiiffPKfS1_S1_PKiS3_iiiffffffPf_param_9,
	.param .u64 .ptr .align 1 _Z20flash_bevpool_kernelILb0ELi1ELb1EEviiiiiffPKfS1_S1_PKiS3_iiiffffffPf_param_10,
	.param .u64 .ptr .align 1 _Z20flash_bevpool_kernelILb0ELi1ELb1EEviiiiiffPKfS1_S1_PKiS3_iiiffffffPf_param_11,
	.param .u32 _Z20flash_bevpool_kernelILb0ELi1ELb1EEviiiiiffPKfS1_S1_PKiS3_iiiffffffPf_param_12,
	.param .u32 _Z20flash_bevpool_kernelILb0ELi1ELb1EEviiiiiffPKfS1_S1_PKiS3_iiiffffffPf_param_13,
	.param .u32 _Z20flash_bevpool_kernelILb0ELi1ELb1EEviiiiiffPKfS1_S1_PKiS3_iiiffffffPf_param_14,
	.param .f32 _Z20flash_bevpool_kernelILb0ELi1ELb1EEviiiiiffPKfS1_S1_PKiS3_iiiffffffPf_param_15,
	.param .f32 _Z20flash_bevpool_kernelILb0ELi1ELb1EEviiiiiffPKfS1_S1_PKiS3_iiiffffffPf_param_16,
	.param .f32 _Z20flash_bevpool_kernelILb0ELi1ELb1EEviiiiiffPKfS1_S1_PKiS3_iiiffffffPf_param_17,
	.param .f32 _Z20flash_bevpool_kernelILb0ELi1ELb1EEviiiiiffPKfS1_S1_PKiS3_iiiffffffPf_param_18,
	.param .f32 _Z20flash_bevpool_kernelILb0ELi1ELb1EEviiiiiffPKfS1_S1_PKiS3_iiiffffffPf_param_19,
	.param .f32 _Z20flash_bevpool_kernelILb0ELi1ELb1EEviiiiiffPKfS1_S1_PKiS3_iiiffffffPf_param_20,
	.param .u64 .ptr .align 1 _Z20flash_bevpool_kernelILb0ELi1ELb1EEviiiiiffPKfS1_S1_PKiS3_iiiffffffPf_param_21
)
{
	.reg .pred 	%p<18>;
	.reg .b32 	%r<96>;
	.reg .b32 	%f<135>;
	.reg .b64 	%rd<40>;

	ld.param.u32 	%r26, [_Z20flash_bevpool_kernelILb0ELi1ELb1EEviiiiiffPKfS1_S1_PKiS3_iiiffffffPf_param_0];
	ld.param.u32 	%r27, [_Z20flash_bevpool_kernelILb0ELi1ELb1EEviiiiiffPKfS1_S1_PKiS3_iiiffffffPf_param_1];
	ld.param.u32 	%r31, [_Z20flash_bevpool_kernelILb0ELi1ELb1EEviiiiiffPKfS1_S1_PKiS3_iiiffffffPf_param_2];
	ld.param.f32 	%f32, [_Z20flash_bevpool_kernelILb0ELi1ELb1EEviiiiiffPKfS1_S1_PKiS3_iiiffffffPf_param_5];
	ld.param.f32 	%f33, [_Z20flash_bevpool_kernelILb0ELi1ELb1EEviiiiiffPKfS1_S1_PKiS3_iiiffffffPf_param_6];
	ld.param.u64 	%rd7, [_Z20flash_bevpool_kernelILb0ELi1ELb1EEviiiiiffPKfS1_S1_PKiS3_iiiffffffPf_param_7];
	ld.param.u64 	%rd8, [_Z20flash_bevpool_kernelILb0ELi1ELb1EEviiiiiffPKfS1_S1_PKiS3_iiiffffffPf_param_8];
	ld.param.u64 	%rd9, [_Z20flash_bevpool_kernelILb0ELi1ELb1EEviiiiiffPKfS1_S1_PKiS3_iiiffffffPf_param_9];
	ld.param.u64 	%rd10, [_Z20flash_bevpool_kernelILb0ELi1ELb1EEviiiiiffPKfS1_S1_PKiS3_iiiffffffPf_param_10];
	ld.param.u64 	%rd11, [_Z20flash_bevpool_kernelILb0ELi1ELb1EEviiiiiffPKfS1_S1_PKiS3_iiiffffffPf_param_11];
	ld.param.u32 	%r28, [_Z20flash_bevpool_kernelILb0ELi1ELb1EEviiiiiffPKfS1_S1_PKiS3_iiiffffffPf_param_12];
	ld.param.u32 	%r29, [_Z20flash_bevpool_kernelILb0ELi1ELb1EEviiiiiffPKfS1_S1_PKiS3_iiiffffffPf_param_13];
	ld.param.u32 	%r30, [_Z20flash_bevpool_kernelILb0ELi1ELb1EEviiiiiffPKfS1_S1_PKiS3_iiiffffffPf_param_14];
	ld.param.f32 	%f34, [_Z20flash_bevpool_kernelILb0ELi1ELb1EEviiiiiffPKfS1_S1_PKiS3_iiiffffffPf_param_15];
	ld.param.f32 	%f35, [_Z20flash_bevpool_kernelILb0ELi1ELb1EEviiiiiffPKfS1_S1_PKiS3_iiiffffffPf_param_16];
	ld.param.f32 	%f36, [_Z20flash_bevpool_kernelILb0ELi1ELb1EEviiiiiffPKfS1_S1_PKiS3_iiiffffffPf_param_17];
	ld.param.f32 	%f37, [_Z20flash_bevpool_kernelILb0ELi1ELb1EEviiiiiffPKfS1_S1_PKiS3_iiiffffffPf_param_18];
	ld.param.f32 	%f38, [_Z20flash_bevpool_kernelILb0ELi1ELb1EEviiiiiffPKfS1_S1_PKiS3_iiiffffffPf_param_19];
	ld.param.f32 	%f39, [_Z20flash_bevpool_kernelILb0ELi1ELb1EEviiiiiffPKfS1_S1_PKiS3_iiiffffffPf_param_20];
	ld.param.u64 	%rd12, [_Z20flash_bevpool_kernelILb0ELi1ELb1EEviiiiiffPKfS1_S1_PKiS3_iiiffffffPf_param_21];
	cvta.to.global.u64 	%rd1, %rd12;
	mov.u32 	%r32, %ctaid.x;
	mov.u32 	%r33, %ntid.x;
	mov.u32 	%r34, %tid.x;
	mad.lo.s32 	%r35, %r32, %r33, %r34;
	div.s32 	%r2, %r35, %r26;
	mul.lo.s32 	%r36, %r2, %r26;
	sub.s32 	%r1, %r35, %r36;
	mul.lo.s32 	%r37, %r28, %r31;
	mul.lo.s32 	%r38, %r37, %r29;
	setp.ge.s32 	%p1, %r2, %r38;
	mov.f32 	%f131, 0f00000000;
	mov.f32 	%f132, 0f00000000;
	@%p1 bra 	$L__BB8_14;
	mul.lo.s32 	%r3, %r29, %r28;
	div.s32 	%r4, %r2, %r3;
	mul.lo.s32 	%r39, %r4, %r3;
	sub.s32 	%r40, %r2, %r39;
	div.s32 	%r6, %r40, %r28;
	mul.lo.s32 	%r41, %r6, %r28;
	sub.s32 	%r5, %r40, %r41;
	cvt.rn.f32.s32 	%f41, %r5;
	add.f32 	%f42, %f41, 0f3F000000;
	fma.rn.f32 	%f1, %f34, %f42, %f37;
	cvt.rn.f32.s32 	%f43, %r6;
	add.f32 	%f44, %f43, 0f3F000000;
	fma.rn.f32 	%f2, %f35, %f44, %f38;
	mul.lo.s32 	%r7, %r4, %r27;
	setp.lt.s32 	%p2, %r27, 1;
	@%p2 bra 	$L__BB8_11;
	cvta.to.global.u64 	%rd13, %rd11;
	ld.global.nc.u32 	%r8, [%rd13+4];
	ld.global.nc.u32 	%r9, [%rd13];
	setp.lt.s32 	%p3, %r30, 1;
	@%p3 bra 	$L__BB8_11;
	cvta.to.global.u64 	%rd2, %rd8;
	cvta.to.global.u64 	%rd3, %rd7;
	neg.s32 	%r10, %r30;
	cvta.to.global.u64 	%rd4, %rd9;
	cvta.to.global.u64 	%rd5, %rd10;
	cvt.rn.f32.s32 	%f3, %r9;
	cvt.rn.f32.s32 	%f4, %r8;
	neg.f32 	%f5, %f32;
	mov.f32 	%f132, 0f00000000;
	mov.b32 	%r93, 0;
	mul.lo.s32 	%r45, %r7, 12;
	cvt.s64.s32 	%rd15, %r45;
	shl.b32 	%r47, %r7, 1;
	mov.f32 	%f131, %f132;
$L__BB8_4:
	mul.lo.s32 	%r44, %r93, 12;
	cvt.u64.u32 	%rd14, %r44;
	add.s64 	%rd16, %rd14, %rd15;
	shl.b64 	%rd17, %rd16, 2;
	add.s64 	%rd18, %rd4, %rd17;
	ld.global.nc.f32 	%f47, [%rd18];
	ld.global.nc.f32 	%f48, [%rd18+4];
	mul.f32 	%f49, %f2, %f48;
	fma.rn.f32 	%f50, %f1, %f47, %f49;
	ld.global.nc.f32 	%f51, [%rd18+12];
	add.f32 	%f8, %f51, %f50;
	ld.global.nc.f32 	%f9, [%rd18+8];
	ld.global.nc.f32 	%f52, [%rd18+16];
	ld.global.nc.f32 	%f53, [%rd18+20];
	mul.f32 	%f54, %f2, %f53;
	fma.rn.f32 	%f55, %f1, %f52, %f54;
	ld.global.nc.f32 	%f56, [%rd18+28];
	add.f32 	%f10, %f56, %f55;
	ld.global.nc.f32 	%f11, [%rd18+24];
	ld.global.nc.f32 	%f57, [%rd18+32];
	ld.global.nc.f32 	%f58, [%rd18+36];
	mul.f32 	%f59, %f2, %f58;
	fma.rn.f32 	%f60, %f1, %f57, %f59;
	ld.global.nc.f32 	%f61, [%rd18+44];
	add.f32 	%f12, %f61, %f60;
	ld.global.nc.f32 	%f13, [%rd18+40];
	shl.b32 	%r46, %r93, 1;
	add.s32 	%r48, %r46, %r47;
	mul.wide.s32 	%rd19, %r48, 4;
	add.s64 	%rd6, %rd5, %rd19;
	add.s32 	%r12, %r93, %r7;
	mov.b32 	%r95, 0;
	mov.u32 	%r94, %r10;
$L__BB8_5:
	cvt.rn.f32.u32 	%f62, %r95;
	add.f32 	%f63, %f62, 0f3F000000;
	fma.rn.f32 	%f64, %f36, %f63, %f39;
	fma.rn.f32 	%f16, %f9, %f64, %f8;
	fma.rn.f32 	%f17, %f11, %f64, %f10;
	fma.rn.f32 	%f18, %f13, %f64, %f12;
	setp.le.f32 	%p4, %f18, 0f00000000;
	@%p4 bra 	$L__BB8_9;
	setp.ltu.f32 	%p5, %f18, 0f00000000;
	max.f32 	%f65, %f18, %f32;
	min.f32 	%f66, %f18, %f5;
	selp.f32 	%f67, %f66, %f65, %p5;
	div.rn.f32 	%f68, %f16, %f67;
	div.rn.f32 	%f69, %f17, %f67;
	ld.global.nc.u32 	%r15, [%rd6];
	ld.global.nc.u32 	%r16, [%rd6+4];
	div.rn.f32 	%f70, %f68, %f4;
	cvt.rn.f32.s32 	%f71, %r16;
	mul.f32 	%f19, %f70, %f71;
	div.rn.f32 	%f72, %f69, %f3;
	cvt.rn.f32.s32 	%f73, %r15;
	mul.f32 	%f20, %f72, %f73;
	setp.lt.f32 	%p6, %f19, 0f00000000;
	setp.ge.f32 	%p7, %f19, %f71;
	or.pred  	%p8, %p6, %p7;
	setp.lt.f32 	%p9, %f20, 0f00000000;
	setp.ge.f32 	%p10, %f20, %f73;
	or.pred  	%p11, %p9, %p10;
	or.pred  	%p13, %p8, %p11;
	@%p13 bra 	$L__BB8_9;
	cvt.rmi.f32.f32 	%f74, %f19;
	cvt.rzi.s32.f32 	%r49, %f74;
	cvt.rmi.f32.f32 	%f75, %f20;
	cvt.rzi.s32.f32 	%r50, %f75;
	cvt.rn.f32.s32 	%f76, %r49;
	sub.f32 	%f77, %f19, %f76;
	cvt.rn.f32.s32 	%f78, %r50;
	sub.f32 	%f79, %f20, %f78;
	add.s32 	%r51, %r16, -1;
	min.s32 	%r52, %r49, %r51;
	max.s32 	%r17, %r52, 0;
	add.s32 	%r53, %r17, 1;
	min.s32 	%r54, %r53, %r51;
	max.s32 	%r18, %r54, 0;
	add.s32 	%r55, %r15, -1;
	min.s32 	%r56, %r50, %r55;
	max.s32 	%r57, %r56, 0;
	add.s32 	%r58, %r57, 1;
	min.s32 	%r59, %r58, %r55;
	max.s32 	%r60, %r59, 0;
	mov.f32 	%f80, 0f3F800000;
	sub.f32 	%f81, %f80, %f77;
	sub.f32 	%f82, %f80, %f79;
	mul.f32 	%f21, %f82, %f81;
	mul.f32 	%f22, %f79, %f81;
	mul.f32 	%f23, %f77, %f82;
	mul.f32 	%f24, %f79, %f77;
	mul.lo.s32 	%r61, %r15, %r12;
	mul.lo.s32 	%r19, %r61, %r16;
	shl.b32 	%r62, %r19, 1;
	mul.lo.s32 	%r20, %r57, %r16;
	add.s32 	%r63, %r20, %r17;
	shl.b32 	%r64, %r63, 1;
	add.s32 	%r65, %r64, %r62;
	mul.lo.s32 	%r21, %r60, %r16;
	add.s32 	%r66, %r21, %r17;
	shl.b32 	%r67, %r66, 1;
	add.s32 	%r68, %r67, %r62;
	add.s32 	%r69, %r18, %r20;
	shl.b32 	%r70, %r69, 1;
	add.s32 	%r71, %r70, %r62;
	add.s32 	%r72, %r21, %r18;
	shl.b32 	%r73, %r72, 1;
	add.s32 	%r74, %r73, %r62;
	mul.wide.s32 	%rd20, %r65, 4;
	add.s64 	%rd21, %rd3, %rd20;
	ld.global.nc.f32 	%f83, [%rd21];
	mul.wide.s32 	%rd22, %r68, 4;
	add.s64 	%rd23, %rd3, %rd22;
	ld.global.nc.f32 	%f84, [%rd23];
	mul.f32 	%f85, %f22, %f84;
	fma.rn.f32 	%f86, %f21, %f83, %f85;
	mul.wide.s32 	%rd24, %r71, 4;
	add.s64 	%rd25, %rd3, %rd24;
	ld.global.nc.f32 	%f87, [%rd25];
	fma.rn.f32 	%f88, %f23, %f87, %f86;
	mul.wide.s32 	%rd26, %r74, 4;
	add.s64 	%rd27, %rd3, %rd26;
	ld.global.nc.f32 	%f89, [%rd27];
	fma.rn.f32 	%f90, %f24, %f89, %f88;
	ld.global.nc.f32 	%f91, [%rd21+4];
	ld.global.nc.f32 	%f92, [%rd23+4];
	mul.f32 	%f93, %f22, %f92;
	fma.rn.f32 	%f94, %f21, %f91, %f93;
	ld.global.nc.f32 	%f95, [%rd25+4];
	fma.rn.f32 	%f96, %f23, %f95, %f94;
	ld.global.nc.f32 	%f97, [%rd27+4];
	fma.rn.f32 	%f98, %f24, %f97, %f96;
	sub.f32 	%f99, %f18, %f90;
	add.f32 	%f100, %f32, %f98;
	div.rn.f32 	%f101, %f99, %f100;
	abs.f32 	%f102, %f101;
	fma.rn.f32 	%f103, %f102, 0fBBBB989D, 0f3F000000;
	cvt.sat.f32.f32 	%f104, %f103;
	mov.f32 	%f105, 0f4B400001;
	mov.f32 	%f106, 0f437C0000;
	fma.rm.f32 	%f107, %f104, %f106, %f105;
	add.f32 	%f108, %f107, 0fCB40007F;
	neg.f32 	%f109, %f108;
	fma.rn.f32 	%f110, %f102, 0fBFB8AA3B, %f109;
	fma.rn.f32 	%f111, %f102, 0fB2A57060, %f110;
	mov.b32 	%r75, %f107;
	shl.b32 	%r76, %r75, 23;
	mov.b32 	%f112, %r76;
	ex2.approx.ftz.f32 	%f113, %f111;
	mul.f32 	%f114, %f113, %f112;
	mul.f32 	%f115, %f114, 0f3F000000;
	div.rn.f32 	%f25, %f115, %f100;
	setp.lt.f32 	%p14, %f25, %f33;
	@%p14 bra 	$L__BB8_9;
	mul.lo.s32 	%r77, %r19, %r26;
	mad.lo.s32 	%r78, %r20, %r26, %r77;
	mad.lo.s32 	%r79, %r21, %r26, %r77;
	mul.lo.s32 	%r80, %r18, %r26;
	mad.lo.s32 	%r81, %r17, %r26, %r1;
	add.s32 	%r82, %r81, %r78;
	mul.wide.s32 	%rd28, %r82, 4;
	add.s64 	%rd29, %rd2, %rd28;
	ld.global.nc.f32 	%f116, [%rd29];
	add.s32 	%r83, %r81, %r79;
	mul.wide.s32 	%rd30, %r83, 4;
	add.s64 	%rd31, %rd2, %rd30;
	ld.global.nc.f32 	%f117, [%rd31];
	mul.f32 	%f118, %f22, %f117;
	fma.rn.f32 	%f119, %f21, %f116, %f118;
	add.s32 	%r84, %r78, %r1;
	add.s32 	%r85, %r84, %r80;
	mul.wide.s32 	%rd32, %r85, 4;
	add.s64 	%rd33, %rd2, %rd32;
	ld.global.nc.f32 	%f120, [%rd33];
	fma.rn.f32 	%f121, %f23, %f120, %f119;
	add.s32 	%r86, %r80, %r1;
	add.s32 	%r87, %r86, %r79;
	mul.wide.s32 	%rd34, %r87, 4;
	add.s64 	%rd35, %rd2, %rd34;
	ld.global.nc.f32 	%f122, [%rd35];
	fma.rn.f32 	%f123, %f24, %f122, %f121;
	fma.rn.f32 	%f131, %f25, %f123, %f131;
	add.f32 	%f132, %f132, 0f3F800000;
$L__BB8_9:
	add.s32 	%r95, %r95, 1;
	add.s32 	%r94, %r94, 1;
	setp.ne.s32 	%p15, %r94, 0;
	@%p15 bra 	$L__BB8_5;
	add.s32 	%r93, %r93, 1;
	setp.ne.s32 	%p16, %r93, %r27;
	@%p16 bra 	$L__BB8_4;
$L__BB8_11:
	mad.lo.s32 	%r88, %r4, %r3, %r5;
	mad.lo.s32 	%r89, %r6, %r28, %r88;
	mul.lo.s32 	%r25, %r89, %r26;
	setp.leu.f32 	%p17, %f132, 0f00000000;
	@%p17 bra 	$L__BB8_13;
	div.rn.f32 	%f124, %f131, %f132;
	add.s32 	%r92, %r25, %r1;
	mul.wide.s32 	%rd38, %r92, 4;
	add.s64 	%rd39, %rd1, %rd38;
	st.global.f32 	[%rd39], %f124;
	bra.uni 	$L__BB8_14;
$L__BB8_13:
	add.s32 	%r90, %r25, %r1;
	mul.wide.s32 	%rd36, %r90, 4;
	add.s64 	%rd37, %rd1, %rd36;
	mov.b32 	%r91, 0;
	st.global.u32 	[%rd37], %r91;
$L__BB8_14:
	ret;

}
	// .globl	_Z20flash_bevpool_kernelILb0ELi1ELb0EEviiiiiffPKfS1_S1_PKiS3_iiiffffffPf
.visible .entry _Z20flash_bevpool_kernelILb0ELi1ELb0EEviiiiiffPKfS1_S1_PKiS3_iiiffffffPf(
	.param .u32 _Z20flash_bevpool_kernelILb0ELi1ELb0EEviiiiiffPKfS1_S1_PKiS3_iiiffffffPf_param_0,
	.param .u32 _Z20flash_bevpool_kernelILb0ELi1ELb0EEviiiiiffPKfS1_S1_PKiS3_iiiffffffPf_param_1,
	.param .u32 _Z20flash_bevpool_kernelILb0ELi1ELb0EEviiiiiffPKfS1_S1_PKiS3_iiiffffffPf_param_2,
	.param .u32 _Z20flash_bevpool_kernelILb0ELi1ELb0EEviiiiiffPKfS1_S1_PKiS3_iiiffffffPf_param_3,
	.param .u32 _Z20flash_bevpool_kernelILb0ELi1ELb0EEviiiiiffPKfS1_S1_PKiS3_iiiffffffPf_param_4,
	.param .f32 _Z20flash_bevpool_kernelILb0ELi1ELb0EEviiiiiffPKfS1_S1_PKiS3_iiiffffffPf_param_5,
	.param .f32 _Z20flash_bevpool_kernelILb0ELi1ELb0EEviiiiiffPKfS1_S1_PKiS3_iiiffffffPf_param_6,
	.param .u64 .ptr .align 1 _Z20flash_bevpool_kernelILb0ELi1ELb0EEviiiiiffPKfS1_S1_PKiS3_iiiffffffPf_param_7,
	.param .u64 .ptr .align 1 _Z20flash_bevpool_kernelILb0ELi1ELb0EEviiiiiffPKfS1_S1_PKiS3_iiiffffffPf_param_8,
	.param .u64 .ptr .align 1 _Z20flash_bevpool_kernelILb0ELi1ELb0EEviiiiiffPKfS1_S1_PKiS3_iiiffffffPf_param_9,
	.param .u64 .ptr .align 1 _Z20flash_bevpool_kernelILb0ELi1ELb0EEviiiiiffPKfS1_S1_PKiS3_iiiffffffPf_param_10,
	.param .u64 .ptr .align 1 _Z20flash_bevpool_kernelILb0ELi1ELb0EEviiiiiffPKfS1_S1_PKiS3_iiiffffffPf_param_11,
	.param .u32 _Z20flash_bevpool_kernelILb0ELi1ELb0EEviiiiiffPKfS1_S1_PKiS3_iiiffffffPf_param_12,
	.param .u32 _Z20flash_bevpool_kernelILb0ELi1ELb0EEviiiiiffPKfS1_S1_PKiS3_iiiffffffPf_param_13,
	.param .u32 _Z20flash_bevpool_kernelILb0ELi1ELb0EEviiiiiffPKfS1_S1_PKiS3_iiiffffffPf_param_14,
	.param .f32 _Z20flash_bevpool_kernelILb0ELi1ELb0EEviiiiiffPKfS1_S1_PKiS3_iiiffffffPf_param_15,
	.param .f32 _Z20flash_bevpool_kernelILb0ELi1ELb0EEviiiiiffPKfS1_S1_PKiS3_iiiffffffPf_param_16,
	.param .f32 _Z20flash_bevpool_kernelILb0ELi1ELb0EEviiiiiffPKfS1_S1_PKiS3_iiiffffffPf_param_17,
	.param .f32 _Z20flash_bevpool_kernelILb0ELi1ELb0EEviiiiiffPKfS1_S1_PKiS3_iiiffffffPf_param_18,
	.param .f32 _Z20flash_bevpool_kernelILb0ELi1ELb0EEviiiiiffPKfS1_S1_PKiS3_iiiffffffPf_param_19,
	.param .f32 _Z20flash_bevpool_kernelILb0ELi1ELb0EEviiiiiffPKfS1_S1_PKiS3_iiiffffffPf_param_20,
	.param .u64 .ptr .align 1 _Z20flash_bevpool_kernelILb0ELi1ELb0EEviiiiiffPKfS1_S1_PKiS3_iiiffffffPf_param_21
)
{
	.reg .pred 	%p<18>;
	.reg .b32 	%r<96>;
	.reg .b32 	%f<135>;
	.reg .b64 	%rd<40>;

	ld.param.u32 	%r25, [_Z20flash_bevpool_kernelILb0ELi1ELb0EEviiiiiffPKfS1_S1_PKiS3_iiiffffffPf_param_0];
	ld.param.u32 	%r26, [_Z20flash_bevpool_kernelILb0ELi1ELb0EEviiiiiffPKfS1_S1_PKiS3_iiiffffffPf_param_1];
	ld.param.u32 	%r30, [_Z20flash_bevpool_kernelILb0ELi1ELb0EEviiiiiffPKfS1_S1_PKiS3_iiiffffffPf_param_2];
	ld.param.f32 	%f35, [_Z20flash_bevpool_kernelILb0ELi1ELb0EEviiiiiffPKfS1_S1_PKiS3_iiiffffffPf_param_5];
	ld.param.f32 	%f36, [_Z20flash_bevpool_kernelILb0ELi1ELb0EEviiiiiffPKfS1_S1_PKiS3_iiiffffffPf_param_6];
	ld.param.u64 	%rd6, [_Z20flash_bevpool_kernelILb0ELi1ELb0EEviiiiiffPKfS1_S1_PKiS3_iiiffffffPf_param_7];
	ld.param.u64 	%rd7, [_Z20flash_bevpool_kernelILb0ELi1ELb0EEviiiiiffPKfS1_S1_PKiS3_iiiffffffPf_param_8];
	ld.param.u64 	%rd8, [_Z20flash_bevpool_kernelILb0ELi1ELb0EEviiiiiffPKfS1_S1_PKiS3_iiiffffffPf_param_9];
	ld.param.u64 	%rd9, [_Z20flash_bevpool_kernelILb0ELi1ELb0EEviiiiiffPKfS1_S1_PKiS3_iiiffffffPf_param_10];
	ld.param.u64 	%rd10, [_Z20flash_bevpool_kernelILb0ELi1ELb0EEviiiiiffPKfS1_S1_PKiS3_iiiffffffPf_param_11];
	ld.param.u32 	%r27, [_Z20flash_bevpool_kernelILb0ELi1ELb0EEviiiiiffPKfS1_S1_PKiS3_iiiffffffPf_param_12];
	ld.param.u32 	%r28, [_Z20flash_bevpool_kernelILb0ELi1ELb0EEviiiiiffPKfS1_S1_PKiS3_iiiffffffPf_param_13];
	ld.param.u32 	%r29, [_Z20flash_bevpool_kernelILb0ELi1ELb0EEviiiiiffPKfS1_S1_PKiS3_iiiffffffPf_param_14];
	ld.param.f32 	%f37, [_Z20flash_bevpool_kernelILb0ELi1ELb0EEviiiiiffPKfS1_S1_PKiS3_iiiffffffPf_param_15];
	ld.param.f32 	%f38, [_Z20flash_bevpool_kernelILb0ELi1ELb0EEviiiiiffPKfS1_S1_PKiS3_iiiffffffPf_param_16];
	ld.param.f32 	%f39, [_Z20flash_bevpool_kernelILb0ELi1ELb0EEviiiiiffPKfS1_S1_PKiS3_iiiffffffPf_param_17];
	ld.param.f32 	%f40, [_Z20flash_bevpool_kernelILb0ELi1ELb0EEviiiiiffPKfS1_S1_PKiS3_iiiffffffPf_param_18];
	ld.param.f32 	%f41, [_Z20flash_bevpool_kernelILb0ELi1ELb0EEviiiiiffPKfS1_S1_PKiS3_iiiffffffPf_param_19];
	ld.param.f32 	%f42, [_Z20flash_bevpool_kernelILb0ELi1ELb0EEviiiiiffPKfS1_S1_PKiS3_iiiffffffPf_param_20];
	ld.param.u64 	%rd11, [_Z20flash_bevpool_kernelILb0ELi1ELb0EEviiiiiffPKfS1_S1_PKiS3_iiiffffffPf_param_21];
	cvta.to.global.u64 	%rd1, %rd11;
	mov.u32 	%r31, %ctaid.x;
	mov.u32 	%r32, %ntid.x;
	mov.u32 	%r33, %tid.x;
	mad.lo.s32 	%r34, %r31, %r32, %r33;
	div.s32 	%r2, %r34, %r25;
	mul.lo.s32 	%r35, %r2, %r25;
	sub.s32 	%r1, %r34, %r35;
	mul.lo.s32 	%r36, %r27, %r30;
	mul.lo.s32 	%r37, %r36, %r28;
	setp.ge.s32 	%p1, %r2, %r37;
	mov.f32 	%f131, 0f00000000;
	mov.f32 	%f132, 0f00000000;
	@%p1 bra 	$L__BB9_14;
	mul.lo.s32 	%r3, %r28, %r27;
	div.s32 	%r4, %r2, %r3;
	mul.lo.s32 	%r38, %r4, %r3;
	sub.s32 	%r39, %r2, %r38;
	div.s32 	%r6, %r39, %r27;
	mul.lo.s32 	%r40, %r6, %r27;
	sub.s32 	%r5, %r39, %r40;
	cvt.rn.f32.s32 	%f44, %r5;
	add.f32 	%f45, %f44, 0f3F000000;
	fma.rn.f32 	%f1, %f37, %f45, %f40;
	cvt.rn.f32.s32 	%f46, %r6;
	add.f32 	%f47, %f46, 0f3F000000;
	fma.rn.f32 	%f2, %f38, %f47, %f41;
	mul.lo.s32 	%r7, %r4, %r26;
	setp.lt.s32 	%p2, %r26, 1;
	@%p2 bra 	$L__BB9_11;
	cvta.to.global.u64 	%rd12, %rd10;
	ld.global.nc.u32 	%r8, [%rd12+4];
	ld.global.nc.u32 	%r9, [%rd12];
	setp.lt.s32 	%p3, %r29, 1;
	@%p3 bra 	$L__BB9_11;
	cvta.to.global.u64 	%rd2, %rd7;
	cvta.to.global.u64 	%rd3, %rd6;
	neg.s32 	%r10, %r29;
	cvta.to.global.u64 	%rd4, %rd8;
	cvta.to.global.u64 	%rd5, %rd9;
	cvt.rn.f32.s32 	%f3, %r9;
	cvt.rn.f32.s32 	%f4, %r8;
	neg.f32 	%f5, %f35;
	mov.f32 	%f132, 0f00000000;
	mov.b32 	%r93, 0;
	mul.lo.s32 	%r44, %r7, 12;
	cvt.s64.s32 	%rd14, %r44;
	mov.f32 	%f131, %f132;
$L__BB9_4:
	mul.lo.s32 	%r43, %r93, 12;
	cvt.u64.u32 	%rd13, %r43;
	add.s64 	%rd15, %rd13, %rd14;
	shl.b64 	%rd16, %rd15, 2;
	add.s64 	%rd17, %rd4, %rd16;
	ld.global.nc.f32 	%f50, [%rd17];
	ld.global.nc.f32 	%f51, [%rd17+4];
	mul.f32 	%f52, %f2, %f51;
	fma.rn.f32 	%f8, %f1, %f50, %f52;
	ld.global.nc.f32 	%f9, [%rd17+8];
	ld.global.nc.f32 	%f10, [%rd17+12];
	ld.global.nc.f32 	%f53, [%rd17+16];
	ld.global.nc.f32 	%f54, [%rd17+20];
	mul.f32 	%f55, %f2, %f54;
	fma.rn.f32 	%f11, %f1, %f53, %f55;
	ld.global.nc.f32 	%f12, [%rd17+24];
	ld.global.nc.f32 	%f13, [%rd17+28];
	ld.global.nc.f32 	%f56, [%rd17+32];
	ld.global.nc.f32 	%f57, [%rd17+36];
	mul.f32 	%f58, %f2, %f57;
	fma.rn.f32 	%f14, %f1, %f56, %f58;
	ld.global.nc.f32 	%f15, [%rd17+40];
	ld.global.nc.f32 	%f16, [%rd17+44];
	mov.b32 	%r95, 0;
	mov.u32 	%r94, %r10;
$L__BB9_5:
	cvt.rn.f32.u32 	%f59, %r95;
	add.f32 	%f60, %f59, 0f3F000000;
	fma.rn.f32 	%f61, %f39, %f60, %f42;
	fma.rn.f32 	%f19, %f61, %f9, %f8;
	fma.rn.f32 	%f20, %f61, %f12, %f11;
	fma.rn.f32 	%f62, %f61, %f15, %f14;
	add.f32 	%f21, %f16, %f62;
	setp.le.f32 	%p4, %f21, 0f00000000;
	@%p4 bra 	$L__BB9_9;
	setp.ltu.f32 	%p5, %f21, 0f00000000;
	max.f32 	%f63, %f21, %f35;
	min.f32 	%f64, %f21, %f5;
	selp.f32 	%f65, %f64, %f63, %p5;
	add.f32 	%f66, %f10, %f19;
	div.rn.f32 	%f67, %f66, %f65;
	add.f32 	%f68, %f13, %f20;
	div.rn.f32 	%f69, %f68, %f65;
	shl.b32 	%r45, %r93, 1;
	shl.b32 	%r46, %r7, 1;
	add.s32 	%r47, %r45, %r46;
	mul.wide.s32 	%rd18, %r47, 4;
	add.s64 	%rd19, %rd5, %rd18;
	ld.global.nc.u32 	%r14, [%rd19];
	ld.global.nc.u32 	%r15, [%rd19+4];
	div.rn.f32 	%f70, %f67, %f4;
	cvt.rn.f32.s32 	%f71, %r15;
	mul.f32 	%f22, %f70, %f71;
	div.rn.f32 	%f72, %f69, %f3;
	cvt.rn.f32.s32 	%f73, %r14;
	mul.f32 	%f23, %f72, %f73;
	setp.lt.f32 	%p6, %f22, 0f00000000;
	setp.ge.f32 	%p7, %f22, %f71;
	or.pred  	%p8, %p6, %p7;
	setp.lt.f32 	%p9, %f23, 0f00000000;
	setp.ge.f32 	%p10, %f23, %f73;
	or.pred  	%p11, %p9, %p10;
	or.pred  	%p13, %p8, %p11;
	@%p13 bra 	$L__BB9_9;
	cvt.rmi.f32.f32 	%f74, %f22;
	cvt.rzi.s32.f32 	%r48, %f74;
	cvt.rmi.f32.f32 	%f75, %f23;
	cvt.rzi.s32.f32 	%r49, %f75;
	cvt.rn.f32.s32 	%f76, %r48;
	sub.f32 	%f77, %f22, %f76;
	cvt.rn.f32.s32 	%f78, %r49;
	sub.f32 	%f79, %f23, %f78;
	add.s32 	%r50, %r15, -1;
	min.s32 	%r51, %r48, %r50;
	max.s32 	%r16, %r51, 0;
	add.s32 	%r52, %r16, 1;
	min.s32 	%r53, %r52, %r50;
	max.s32 	%r17, %r53, 0;
	add.s32 	%r54, %r14, -1;
	min.s32 	%r55, %r49, %r54;
	max.s32 	%r56, %r55, 0;
	add.s32 	%r57, %r56, 1;
	min.s32 	%r58, %r57, %r54;
	max.s32 	%r59, %r58, 0;
	mov.f32 	%f80, 0f3F800000;
	sub.f32 	%f81, %f80, %f77;
	sub.f32 	%f82, %f80, %f79;
	mul.f32 	%f24, %f82, %f81;
	mul.f32 	%f25, %f79, %f81;
	mul.f32 	%f26, %f77, %f82;
	mul.f32 	%f27, %f79, %f77;
	add.s32 	%r60, %r93, %r7;
	mul.lo.s32 	%r61, %r14, %r60;
	mul.lo.s32 	%r18, %r61, %r15;
	shl.b32 	%r62, %r18, 1;
	mul.lo.s32 	%r19, %r56, %r15;
	add.s32 	%r63, %r19, %r16;
	shl.b32 	%r64, %r63, 1;
	add.s32 	%r65, %r64, %r62;
	mul.lo.s32 	%r20, %r59, %r15;
	add.s32 	%r66, %r20, %r16;
	shl.b32 	%r67, %r66, 1;
	add.s32 	%r68, %r67, %r62;
	add.s32 	%r69, %r17, %r19;
	shl.b32 	%r70, %r69, 1;
	add.s32 	%r71, %r70, %r62;
	add.s32 	%r72, %r20, %r17;
	shl.b32 	%r73, %r72, 1;
	add.s32 	%r74, %r73, %r62;
	mul.wide.s32 	%rd20, %r65, 4;
	add.s64 	%rd21, %rd3, %rd20;
	ld.global.nc.f32 	%f83, [%rd21];
	mul.wide.s32 	%rd22, %r68, 4;
	add.s64 	%rd23, %rd3, %rd22;
	ld.global.nc.f32 	%f84, [%rd23];
	mul.f32 	%f85, %f25, %f84;
	fma.rn.f32 	%f86, %f24, %f83, %f85;
	mul.wide.s32 	%rd24, %r71, 4;
	add.s64 	%rd25, %rd3, %rd24;
	ld.global.nc.f32 	%f87, [%rd25];
	fma.rn.f32 	%f88, %f26, %f87, %f86;
	mul.wide.s32 	%rd26, %r74, 4;
	add.s64 	%rd27, %rd3, %rd26;
	ld.global.nc.f32 	%f89, [%rd27];
	fma.rn.f32 	%f90, %f27, %f89, %f88;
	ld.global.nc.f32 	%f91, [%rd21+4];
	ld.global.nc.f32 	%f92, [%rd23+4];
	mul.f32 	%f93, %f25, %f92;
	fma.rn.f32 	%f94, %f24, %f91, %f93;
	ld.global.nc.f32 	%f95, [%rd25+4];
	fma.rn.f32 	%f96, %f26, %f95, %f94;
	ld.global.nc.f32 	%f97, [%rd27+4];
	fma.rn.f32 	%f98, %f27, %f97, %f96;
	sub.f32 	%f99, %f21, %f90;
	add.f32 	%f100, %f35, %f98;
	div.rn.f32 	%f101, %f99, %f100;
	abs.f32 	%f102, %f101;
	fma.rn.f32 	%f103, %f102, 0fBBBB989D, 0f3F000000;
	cvt.sat.f32.f32 	%f104, %f103;
	mov.f32 	%f105, 0f4B400001;
	mov.f32 	%f106, 0f437C0000;
	fma.rm.f32 	%f107, %f104, %f106, %f105;
	add.f32 	%f108, %f107, 0fCB40007F;
	neg.f32 	%f109, %f108;
	fma.rn.f32 	%f110, %f102, 0fBFB8AA3B, %f109;
	fma.rn.f32 	%f111, %f102, 0fB2A57060, %f110;
	mov.b32 	%r75, %f107;
	shl.b32 	%r76, %r75, 23;
	mov.b32 	%f112, %r76;
	ex2.approx.ftz.f32 	%f113, %f111;
	mul.f32 	%f114, %f113, %f112;
	mul.f32 	%f115, %f114, 0f3F000000;
	div.rn.f32 	%f28, %f115, %f100;
	setp.lt.f32 	%p14, %f28, %f36;
	@%p14 bra 	$L__BB9_9;
	mul.lo.s32 	%r77, %r18, %r25;
	mad.lo.s32 	%r78, %r19, %r25, %r77;
	mad.lo.s32 	%r79, %r20, %r25, %r77;
	mul.lo.s32 	%r80, %r17, %r25;
	mad.lo.s32 	%r81, %r16, %r25, %r1;
	add.s32 	%r82, %r81, %r78;
	mul.wide.s32 	%rd28, %r82, 4;
	add.s64 	%rd29, %rd2, %rd28;
	ld.global.nc.f32 	%f116, [%rd29];
	add.s32 	%r83, %r81, %r79;
	mul.wide.s32 	%rd30, %r83, 4;
	add.s64 	%rd31, %rd2, %rd30;
	ld.global.nc.f32 	%f117, [%rd31];
	mul.f32 	%f118, %f25, %f117;
	fma.rn.f32 	%f119, %f24, %f116, %f118;
	add.s32 	%r84, %r78, %r1;
	add.s32 	%r85, %r84, %r80;
	mul.wide.s32 	%rd32, %r85, 4;
	add.s64 	%rd33, %rd2, %rd32;
	ld.global.nc.f32 	%f120, [%rd33];
	fma.rn.f32 	%f121, %f26, %f120, %f119;
	add.s32 	%r86, %r80, %r1;
	add.s32 	%r87, %r86, %r79;
	mul.wide.s32 	%rd34, %r87, 4;
	add.s64 	%rd35, %rd2, %rd34;
	ld.global.nc.f32 	%f122, [%rd35];
	fma.rn.f32 	%f123, %f27, %f122, %f121;
	fma.rn.f32 	%f131, %f28, %f123, %f131;
	add.f32 	%f132, %f132, 0f3F800000;
$L__BB9_9:
	add.s32 	%r95, %r95, 1;
	add.s32 	%r94, %r94, 1;
	setp.ne.s32 	%p15, %r94, 0;
	@%p15 bra 	$L__BB9_5;
	add.s32 	%r93, %r93, 1;
	setp.ne.s32 	%p16, %r93, %r26;
	@%p16 bra 	$L__BB9_4;
$L__BB9_11:
	mad.lo.s32 	%r88, %r4, %r3, %r5;
	mad.lo.s32 	%r89, %r6, %r27, %r88;
	mul.lo.s32 	%r24, %r89, %r25;
	setp.leu.f32 	%p17, %f132, 0f00000000;
	@%p17 bra 	$L__BB9_13;
	div.rn.f32 	%f124, %f131, %f132;
	add.s32 	%r92, %r24, %r1;
	mul.wide.s32 	%rd38, %r92, 4;
	add.s64 	%rd39, %rd1, %rd38;
	st.global.f32 	[%rd39], %f124;
	bra.uni 	$L__BB9_14;
$L__BB9_13:
	add.s32 	%r90, %r24, %r1;
	mul.wide.s32 	%rd36, %r90, 4;
	add.s64 	%rd37, %rd1, %rd36;
	mov.b32 	%r91, 0;
	st.global.u32 	[%rd37], %r91;
$L__BB9_14:
	ret;

}
	// .globl	_Z20flash_bevpool_kernelILb0ELi0ELb1EEviiiiiffPKfS1_S1_PKiS3_iiiffffffPf
.visible .entry _Z20flash_bevpool_kernelILb0ELi0ELb1EEviiiiiffPKfS1_S1_PKiS3_iiiffffffPf(
	.param .u32 _Z20flash_bevpool_kernelILb0ELi0ELb1EEviiiiiffPKfS1_S1_PKiS3_iiiffffffPf_param_0,
	.param .u32 _Z20flash_bevpool_kernelILb0ELi0ELb1EEviiiiiffPKfS1_S1_PKiS3_iiiffffffPf_param_1,
	.param .u32 _Z20flash_bevpool_kernelILb0ELi0ELb1EEviiiiiffPKfS1_S1_PKiS3_iiiffffffPf_param_2,
	.param .u32 _Z20flash_bevpool_kernelILb0ELi0ELb1EEviiiiiffPKfS1_S1_PKiS3_iiiffffffPf_param_3,
	.param .u32 _Z20flash_bevpool_kernelILb0ELi0ELb1EEviiiiiffPKfS1_S1_PKiS3_iiiffffffPf_param_4,
	.param .f32 _Z20flash_bevpool_kernelILb0ELi0ELb1EEviiiiiffPKfS1_S1_PKiS3_iiiffffffPf_param_5,
	.param .f32 _Z20flash_bevpool_kernelILb0ELi0ELb1EEviiiiiffPKfS1_S1_PKiS3_iiiffffffPf_param_6,
	.param .u64 .ptr .align 1 _Z20flash_bevpool_kernelILb0ELi0ELb1EEviiiiiffPKfS1_S1_PKiS3_iiiffffffPf_param_7,
	.param .u64 .ptr .align 1 _Z20flash_bevpool_kernelILb0ELi0ELb1EEviiiiiffPKfS1_S1_PKiS3_iiiffffffPf_param_8,
	.param .u64 .ptr .align 1 _Z20flash_bevpool_kernelILb0ELi0ELb1EEviiiiiffPKfS1_S1_PKiS3_iiiffffffPf_param_9,
	.param .u64 .ptr .align 1 _Z20flash_bevpool_kernelILb0ELi0ELb1EEviiiiiffPKfS1_S1_PKiS3_iiiffffffPf_param_10,
	.param .u64 .ptr .align 1 _Z20flash_bevpool_kernelILb0ELi0ELb1EEviiiiiffPKfS1_S1_PKiS3_iiiffffffPf_param_11,
	.param .u32 _Z20flash_bevpool_kernelILb0ELi0ELb1EEviiiiiffPKfS1_S1_PKiS3_iiiffffffPf_param_12,
	.param .u32 _Z20flash_bevpool_kernelILb0ELi0ELb1EEviiiiiffPKfS1_S1_PKiS3_iiiffffffPf_param_13,
	.param .u32 _Z20flash_bevpool_kernelILb0ELi0ELb1EEviiiiiffPKfS1_S1_PKiS3_iiiffffffPf_param_14,
	.param .f32 _Z20flash_bevpool_kernelILb0ELi0ELb1EEviiiiiffPKfS1_S1_PKiS3_iiiffffffPf_param_15,
	.param .f32 _Z20flash_bevpool_kernelILb0ELi0ELb1EEviiiiiffPKfS1_S1_PKiS3_iiiffffffPf_param_16,
	.param .f32 _Z20flash_bevpool_kernelILb0ELi0ELb1EEviiiiiffPKfS1_S1_PKiS3_iiiffffffPf_param_17,
	.param .f32 _Z20flash_bevpool_kernelILb0ELi0ELb1EEviiiiiffPKfS1_S1_PKiS3_iiiffffffPf_param_18,
	.param .f32 _Z20flash_bevpool_kernelILb0ELi0ELb1EEviiiiiffPKfS1_S1_PKiS3_iiiffffffPf_param_19,
	.param .f32 _Z20flash_bevpool_kernelILb0ELi0ELb1EEviiiiiffPKfS1_S1_PKiS3_iiiffffffPf_param_20,
	.param .u64 .ptr .align 1 _Z20flash_bevpool_kernelILb0ELi0ELb1EEviiiiiffPKfS1_S1_PKiS3_iiiffffffPf_param_21
)
{
	.reg .pred 	%p<18>;
	.reg .b32 	%r<96>;
	.reg .b32 	%f<135>;
	.reg .b64 	%rd<40>;

	ld.param.u32 	%r26, [_Z20flash_bevpool_kernelILb0ELi0ELb1EEviiiiiffPKfS1_S1_PKiS3_iiiffffffPf_param_0];
	ld.param.u32 	%r27, [_Z20flash_bevpool_kernelILb0ELi0ELb1EEviiiiiffPKfS1_S1_PKiS3_iiiffffffPf_param_1];
	ld.param.u32 	%r31, [_Z20flash_bevpool_kernelILb0ELi0ELb1EEviiiiiffPKfS1_S1_PKiS3_iiiffffffPf_param_2];
	ld.param.f32 	%f32, [_Z20flash_bevpool_kernelILb0ELi0ELb1EEviiiiiffPKfS1_S1_PKiS3_iiiffffffPf_param_5];
	ld.param.f32 	%f33, [_Z20flash_bevpool_kernelILb0ELi0ELb1EEviiiiiffPKfS1_S1_PKiS3_iiiffffffPf_param_6];
	ld.param.u64 	%rd7, [_Z20flash_bevpool_kernelILb0ELi0ELb1EEviiiiiffPKfS1_S1_PKiS3_iiiffffffPf_param_7];
	ld.param.u64 	%rd8, [_Z20flash_bevpool_kernelILb0ELi0ELb1EEviiiiiffPKfS1_S1_PKiS3_iiiffffffPf_param_8];
	ld.param.u64 	%rd9, [_Z20flash_bevpool_kernelILb0ELi0ELb1EEviiiiiffPKfS1_S1_PKiS3_iiiffffffPf_param_9];
	ld.param.u64 	%rd10, [_Z20flash_bevpool_kernelILb0ELi0ELb1EEviiiiiffPKfS1_S1_PKiS3_iiiffffffPf_param_10];
	ld.param.u64 	%rd11, [_Z20flash_bevpool_kernelILb0ELi0ELb1EEviiiiiffPKfS1_S1_PKiS3_iiiffffffPf_param_11];
	ld.param.u32 	%r28, [_Z20flash_bevpool_kernelILb0ELi0ELb1EEviiiiiffPKfS1_S1_PKiS3_iiiffffffPf_param_12];
	ld.param.u32 	%r29, [_Z20flash_bevpool_kernelILb0ELi0ELb1EEviiiiiffPKfS1_S1_PKiS3_iiiffffffPf_param_13];
	ld.param.u32 	%r30, [_Z20flash_bevpool_kernelILb0ELi0ELb1EEviiiiiffPKfS1_S1_PKiS3_iiiffffffPf_param_14];
	ld.param.f32 	%f34, [_Z20flash_bevpool_kernelILb0ELi0ELb1EEviiiiiffPKfS1_S1_PKiS3_iiiffffffPf_param_15];
	ld.param.f32 	%f35, [_Z20flash_bevpool_kernelILb0ELi0ELb1EEviiiiiffPKfS1_S1_PKiS3_iiiffffffPf_param_16];
	ld.param.f32 	%f36, [_Z20flash_bevpool_kernelILb0ELi0ELb1EEviiiiiffPKfS1_S1_PKiS3_iiiffffffPf_param_17];
	ld.param.f32 	%f37, [_Z20flash_bevpool_kernelILb0ELi0ELb1EEviiiiiffPKfS1_S1_PKiS3_iiiffffffPf_param_18];
	ld.param.f32 	%f38, [_Z20flash_bevpool_kernelILb0ELi0ELb1EEviiiiiffPKfS1_S1_PKiS3_iiiffffffPf_param_19];
	ld.param.f32 	%f39, [_Z20flash_bevpool_kernelILb0ELi0ELb1EEviiiiiffPKfS1_S1_PKiS3_iiiffffffPf_param_20];
	ld.param.u64 	%rd12, [_Z20flash_bevpool_kernelILb0ELi0ELb1EEviiiiiffPKfS1_S1_PKiS3_iiiffffffPf_param_21];
	cvta.to.global.u64 	%rd1, %rd12;
	mov.u32 	%r32, %ctaid.x;
	mov.u32 	%r33, %ntid.x;
	mov.u32 	%r34, %tid.x;
	mad.lo.s32 	%r35, %r32, %r33, %r34;
	div.s32 	%r2, %r35, %r26;
	mul.lo.s32 	%r36, %r2, %r26;
	sub.s32 	%r1, %r35, %r36;
	mul.lo.s32 	%r37, %r28, %r31;
	mul.lo.s32 	%r38, %r37, %r29;
	setp.ge.s32 	%p1, %r2, %r38;
	mov.f32 	%f131, 0f00000000;
	mov.f32 	%f132, 0f00000000;
	@%p1 bra 	$L__BB10_14;
	mul.lo.s32 	%r3, %r29, %r28;
	div.s32 	%r4, %r2, %r3;
	mul.lo.s32 	%r39, %r4, %r3;
	sub.s32 	%r40, %r2, %r39;
	div.s32 	%r6, %r40, %r28;
	mul.lo.s32 	%r41, %r6, %r28;
	sub.s32 	%r5, %r40, %r41;
	cvt.rn.f32.s32 	%f41, %r5;
	add.f32 	%f42, %f41, 0f3F000000;
	fma.rn.f32 	%f1, %f34, %f42, %f37;
	cvt.rn.f32.s32 	%f43, %r6;
	add.f32 	%f44, %f43, 0f3F000000;
	fma.rn.f32 	%f2, %f35, %f44, %f38;
	mul.lo.s32 	%r7, %r4, %r27;
	setp.lt.s32 	%p2, %r27, 1;
	@%p2 bra 	$L__BB10_11;
	cvta.to.global.u64 	%rd13, %rd11;
	ld.global.nc.u32 	%r8, [%rd13+4];
	ld.global.nc.u32 	%r9, [%rd13];
	setp.lt.s32 	%p3, %r30, 1;
	@%p3 bra 	$L__BB10_11;
	cvta.to.global.u64 	%rd2, %rd8;
	cvta.to.global.u64 	%rd3, %rd7;
	neg.s32 	%r10, %r30;
	cvta.to.global.u64 	%rd4, %rd9;
	cvta.to.global.u64 	%rd5, %rd10;
	cvt.rn.f32.s32 	%f3, %r9;
	cvt.rn.f32.s32 	%f4, %r8;
	neg.f32 	%f5, %f32;
	mov.f32 	%f132, 0f00000000;
	mov.b32 	%r93, 0;
	mul.lo.s32 	%r45, %r7, 12;
	cvt.s64.s32 	%rd15, %r45;
	shl.b32 	%r47, %r7, 1;
	mov.f32 	%f131, %f132;
$L__BB10_4:
	mul.lo.s32 	%r44, %r93, 12;
	cvt.u64.u32 	%rd14, %r44;
	add.s64 	%rd16, %rd14, %rd15;
	shl.b64 	%rd17, %rd16, 2;
	add.s64 	%rd18, %rd4, %rd17;
	ld.global.nc.f32 	%f47, [%rd18];
	ld.global.nc.f32 	%f48, [%rd18+4];
	mul.f32 	%f49, %f2, %f48;
	fma.rn.f32 	%f50, %f1, %f47, %f49;
	ld.global.nc.f32 	%f51, [%rd18+12];
	add.f32 	%f8, %f51, %f50;
	ld.global.nc.f32 	%f9, [%rd18+8];
	ld.global.nc.f32 	%f52, [%rd18+16];
	ld.global.nc.f32 	%f53, [%rd18+20];
	mul.f32 	%f54, %f2, %f53;
	fma.rn.f32 	%f55, %f1, %f52, %f54;
	ld.global.nc.f32 	%f56, [%rd18+28];
	add.f32 	%f10, %f56, %f55;
	ld.global.nc.f32 	%f11, [%rd18+24];
	ld.global.nc.f32 	%f57, [%rd18+32];
	ld.global.nc.f32 	%f58, [%rd18+36];
	mul.f32 	%f59, %f2, %f58;
	fma.rn.f32 	%f60, %f1, %f57, %f59;
	ld.global.nc.f32 	%f61, [%rd18+44];
	add.f32 	%f12, %f61, %f60;
	ld.global.nc.f32 	%f13, [%rd18+40];
	shl.b32 	%r46, %r93, 1;
	add.s32 	%r48, %r46, %r47;
	mul.wide.s32 	%rd19, %r48, 4;
	add.s64 	%rd6, %rd5, %rd19;
	add.s32 	%r12, %r93, %r7;
	mov.b32 	%r95, 0;
	mov.u32 	%r94, %r10;
$L__BB10_5:
	cvt.rn.f32.u32 	%f62, %r95;
	add.f32 	%f63, %f62, 0f3F000000;
	fma.rn.f32 	%f64, %f36, %f63, %f39;
	fma.rn.f32 	%f16, %f9, %f64, %f8;
	fma.rn.f32 	%f17, %f11, %f64, %f10;
	fma.rn.f32 	%f18, %f13, %f64, %f12;
	setp.le.f32 	%p4, %f18, 0f00000000;
	@%p4 bra 	$L__BB10_9;
	setp.ltu.f32 	%p5, %f18, 0f00000000;
	max.f32 	%f65, %f18, %f32;
	min.f32 	%f66, %f18, %f5;
	selp.f32 	%f67, %f66, %f65, %p5;
	div.rn.f32 	%f68, %f16, %f67;
	div.rn.f32 	%f69, %f17, %f67;
	ld.global.nc.u32 	%r15, [%rd6];
	ld.global.nc.u32 	%r16, [%rd6+4];
	div.rn.f32 	%f70, %f68, %f4;
	cvt.rn.f32.s32 	%f71, %r16;
	mul.f32 	%f19, %f70, %f71;
	div.rn.f32 	%f72, %f69, %f3;
	cvt.rn.f32.s32 	%f73, %r15;
	mul.f32 	%f20, %f72, %f73;
	setp.lt.f32 	%p6, %f19, 0f00000000;
	setp.ge.f32 	%p7, %f19, %f71;
	or.pred  	%p8, %p6, %p7;
	setp.lt.f32 	%p9, %f20, 0f00000000;
	setp.ge.f32 	%p10, %f20, %f73;
	or.pred  	%p11, %p9, %p10;
	or.pred  	%p13, %p8, %p11;
	@%p13 bra 	$L__BB10_9;
	cvt.rmi.f32.f32 	%f74, %f19;
	cvt.rzi.s32.f32 	%r49, %f74;
	cvt.rmi.f32.f32 	%f75, %f20;
	cvt.rzi.s32.f32 	%r50, %f75;
	cvt.rn.f32.s32 	%f76, %r49;
	sub.f32 	%f77, %f19, %f76;
	cvt.rn.f32.s32 	%f78, %r50;
	sub.f32 	%f79, %f20, %f78;
	add.s32 	%r51, %r16, -1;
	min.s32 	%r52, %r49, %r51;
	max.s32 	%r17, %r52, 0;
	add.s32 	%r53, %r17, 1;
	min.s32 	%r54, %r53, %r51;
	max.s32 	%r18, %r54, 0;
	add.s32 	%r55, %r15, -1;
	min.s32 	%r56, %r50, %r55;
	max.s32 	%r57, %r56, 0;
	add.s32 	%r58, %r57, 1;
	min.s32 	%r59, %r58, %r55;
	max.s32 	%r60, %r59, 0;
	mov.f32 	%f80, 0f3F800000;
	sub.f32 	%f81, %f80, %f77;
	sub.f32 	%f82, %f80, %f79;
	mul.f32 	%f21, %f82, %f81;
	mul.f32 	%f22, %f79, %f81;
	mul.f32 	%f23, %f77, %f82;
	mul.f32 	%f24, %f79, %f77;
	mul.lo.s32 	%r61, %r15, %r12;
	mul.lo.s32 	%r19, %r61, %r16;
	shl.b32 	%r62, %r19, 1;
	mul.lo.s32 	%r20, %r57, %r16;
	add.s32 	%r63, %r20, %r17;
	shl.b32 	%r64, %r63, 1;
	add.s32 	%r65, %r64, %r62;
	mul.lo.s32 	%r21, %r60, %r16;
	add.s32 	%r66, %r21, %r17;
	shl.b32 	%r67, %r66, 1;
	add.s32 	%r68, %r67, %r62;
	add.s32 	%r69, %r18, %r20;
	shl.b32 	%r70, %r69, 1;
	add.s32 	%r71, %r70, %r62;
	add.s32 	%r72, %r21, %r18;
	shl.b32 	%r73, %r72, 1;
	add.s32 	%r74, %r73, %r62;
	mul.wide.s32 	%rd20, %r65, 4;
	add.s64 	%rd21, %rd3, %rd20;
	ld.global.nc.f32 	%f83, [%rd21];
	mul.wide.s32 	%rd22, %r68, 4;
	add.s64 	%rd23, %rd3, %rd22;
	ld.global.nc.f32 	%f84, [%rd23];
	mul.f32 	%f85, %f22, %f84;
	fma.rn.f32 	%f86, %f21, %f83, %f85;
	mul.wide.s32 	%rd24, %r71, 4;
	add.s64 	%rd25, %rd3, %rd24;
	ld.global.nc.f32 	%f87, [%rd25];
	fma.rn.f32 	%f88, %f23, %f87, %f86;
	mul.wide.s32 	%rd26, %r74, 4;
	add.s64 	%rd27, %rd3, %rd26;
	ld.global.nc.f32 	%f89, [%rd27];
	fma.rn.f32 	%f90, %f24, %f89, %f88;
	ld.global.nc.f32 	%f91, [%rd21+4];
	ld.global.nc.f32 	%f92, [%rd23+4];
	mul.f32 	%f93, %f22, %f92;
	fma.rn.f32 	%f94, %f21, %f91, %f93;
	ld.global.nc.f32 	%f95, [%rd25+4];
	fma.rn.f32 	%f96, %f23, %f95, %f94;
	ld.global.nc.f32 	%f97, [%rd27+4];
	fma.rn.f32 	%f98, %f24, %f97, %f96;
	sub.f32 	%f99, %f18, %f90;
	add.f32 	%f100, %f32, %f98;
	div.rn.f32 	%f101, %f99, %f100;
	mul.f32 	%f102, %f101, 0fBF000000;
	mul.f32 	%f103, %f101, %f102;
	fma.rn.f32 	%f104, %f103, 0f3BBB989D, 0f3F000000;
	cvt.sat.f32.f32 	%f105, %f104;
	mov.f32 	%f106, 0f4B400001;
	mov.f32 	%f107, 0f437C0000;
	fma.rm.f32 	%f108, %f105, %f107, %f106;
	add.f32 	%f109, %f108, 0fCB40007F;
	neg.f32 	%f110, %f109;
	fma.rn.f32 	%f111, %f103, 0f3FB8AA3B, %f110;
	fma.rn.f32 	%f112, %f103, 0f32A57060, %f111;
	mov.b32 	%r75, %f108;
	shl.b32 	%r76, %r75, 23;
	mov.b32 	%f113, %r76;
	ex2.approx.ftz.f32 	%f114, %f112;
	mul.f32 	%f115, %f114, %f113;
	div.rn.f32 	%f25, %f115, %f100;
	setp.lt.f32 	%p14, %f25, %f33;
	@%p14 bra 	$L__BB10_9;
	mul.lo.s32 	%r77, %r19, %r26;
	mad.lo.s32 	%r78, %r20, %r26, %r77;
	mad.lo.s32 	%r79, %r21, %r26, %r77;
	mul.lo.s32 	%r80, %r18, %r26;
	mad.lo.s32 	%r81, %r17, %r26, %r1;
	add.s32 	%r82, %r81, %r78;
	mul.wide.s32 	%rd28, %r82, 4;
	add.s64 	%rd29, %rd2, %rd28;
	ld.global.nc.f32 	%f116, [%rd29];
	add.s32 	%r83, %r81, %r79;
	mul.wide.s32 	%rd30, %r83, 4;
	add.s64 	%rd31, %rd2, %rd30;
	ld.global.nc.f32 	%f117, [%rd31];
	mul.f32 	%f118, %f22, %f117;
	fma.rn.f32 	%f119, %f21, %f116, %f118;
	add.s32 	%r84, %r78, %r1;
	add.s32 	%r85, %r84, %r80;
	mul.wide.s32 	%rd32, %r85, 4;
	add.s64 	%rd33, %rd2, %rd32;
	ld.global.nc.f32 	%f120, [%rd33];
	fma.rn.f32 	%f121, %f23, %f120, %f119;
	add.s32 	%r86, %r80, %r1;
	add.s32 	%r87, %r86, %r79;
	mul.wide.s32 	%rd34, %r87, 4;
	add.s64 	%rd35, %rd2, %rd34;
	ld.global.nc.f32 	%f122, [%rd35];
	fma.rn.f32 	%f123, %f24, %f122, %f121;
	fma.rn.f32 	%f131, %f25, %f123, %f131;
	add.f32 	%f132, %f132, 0f3F800000;
$L__BB10_9:
	add.s32 	%r95, %r95, 1;
	add.s32 	%r94, %r94, 1;
	setp.ne.s32 	%p15, %r94, 0;
	@%p15 bra 	$L__BB10_5;
	add.s32 	%r93, %r93, 1;
	setp.ne.s32 	%p16, %r93, %r27;
	@%p16 bra 	$L__BB10_4;
$L__BB10_11:
	mad.lo.s32 	%r88, %r4, %r3, %r5;
	mad.lo.s32 	%r89, %r6, %r28, %r88;
	mul.lo.s32 	%r25, %r89, %r26;
	setp.leu.f32 	%p17, %f132, 0f00000000;
	@%p17 bra 	$L__BB10_13;
	div.rn.f32 	%f124, %f131, %f132;
	add.s32 	%r92, %r25, %r1;
	mul.wide.s32 	%rd38, %r92, 4;
	add.s64 	%rd39, %rd1, %rd38;
	st.global.f32 	[%rd39], %f124;
	bra.uni 	$L__BB10_14;
$L__BB10_13:
	add.s32 	%r90, %r25, %r1;
	mul.wide.s32 	%rd36, %r90, 4;
	add.s64 	%rd37, %rd1, %rd36;
	mov.b32 	%r91, 0;
	st.global.u32 	[%rd37], %r91;
$L__BB10_14:
	ret;

}
	// .globl	_Z20flash_bevpool_kernelILb0ELi0ELb0EEviiiiiffPKfS1_S1_PKiS3_iiiffffffPf
.visible .entry _Z20flash_bevpool_kernelILb0ELi0ELb0EEviiiiiffPKfS1_S1_PKiS3_iiiffffffPf(
	.param .u32 _Z20flash_bevpool_kernelILb0ELi0ELb0EEviiiiiffPKfS1_S1_PKiS3_iiiffffffPf_param_0,
	.param .u32 _Z20flash_bevpool_kernelILb0ELi0ELb0EEviiiiiffPKfS1_S1_PKiS3_iiiffffffPf_param_1,
	.param .u32 _Z20flash_bevpool_kernelILb0ELi0ELb0EEviiiiiffPKfS1_S1_PKiS3_iiiffffffPf_param_2,
	.param .u32 _Z20flash_bevpool_kernelILb0ELi0ELb0EEviiiiiffPKfS1_S1_PKiS3_iiiffffffPf_param_3,
	.param .u32 _Z20flash_bevpool_kernelILb0ELi0ELb0EEviiiiiffPKfS1_S1_PKiS3_iiiffffffPf_param_4,
	.param .f32 _Z20flash_bevpool_kernelILb0ELi0ELb0EEviiiiiffPKfS1_S1_PKiS3_iiiffffffPf_param_5,
	.param .f32 _Z20flash_bevpool_kernelILb0ELi0ELb0EEviiiiiffPKfS1_S1_PKiS3_iiiffffffPf_param_6,
	.param .u64 .ptr .align 1 _Z20flash_bevpool_kernelILb0ELi0ELb0EEviiiiiffPKfS1_S1_PKiS3_iiiffffffPf_param_7,
	.param .u64 .ptr .align 1 _Z20flash_bevpool_kernelILb0ELi0ELb0EEviiiiiffPKfS1_S1_PKiS3_iiiffffffPf_param_8,
	.param .u64 .ptr .align 1 _Z20flash_bevpool_kernelILb0ELi0ELb0EEviiiiiffPKfS1_S1_PKiS3_iiiffffffPf_param_9,
	.param .u64 .ptr .align 1 _Z20flash_bevpool_kernelILb0ELi0ELb0EEviiiiiffPKfS1_S1_PKiS3_iiiffffffPf_param_10,
	.param .u64 .ptr .align 1 _Z20flash_bevpool_kernelILb0ELi0ELb0EEviiiiiffPKfS1_S1_PKiS3_iiiffffffPf_param_11,
	.param .u32 _Z20flash_bevpool_kernelILb0ELi0ELb0EEviiiiiffPKfS1_S1_PKiS3_iiiffffffPf_param_12,
	.param .u32 _Z20flash_bevpool_kernelILb0ELi0ELb0EEviiiiiffPKfS1_S1_PKiS3_iiiffffffPf_param_13,
	.param .u32 _Z20flash_bevpool_kernelILb0ELi0ELb0EEviiiiiffPKfS1_S1_PKiS3_iiiffffffPf_param_14,
	.param .f32 _Z20flash_bevpool_kernelILb0ELi0ELb0EEviiiiiffPKfS1_S1_PKiS3_iiiffffffPf_param_15,
	.param .f32 _Z20flash_bevpool_kernelILb0ELi0ELb0EEviiiiiffPKfS1_S1_PKiS3_iiiffffffPf_param_16,
	.param .f32 _Z20flash_bevpool_kernelILb0ELi0ELb0EEviiiiiffPKfS1_S1_PKiS3_iiiffffffPf_param_17,
	.param .f32 _Z20flash_bevpool_kernelILb0ELi0ELb0EEviiiiiffPKfS1_S1_PKiS3_iiiffffffPf_param_18,
	.param .f32 _Z20flash_bevpool_kernelILb0ELi0ELb0EEviiiiiffPKfS1_S1_PKiS3_iiiffffffPf_param_19,
	.param .f32 _Z20flash_bevpool_kernelILb0ELi0ELb0EEviiiiiffPKfS1_S1_PKiS3_iiiffffffPf_param_20,
	.param .u64 .ptr .align 1 _Z20flash_bevpool_kernelILb0ELi0ELb0EEviiiiiffPKfS1_S1_PKiS3_iiiffffffPf_param_21
)
{
	.reg .pred 	%p<18>;
	.reg .b32 	%r<96>;
	.reg .b32 	%f<135>;
	.reg .b64 	%rd<40>;

	ld.param.u32 	%r25, [_Z20flash_bevpool_kernelILb0ELi0ELb0EEviiiiiffPKfS1_S1_PKiS3_iiiffffffPf_param_0];
	ld.param.u32 	%r26, [_Z20flash_bevpool_kernelILb0ELi0ELb0EEviiiiiffPKfS1_S1_PKiS3_iiiffffffPf_param_1];
	ld.param.u32 	%r30, [_Z20flash_bevpool_kernelILb0ELi0ELb0EEviiiiiffPKfS1_S1_PKiS3_iiiffffffPf_param_2];
	ld.param.f32 	%f35, [_Z20flash_bevpool_kernelILb0ELi0ELb0EEviiiiiffPKfS1_S1_PKiS3_iiiffffffPf_param_5];
	ld.param.f32 	%f36, [_Z20flash_bevpool_kernelILb0ELi0ELb0EEviiiiiffPKfS1_S1_PKiS3_iiiffffffPf_param_6];
	ld.param.u64 	%rd6, [_Z20flash_bevpool_kernelILb0ELi0ELb0EEviiiiiffPKfS1_S1_PKiS3_iiiffffffPf_param_7];
	ld.param.u64 	%rd7, [_Z20flash_bevpool_kernelILb0ELi0ELb0EEviiiiiffPKfS1_S1_PKiS3_iiiffffffPf_param_8];
	ld.param.u64 	%rd8, [_Z20flash_bevpool_kernelILb0ELi0ELb0EEviiiiiffPKfS1_S1_PKiS3_iiiffffffPf_param_9];
	ld.param.u64 	%rd9, [_Z20flash_bevpool_kernelILb0ELi0ELb0EEviiiiiffPKfS1_S1_PKiS3_iiiffffffPf_param_10];
	ld.param.u64 	%rd10, [_Z20flash_bevpool_kernelILb0ELi0ELb0EEviiiiiffPKfS1_S1_PKiS3_iiiffffffPf_param_11];
	ld.param.u32 	%r27, [_Z20flash_bevpool_kernelILb0ELi0ELb0EEviiiiiffPKfS1_S1_PKiS3_iiiffffffPf_param_12];
	ld.param.u32 	%r28, [_Z20flash_bevpool_kernelILb0ELi0ELb0EEviiiiiffPKfS1_S1_PKiS3_iiiffffffPf_param_13];
	ld.param.u32 	%r29, [_Z20flash_bevpool_kernelILb0ELi0ELb0EEviiiiiffPKfS1_S1_PKiS3_iiiffffffPf_param_14];
	ld.param.f32 	%f37, [_Z20flash_bevpool_kernelILb0ELi0ELb0EEviiiiiffPKfS1_S1_PKiS3_iiiffffffPf_param_15];
	ld.param.f32 	%f38, [_Z20flash_bevpool_kernelILb0ELi0ELb0EEviiiiiffPKfS1_S1_PKiS3_iiiffffffPf_param_16];
	ld.param.f32 	%f39, [_Z20flash_bevpool_kernelILb0ELi0ELb0EEviiiiiffPKfS1_S1_PKiS3_iiiffffffPf_param_17];
	ld.param.f32 	%f40, [_Z20flash_bevpool_kernelILb0ELi0ELb0EEviiiiiffPKfS1_S1_PKiS3_iiiffffffPf_param_18];
	ld.param.f32 	%f41, [_Z20flash_bevpool_kernelILb0ELi0ELb0EEviiiiiffPKfS1_S1_PKiS3_iiiffffffPf_param_19];
	ld.param.f32 	%f42, [_Z20flash_bevpool_kernelILb0ELi0ELb0EEviiiiiffPKfS1_S1_PKiS3_iiiffffffPf_param_20];
	ld.param.u64 	%rd11, [_Z20flash_bevpool_kernelILb0ELi0ELb0EEviiiiiffPKfS1_S1_PKiS3_iiiffffffPf_param_21];
	cvta.to.global.u64 	%rd1, %rd11;
	mov.u32 	%r31, %ctaid.x;
	mov.u32 	%r32, %ntid.x;
	mov.u32 	%r33, %tid.x;
	mad.lo.s32 	%r34, %r31, %r32, %r33;
	div.s32 	%r2, %r34, %r25;
	mul.lo.s32 	%r35, %r2, %r25;
	sub.s32 	%r1, %r34, %r35;
	mul.lo.s32 	%r36, %r27, %r30;
	mul.lo.s32 	%r37, %r36, %r28;
	setp.ge.s32 	%p1, %r2, %r37;
	mov.f32 	%f131, 0f00000000;
	mov.f32 	%f132, 0f00000000;
	@%p1 bra 	$L__BB11_14;
	mul.lo.s32 	%r3, %r28, %r27;
	div.s32 	%r4, %r2, %r3;
	mul.lo.s32 	%r38, %r4, %r3;
	sub.s32 	%r39, %r2, %r38;
	div.s32 	%r6, %r39, %r27;
	mul.lo.s32 	%r40, %r6, %r27;
	sub.s32 	%r5, %r39, %r40;
	cvt.rn.f32.s32 	%f44, %r5;
	add.f32 	%f45, %f44, 0f3F000000;
	fma.rn.f32 	%f1, %f37, %f45, %f40;
	cvt.rn.f32.s32 	%f46, %r6;
	add.f32 	%f47, %f46, 0f3F000000;
	fma.rn.f32 	%f2, %f38, %f47, %f41;
	mul.lo.s32 	%r7, %r4, %r26;
	setp.lt.s32 	%p2, %r26, 1;
	@%p2 bra 	$L__BB11_11;
	cvta.to.global.u64 	%rd12, %rd10;
	ld.global.nc.u32 	%r8, [%rd12+4];
	ld.global.nc.u32 	%r9, [%rd12];
	setp.lt.s32 	%p3, %r29, 1;
	@%p3 bra 	$L__BB11_11;
	cvta.to.global.u64 	%rd2, %rd7;
	cvta.to.global.u64 	%rd3, %rd6;
	neg.s32 	%r10, %r29;
	cvta.to.global.u64 	%rd4, %rd8;
	cvta.to.global.u64 	%rd5, %rd9;
	cvt.rn.f32.s32 	%f3, %r9;
	cvt.rn.f32.s32 	%f4, %r8;
	neg.f32 	%f5, %f35;
	mov.f32 	%f132, 0f00000000;
	mov.b32 	%r93, 0;
	mul.lo.s32 	%r44, %r7, 12;
	cvt.s64.s32 	%rd14, %r44;
	mov.f32 	%f131, %f132;
$L__BB11_4:
	mul.lo.s32 	%r43, %r93, 12;
	cvt.u64.u32 	%rd13, %r43;
	add.s64 	%rd15, %rd13, %rd14;
	shl.b64 	%rd16, %rd15, 2;
	add.s64 	%rd17, %rd4, %rd16;
	ld.global.nc.f32 	%f50, [%rd17];
	ld.global.nc.f32 	%f51, [%rd17+4];
	mul.f32 	%f52, %f2, %f51;
	fma.rn.f32 	%f8, %f1, %f50, %f52;
	ld.global.nc.f32 	%f9, [%rd17+8];
	ld.global.nc.f32 	%f10, [%rd17+12];
	ld.global.nc.f32 	%f53, [%rd17+16];
	ld.global.nc.f32 	%f54, [%rd17+20];
	mul.f32 	%f55, %f2, %f54;
	fma.rn.f32 	%f11, %f1, %f53, %f55;
	ld.global.nc.f32 	%f12, [%rd17+24];
	ld.global.nc.f32 	%f13, [%rd17+28];
	ld.global.nc.f32 	%f56, [%rd17+32];
	ld.global.nc.f32 	%f57, [%rd17+36];
	mul.f32 	%f58, %f2, %f57;
	fma.rn.f32 	%f14, %f1, %f56, %f58;
	ld.global.nc.f32 	%f15, [%rd17+40];
	ld.global.nc.f32 	%f16, [%rd17+44];
	mov.b32 	%r95, 0;
	mov.u32 	%r94, %r10;
$L__BB11_5:
	cvt.rn.f32.u32 	%f59, %r95;
	add.f32 	%f60, %f59, 0f3F000000;
	fma.rn.f32 	%f61, %f39, %f60, %f42;
	fma.rn.f32 	%f19, %f61, %f9, %f8;
	fma.rn.f32 	%f20, %f61, %f12, %f11;
	fma.rn.f32 	%f62, %f61, %f15, %f14;
	add.f32 	%f21, %f16, %f62;
	setp.le.f32 	%p4, %f21, 0f00000000;
	@%p4 bra 	$L__BB11_9;
	setp.ltu.f32 	%p5, %f21, 0f00000000;
	max.f32 	%f63, %f21, %f35;
	min.f32 	%f64, %f21, %f5;
	selp.f32 	%f65, %f64, %f63, %p5;
	add.f32 	%f66, %f10, %f19;
	div.rn.f32 	%f67, %f66, %f65;
	add.f32 	%f68, %f13, %f20;
	div.rn.f32 	%f69, %f68, %f65;
	shl.b32 	%r45, %r93, 1;
	shl.b32 	%r46, %r7, 1;
	add.s32 	%r47, %r45, %r46;
	mul.wide.s32 	%rd18, %r47, 4;
	add.s64 	%rd19, %rd5, %rd18;
	ld.global.nc.u32 	%r14, [%rd19];
	ld.global.nc.u32 	%r15, [%rd19+4];
	div.rn.f32 	%f70, %f67, %f4;
	cvt.rn.f32.s32 	%f71, %r15;
	mul.f32 	%f22, %f70, %f71;
	div.rn.f32 	%f72, %f69, %f3;
	cvt.rn.f32.s32 	%f73, %r14;
	mul.f32 	%f23, %f72, %f73;
	setp.lt.f32 	%p6, %f22, 0f00000000;
	setp.ge.f32 	%p7, %f22, %f71;
	or.pred  	%p8, %p6, %p7;
	setp.lt.f32 	%p9, %f23, 0f00000000;
	setp.ge.f32 	%p10, %f23, %f73;
	or.pred  	%p11, %p9, %p10;
	or.pred  	%p13, %p8, %p11;
	@%p13 bra 	$L__BB11_9;
	cvt.rmi.f32.f32 	%f74, %f22;
	cvt.rzi.s32.f32 	%r48, %f74;
	cvt.rmi.f32.f32 	%f75, %f23;
	cvt.rzi.s32.f32 	%r49, %f75;
	cvt.rn.f32.s32 	%f76, %r48;
	sub.f32 	%f77, %f22, %f76;
	cvt.rn.f32.s32 	%f78, %r49;
	sub.f32 	%f79, %f23, %f78;
	add.s32 	%r50, %r15, -1;
	min.s32 	%r51, %r48, %r50;
	max.s32 	%r16, %r51, 0;
	add.s32 	%r52, %r16, 1;
	min.s32 	%r53, %r52, %r50;
	max.s32 	%r17, %r53, 0;
	add.s32 	%r54, %r14, -1;
	min.s32 	%r55, %r49, %r54;
	max.s32 	%r56, %r55, 0;
	add.s32 	%r57, %r56, 1;
	min.s32 	%r58, %r57, %r54;
	max.s32 	%r59, %r58, 0;
	mov.f32 	%f80, 0f3F800000;
	sub.f32 	%f81, %f80, %f77;
	sub.f32 	%f82, %f80, %f79;
	mul.f32 	%f24, %f82, %f81;
	mul.f32 	%f25, %f79, %f81;
	mul.f32 	%f26, %f77, %f82;
	mul.f32 	%f27, %f79, %f77;
	add.s32 	%r60, %r93, %r7;
	mul.lo.s32 	%r61, %r14, %r60;
	mul.lo.s32 	%r18, %r61, %r15;
	shl.b32 	%r62, %r18, 1;
	mul.lo.s32 	%r19, %r56, %r15;
	add.s32 	%r63, %r19, %r16;
	shl.b32 	%r64, %r63, 1;
	add.s32 	%r65, %r64, %r62;
	mul.lo.s32 	%r20, %r59, %r15;
	add.s32 	%r66, %r20, %r16;
	shl.b32 	%r67, %r66, 1;
	add.s32 	%r68, %r67, %r62;
	add.s32 	%r69, %r17, %r19;
	shl.b32 	%r70, %r69, 1;
	add.s32 	%r71, %r70, %r62;
	add.s32 	%r72, %r20, %r17;
	shl.b32 	%r73, %r72, 1;
	add.s32 	%r74, %r73, %r62;
	mul.wide.s32 	%rd20, %r65, 4;
	add.s64 	%rd21, %rd3, %rd20;
	ld.global.nc.f32 	%f83, [%rd21];
	mul.wide.s32 	%rd22, %r68, 4;
	add.s64 	%rd23, %rd3, %rd22;
	ld.global.nc.f32 	%f84, [%rd23];
	mul.f32 	%f85, %f25, %f84;
	fma.rn.f32 	%f86, %f24, %f83, %f85;
	mul.wide.s32 	%rd24, %r71, 4;
	add.s64 	%rd25, %rd3, %rd24;
	ld.global.nc.f32 	%f87, [%rd25];
	fma.rn.f32 	%f88, %f26, %f87, %f86;
	mul.wide.s32 	%rd26, %r74, 4;
	add.s64 	%rd27, %rd3, %rd26;
	ld.global.nc.f32 	%f89, [%rd27];
	fma.rn.f32 	%f90, %f27, %f89, %f88;
	ld.global.nc.f32 	%f91, [%rd21+4];
	ld.global.nc.f32 	%f92, [%rd23+4];
	mul.f32 	%f93, %f25, %f92;
	fma.rn.f32 	%f94, %f24, %f91, %f93;
	ld.global.nc.f32 	%f95, [%rd25+4];
	fma.rn.f32 	%f96, %f26, %f95, %f94;
	ld.global.nc.f32 	%f97, [%rd27+4];
	fma.rn.f32 	%f98, %f27, %f97, %f96;
	sub.f32 	%f99, %f21, %f90;
	add.f32 	%f100, %f35, %f98;
	div.rn.f32 	%f101, %f99, %f100;
	mul.f32 	%f102, %f101, 0fBF000000;
	mul.f32 	%f103, %f101, %f102;
	fma.rn.f32 	%f104, %f103, 0f3BBB989D, 0f3F000000;
	cvt.sat.f32.f32 	%f105, %f104;
	mov.f32 	%f106, 0f4B400001;
	mov.f32 	%f107, 0f437C0000;
	fma.rm.f32 	%f108, %f105, %f107, %f106;
	add.f32 	%f109, %f108, 0fCB40007F;
	neg.f32 	%f110, %f109;
	fma.rn.f32 	%f111, %f103, 0f3FB8AA3B, %f110;
	fma.rn.f32 	%f112, %f103, 0f32A57060, %f111;
	mov.b32 	%r75, %f108;
	shl.b32 	%r76, %r75, 23;
	mov.b32 	%f113, %r76;
	ex2.approx.ftz.f32 	%f114, %f112;
	mul.f32 	%f115, %f114, %f113;
	div.rn.f32 	%f28, %f115, %f100;
	setp.lt.f32 	%p14, %f28, %f36;
	@%p14 bra 	$L__BB11_9;
	mul.lo.s32 	%r77, %r18, %r25;
	mad.lo.s32 	%r78, %r19, %r25, %r77;
	mad.lo.s32 	%r79, %r20, %r25, %r77;
	mul.lo.s32 	%r80, %r17, %r25;
	mad.lo.s32 	%r81, %r16, %r25, %r1;
	add.s32 	%r82, %r81, %r78;
	mul.wide.s32 	%rd28, %r82, 4;
	add.s64 	%rd29, %rd2, %rd28;
	ld.global.nc.f32 	%f116, [%rd29];
	add.s32 	%r83, %r81, %r79;
	mul.wide.s32 	%rd30, %r83, 4;
	add.s64 	%rd31, %rd2, %rd30;
	ld.global.nc.f32 	%f117, [%rd31];
	mul.f32 	%f118, %f25, %f117;
	fma.rn.f32 	%f119, %f24, %f116, %f118;
	add.s32 	%r84, %r78, %r1;
	add.s32 	%r85, %r84, %r80;
	mul.wide.s32 	%rd32, %r85, 4;
	add.s64 	%rd33, %rd2, %rd32;
	ld.global.nc.f32 	%f120, [%rd33];
	fma.rn.f32 	%f121, %f26, %f120, %f119;
	add.s32 	%r86, %r80, %r1;
	add.s32 	%r87, %r86, %r79;
	mul.wide.s32 	%rd34, %r87, 4;
	add.s64 	%rd35, %rd2, %rd34;
	ld.global.nc.f32 	%f122, [%rd35];
	fma.rn.f32 	%f123, %f27, %f122, %f121;
	fma.rn.f32 	%f131, %f28, %f123, %f131;
	add.f32 	%f132, %f132, 0f3F800000;
$L__BB11_9:
	add.s32 	%r95, %r95, 1;
	add.s32 	%r94, %r94, 1;
	setp.ne.s32 	%p15, %r94, 0;
	@%p15 bra 	$L__BB11_5;
	add.s32 	%r93, %r93, 1;
	setp.ne.s32 	%p16, %r93, %r26;
	@%p16 bra 	$L__BB11_4;
$L__BB11_11:
	mad.lo.s32 	%r88, %r4, %r3, %r5;
	mad.lo.s32 	%r89, %r6, %r27, %r88;
	mul.lo.s32 	%r24, %r89, %r25;
	setp.leu.f32 	%p17, %f132, 0f00000000;
	@%p17 bra 	$L__BB11_13;
	div.rn.f32 	%f124, %f131, %f132;
	add.s32 	%r92, %r24, %r1;
	mul.wide.s32 	%rd38, %r92, 4;
	add.s64 	%rd39, %rd1, %rd38;
	st.global.f32 	[%rd39], %f124;
	bra.uni 	$L__BB11_14;
$L__BB11_13:
	add.s32 	%r90, %r24, %r1;
	mul.wide.s32 	%rd36, %r90, 4;
	add.s64 	%rd37, %rd1, %rd36;
	mov.b32 	%r91, 0;
	st.global.u32 	[%rd37], %r91;
$L__BB11_14:
	ret;

}
	// .globl	_Z25flash_bevpool_grad_kernelILi1EEviiiiiffPKfS1_S1_S1_PKiS3_S1_iiiPfS4_
.visible .entry _Z25flash_bevpool_grad_kernelILi1EEviiiiiffPKfS1_S1_S1_PKiS3_S1_iiiPfS4_(
	.param .u32 _Z25flash_bevpool_grad_kernelILi1EEviiiiiffPKfS1_S1_S1_PKiS3_S1_iiiPfS4__param_0,
	.param .u32 _Z25flash_bevpool_grad_kernelILi1EEviiiiiffPKfS1_S1_S1_PKiS3_S1_iiiPfS4__param_1,
	.param .u32 _Z25flash_bevpool_grad_kernelILi1EEviiiiiffPKfS1_S1_S1_PKiS3_S1_iiiPfS4__param_2,
	.param .u32 _Z25flash_bevpool_grad_kernelILi1EEviiiiiffPKfS1_S1_S1_PKiS3_S1_iiiPfS4__param_3,
	.param .u32 _Z25flash_bevpool_grad_kernelILi1EEviiiiiffPKfS1_S1_S1_PKiS3_S1_iiiPfS4__param_4,
	.param .f32 _Z25flash_bevpool_grad_kernelILi1EEviiiiiffPKfS1_S1_S1_PKiS3_S1_iiiPfS4__param_5,
	.param .f32 _Z25flash_bevpool_grad_kernelILi1EEviiiiiffPKfS1_S1_S1_PKiS3_S1_iiiPfS4__param_6,
	.param .u64 .ptr .align 1 _Z25flash_bevpool_grad_kernelILi1EEviiiiiffPKfS1_S1_S1_PKiS3_S1_iiiPfS4__param_7,
	.param .u64 .ptr .align 1 _Z25flash_bevpool_grad_kernelILi1EEviiiiiffPKfS1_S1_S1_PKiS3_S1_iiiPfS4__param_8,
	.param .u64 .ptr .align 1 _Z25flash_bevpool_grad_kernelILi1EEviiiiiffPKfS1_S1_S1_PKiS3_S1_iiiPfS4__param_9,
	.param .u64 .ptr .align 1 _Z25flash_bevpool_grad_kernelILi1EEviiiiiffPKfS1_S1_S1_PKiS3_S1_iiiPfS4__param_10,
	.param .u64 .ptr .align 1 _Z25flash_bevpool_grad_kernelILi1EEviiiiiffPKfS1_S1_S1_PKiS3_S1_iiiPfS4__param_11,
	.param .u64 .ptr .align 1 _Z25flash_bevpool_grad_kernelILi1EEviiiiiffPKfS1_S1_S1_PKiS3_S1_iiiPfS4__param_12,
	.param .u64 .ptr .align 1 _Z25flash_bevpool_grad_kernelILi1EEviiiiiffPKfS1_S1_S1_PKiS3_S1_iiiPfS4__param_13,
	.param .u32 _Z25flash_bevpool_grad_kernelILi1EEviiiiiffPKfS1_S1_S1_PKiS3_S1_iiiPfS4__param_14,
	.param .u32 _Z25flash_bevpool_grad_kernelILi1EEviiiiiffPKfS1_S1_S1_PKiS3_S1_iiiPfS4__param_15,
	.param .u32 _Z25flash_bevpool_grad_kernelILi1EEviiiiiffPKfS1_S1_S1_PKiS3_S1_iiiPfS4__param_16,
	.param .u64 .ptr .align 1 _Z25flash_bevpool_grad_kernelILi1EEviiiiiffPKfS1_S1_S1_PKiS3_S1_iiiPfS4__param_17,
	.param .u64 .ptr .align 1 _Z25flash_bevpool_grad_kernelILi1EEviiiiiffPKfS1_S1_S1_PKiS3_S1_iiiPfS4__param_18
)
{
	.reg .pred 	%p<33>;
	.reg .b32 	%r<147>;
	.reg .b32 	%f<246>;
	.reg .b64 	%rd<71>;

	ld.param.u32 	%r29, [_Z25flash_bevpool_grad_kernelILi1EEviiiiiffPKfS1_S1_S1_PKiS3_S1_iiiPfS4__param_0];
	ld.param.u32 	%r30, [_Z25flash_bevpool_grad_kernelILi1EEviiiiiffPKfS1_S1_S1_PKiS3_S1_iiiPfS4__param_1];
	ld.param.u32 	%r34, [_Z25flash_bevpool_grad_kernelILi1EEviiiiiffPKfS1_S1_S1_PKiS3_S1_iiiPfS4__param_2];
	ld.param.f32 	%f30, [_Z25flash_bevpool_grad_kernelILi1EEviiiiiffPKfS1_S1_S1_PKiS3_S1_iiiPfS4__param_5];
	ld.param.f32 	%f31, [_Z25flash_bevpool_grad_kernelILi1EEviiiiiffPKfS1_S1_S1_PKiS3_S1_iiiPfS4__param_6];
	ld.param.u64 	%rd7, [_Z25flash_bevpool_grad_kernelILi1EEviiiiiffPKfS1_S1_S1_PKiS3_S1_iiiPfS4__param_7];
	ld.param.u64 	%rd13, [_Z25flash_bevpool_grad_kernelILi1EEviiiiiffPKfS1_S1_S1_PKiS3_S1_iiiPfS4__param_8];
	ld.param.u64 	%rd14, [_Z25flash_bevpool_grad_kernelILi1EEviiiiiffPKfS1_S1_S1_PKiS3_S1_iiiPfS4__param_10];
	ld.param.u64 	%rd15, [_Z25flash_bevpool_grad_kernelILi1EEviiiiiffPKfS1_S1_S1_PKiS3_S1_iiiPfS4__param_12];
	ld.param.u64 	%rd10, [_Z25flash_bevpool_grad_kernelILi1EEviiiiiffPKfS1_S1_S1_PKiS3_S1_iiiPfS4__param_13];
	ld.param.u32 	%r31, [_Z25flash_bevpool_grad_kernelILi1EEviiiiiffPKfS1_S1_S1_PKiS3_S1_iiiPfS4__param_14];
	ld.param.u32 	%r32, [_Z25flash_bevpool_grad_kernelILi1EEviiiiiffPKfS1_S1_S1_PKiS3_S1_iiiPfS4__param_15];
	cvta.to.global.u64 	%rd1, %rd13;
	cvta.to.global.u64 	%rd2, %rd15;
	cvta.to.global.u64 	%rd3, %rd14;
	mov.u32 	%r35, %ctaid.x;
	mov.u32 	%r36, %ntid.x;
	mov.u32 	%r37, %tid.x;
	mad.lo.s32 	%r38, %r35, %r36, %r37;
	div.s32 	%r39, %r38, %r29;
	mul.lo.s32 	%r40, %r39, %r29;
	sub.s32 	%r1, %r38, %r40;
	mul.lo.s32 	%r41, %r32, %r31;
	div.s32 	%r2, %r39, %r41;
	mul.lo.s32 	%r42, %r2, %r41;
	sub.s32 	%r3, %r39, %r42;
	setp.ge.s32 	%p1, %r2, %r34;
	mov.f32 	%f244, 0f00000000;
	@%p1 bra 	$L__BB12_22;
	ld.param.u32 	%r137, [_Z25flash_bevpool_grad_kernelILi1EEviiiiiffPKfS1_S1_S1_PKiS3_S1_iiiPfS4__param_16];
	div.s32 	%r43, %r3, %r31;
	mul.lo.s32 	%r44, %r43, %r31;
	sub.s32 	%r45, %r3, %r44;
	cvta.to.global.u64 	%rd4, %rd10;
	cvta.to.global.u64 	%rd16, %rd7;
	mad.lo.s32 	%r46, %r2, %r32, %r43;
	mad.lo.s32 	%r47, %r46, %r31, %r45;
	mad.lo.s32 	%r48, %r47, %r29, %r1;
	mul.wide.s32 	%rd17, %r48, 4;
	add.s64 	%rd18, %rd16, %rd17;
	ld.global.f32 	%f1, [%rd18];
	ld.global.f32 	%f33, [%rd4+4];
	ld.global.f32 	%f34, [%rd4];
	sub.f32 	%f35, %f33, %f34;
	cvt.rn.f32.s32 	%f36, %r31;
	div.rn.f32 	%f37, %f35, %f36;
	ld.global.f32 	%f38, [%rd4+12];
	ld.global.f32 	%f39, [%rd4+8];
	sub.f32 	%f40, %f38, %f39;
	cvt.rn.f32.s32 	%f41, %r32;
	div.rn.f32 	%f42, %f40, %f41;
	ld.global.f32 	%f43, [%rd4+20];
	ld.global.f32 	%f2, [%rd4+16];
	sub.f32 	%f44, %f43, %f2;
	cvt.rn.f32.s32 	%f45, %r137;
	div.rn.f32 	%f3, %f44, %f45;
	cvt.rn.f32.s32 	%f46, %r45;
	add.f32 	%f47, %f46, 0f3F000000;
	fma.rn.f32 	%f4, %f47, %f37, %f34;
	cvt.rn.f32.s32 	%f48, %r43;
	add.f32 	%f49, %f48, 0f3F000000;
	fma.rn.f32 	%f5, %f49, %f42, %f39;
	mul.lo.s32 	%r4, %r2, %r30;
	setp.lt.s32 	%p2, %r30, 1;
	@%p2 bra 	$L__BB12_11;
	ld.param.u32 	%r138, [_Z25flash_bevpool_grad_kernelILi1EEviiiiiffPKfS1_S1_S1_PKiS3_S1_iiiPfS4__param_16];
	setp.lt.s32 	%p3, %r138, 1;
	@%p3 bra 	$L__BB12_11;
	neg.f32 	%f6, %f30;
	mov.f32 	%f244, 0f00000000;
	mov.b32 	%r142, 0;
	mul.lo.s32 	%r51, %r4, 12;
	shl.b32 	%r56, %r4, 1;
$L__BB12_4:
	mad.lo.s32 	%r52, %r142, 12, %r51;
	mul.wide.s32 	%rd19, %r52, 4;
	add.s64 	%rd5, %rd3, %rd19;
	ld.global.f32 	%f52, [%rd5+32];
	ld.global.f32 	%f53, [%rd5+36];
	mul.f32 	%f54, %f5, %f53;
	fma.rn.f32 	%f8, %f4, %f52, %f54;
	ld.global.f32 	%f9, [%rd5+40];
	ld.global.f32 	%f10, [%rd5+44];
	mov.b32 	%r143, 0;
	shl.b32 	%r55, %r142, 1;
	add.s32 	%r57, %r55, %r56;
	mul.wide.s32 	%rd21, %r57, 4;
$L__BB12_5:
	cvt.rn.f32.u32 	%f55, %r143;
	add.f32 	%f56, %f55, 0f3F000000;
	fma.rn.f32 	%f12, %f3, %f56, %f2;
	fma.rn.f32 	%f57, %f12, %f9, %f8;
	add.f32 	%f13, %f10, %f57;
	setp.le.f32 	%p4, %f13, 0f00000000;
	@%p4 bra 	$L__BB12_9;
	ld.param.u64 	%rd67, [_Z25flash_bevpool_grad_kernelILi1EEviiiiiffPKfS1_S1_S1_PKiS3_S1_iiiPfS4__param_11];
	ld.global.f32 	%f58, [%rd5];
	ld.global.f32 	%f59, [%rd5+4];
	mul.f32 	%f60, %f5, %f59;
	fma.rn.f32 	%f61, %f4, %f58, %f60;
	ld.global.f32 	%f62, [%rd5+8];
	fma.rn.f32 	%f63, %f12, %f62, %f61;
	ld.global.f32 	%f64, [%rd5+12];
	add.f32 	%f65, %f64, %f63;
	ld.global.f32 	%f66, [%rd5+16];
	ld.global.f32 	%f67, [%rd5+20];
	mul.f32 	%f68, %f5, %f67;
	fma.rn.f32 	%f69, %f4, %f66, %f68;
	ld.global.f32 	%f70, [%rd5+24];
	fma.rn.f32 	%f71, %f12, %f70, %f69;
	ld.global.f32 	%f72, [%rd5+28];
	add.f32 	%f73, %f72, %f71;
	setp.ltu.f32 	%p5, %f13, 0f00000000;
	max.f32 	%f74, %f13, %f30;
	min.f32 	%f75, %f13, %f6;
	selp.f32 	%f76, %f75, %f74, %p5;
	div.rn.f32 	%f77, %f65, %f76;
	div.rn.f32 	%f78, %f73, %f76;
	ld.global.u32 	%r53, [%rd2];
	ld.global.u32 	%r54, [%rd2+4];
	cvta.to.global.u64 	%rd20, %rd67;
	add.s64 	%rd22, %rd20, %rd21;
	ld.global.u32 	%r7, [%rd22];
	ld.global.u32 	%r8, [%rd22+4];
	cvt.rn.f32.s32 	%f79, %r54;
	div.rn.f32 	%f80, %f77, %f79;
	cvt.rn.f32.s32 	%f81, %r8;
	mul.f32 	%f14, %f80, %f81;
	cvt.rn.f32.s32 	%f82, %r53;
	div.rn.f32 	%f83, %f78, %f82;
	cvt.rn.f32.s32 	%f84, %r7;
	mul.f32 	%f15, %f83, %f84;
	setp.lt.f32 	%p6, %f14, 0f00000000;
	setp.ge.f32 	%p7, %f14, %f81;
	or.pred  	%p8, %p6, %p7;
	setp.lt.f32 	%p9, %f15, 0f00000000;
	setp.ge.f32 	%p10, %f15, %f84;
	or.pred  	%p11, %p9, %p10;
	or.pred  	%p13, %p8, %p11;
	@%p13 bra 	$L__BB12_9;
	cvt.rmi.f32.f32 	%f85, %f14;
	cvt.rzi.s32.f32 	%r58, %f85;
	cvt.rmi.f32.f32 	%f86, %f15;
	cvt.rzi.s32.f32 	%r59, %f86;
	cvt.rn.f32.s32 	%f87, %r58;
	sub.f32 	%f88, %f14, %f87;
	cvt.rn.f32.s32 	%f89, %r59;
	sub.f32 	%f90, %f15, %f89;
	add.s32 	%r60, %r8, -1;
	min.s32 	%r61, %r58, %r60;
	max.s32 	%r62, %r61, 0;
	add.s32 	%r63, %r62, 1;
	min.s32 	%r64, %r63, %r60;
	max.s32 	%r65, %r64, 0;
	add.s32 	%r66, %r7, -1;
	min.s32 	%r67, %r59, %r66;
	max.s32 	%r68, %r67, 0;
	add.s32 	%r69, %r68, 1;
	min.s32 	%r70, %r69, %r66;
	max.s32 	%r71, %r70, 0;
	mov.f32 	%f91, 0f3F800000;
	sub.f32 	%f92, %f91, %f88;
	sub.f32 	%f93, %f91, %f90;
	mul.f32 	%f94, %f93, %f92;
	mul.f32 	%f95, %f90, %f92;
	mul.f32 	%f96, %f88, %f93;
	mul.f32 	%f97, %f90, %f88;
	add.s32 	%r72, %r142, %r4;
	mul.lo.s32 	%r73, %r72, %r7;
	mul.lo.s32 	%r74, %r73, %r8;
	shl.b32 	%r75, %r74, 1;
	mul.lo.s32 	%r76, %r68, %r8;
	add.s32 	%r77, %r76, %r62;
	shl.b32 	%r78, %r77, 1;
	add.s32 	%r79, %r78, %r75;
	mul.lo.s32 	%r80, %r71, %r8;
	add.s32 	%r81, %r80, %r62;
	shl.b32 	%r82, %r81, 1;
	add.s32 	%r83, %r82, %r75;
	add.s32 	%r84, %r65, %r76;
	shl.b32 	%r85, %r84, 1;
	add.s32 	%r86, %r85, %r75;
	add.s32 	%r87, %r80, %r65;
	shl.b32 	%r88, %r87, 1;
	add.s32 	%r89, %r88, %r75;
	mul.wide.s32 	%rd23, %r79, 4;
	add.s64 	%rd24, %rd1, %rd23;
	ld.global.f32 	%f98, [%rd24];
	mul.wide.s32 	%rd25, %r83, 4;
	add.s64 	%rd26, %rd1, %rd25;
	ld.global.f32 	%f99, [%rd26];
	mul.f32 	%f100, %f95, %f99;
	fma.rn.f32 	%f101, %f94, %f98, %f100;
	mul.wide.s32 	%rd27, %r86, 4;
	add.s64 	%rd28, %rd1, %rd27;
	ld.global.f32 	%f102, [%rd28];
	fma.rn.f32 	%f103, %f96, %f102, %f101;
	mul.wide.s32 	%rd29, %r89, 4;
	add.s64 	%rd30, %rd1, %rd29;
	ld.global.f32 	%f104, [%rd30];
	fma.rn.f32 	%f105, %f97, %f104, %f103;
	ld.global.f32 	%f106, [%rd24+4];
	ld.global.f32 	%f107, [%rd26+4];
	mul.f32 	%f108, %f95, %f107;
	fma.rn.f32 	%f109, %f94, %f106, %f108;
	ld.global.f32 	%f110, [%rd28+4];
	fma.rn.f32 	%f111, %f96, %f110, %f109;
	ld.global.f32 	%f112, [%rd30+4];
	fma.rn.f32 	%f113, %f97, %f112, %f111;
	sub.f32 	%f114, %f13, %f105;
	add.f32 	%f115, %f30, %f113;
	div.rn.f32 	%f116, %f114, %f115;
	abs.f32 	%f117, %f116;
	fma.rn.f32 	%f118, %f117, 0fBBBB989D, 0f3F000000;
	cvt.sat.f32.f32 	%f119, %f118;
	mov.f32 	%f120, 0f4B400001;
	mov.f32 	%f121, 0f437C0000;
	fma.rm.f32 	%f122, %f119, %f121, %f120;
	add.f32 	%f123, %f122, 0fCB40007F;
	neg.f32 	%f124, %f123;
	fma.rn.f32 	%f125, %f117, 0fBFB8AA3B, %f124;
	fma.rn.f32 	%f126, %f117, 0fB2A57060, %f125;
	mov.b32 	%r90, %f122;
	shl.b32 	%r91, %r90, 23;
	mov.b32 	%f127, %r91;
	ex2.approx.ftz.f32 	%f128, %f126;
	mul.f32 	%f129, %f128, %f127;
	mul.f32 	%f130, %f129, 0f3F000000;
	div.rn.f32 	%f131, %f130, %f115;
	setp.lt.f32 	%p14, %f131, %f31;
	@%p14 bra 	$L__BB12_9;
	add.f32 	%f244, %f244, 0f3F800000;
$L__BB12_9:
	ld.param.u32 	%r139, [_Z25flash_bevpool_grad_kernelILi1EEviiiiiffPKfS1_S1_S1_PKiS3_S1_iiiPfS4__param_16];
	add.s32 	%r143, %r143, 1;
	setp.ne.s32 	%p15, %r143, %r139;
	@%p15 bra 	$L__BB12_5;
	add.s32 	%r142, %r142, 1;
	setp.ne.s32 	%p16, %r142, %r30;
	@%p16 bra 	$L__BB12_4;
$L__BB12_11:
	setp.eq.f32 	%p17, %f244, 0f00000000;
	@%p17 bra 	$L__BB12_22;
	setp.lt.s32 	%p18, %r30, 1;
	div.rn.f32 	%f19, %f1, %f244;
	@%p18 bra 	$L__BB12_22;
	ld.param.u32 	%r140, [_Z25flash_bevpool_grad_kernelILi1EEviiiiiffPKfS1_S1_S1_PKiS3_S1_iiiPfS4__param_16];
	setp.lt.s32 	%p19, %r140, 1;
	@%p19 bra 	$L__BB12_22;
	neg.f32 	%f20, %f30;
	mov.b32 	%r144, 0;
	mul.lo.s32 	%r94, %r4, 12;
$L__BB12_15:
	ld.param.u32 	%r141, [_Z25flash_bevpool_grad_kernelILi1EEviiiiiffPKfS1_S1_S1_PKiS3_S1_iiiPfS4__param_16];
	neg.s32 	%r145, %r141;
	mov.b32 	%r146, 0;
	mad.lo.s32 	%r95, %r144, 12, %r94;
	mul.wide.s32 	%rd31, %r95, 4;
	add.s64 	%rd6, %rd3, %rd31;
$L__BB12_16:
	ld.global.f32 	%f132, [%rd4+16];
	cvt.rn.f32.u32 	%f133, %r146;
	add.f32 	%f134, %f133, 0f3F000000;
	fma.rn.f32 	%f21, %f3, %f134, %f132;
	ld.global.f32 	%f135, [%rd6+32];
	ld.global.f32 	%f136, [%rd6+36];
	mul.f32 	%f137, %f5, %f136;
	fma.rn.f32 	%f138, %f4, %f135, %f137;
	ld.global.f32 	%f139, [%rd6+40];
	fma.rn.f32 	%f140, %f21, %f139, %f138;
	ld.global.f32 	%f141, [%rd6+44];
	add.f32 	%f22, %f141, %f140;
	setp.le.f32 	%p20, %f22, 0f00000000;
	@%p20 bra 	$L__BB12_20;
	ld.param.u64 	%rd68, [_Z25flash_bevpool_grad_kernelILi1EEviiiiiffPKfS1_S1_S1_PKiS3_S1_iiiPfS4__param_11];
	ld.global.f32 	%f142, [%rd6];
	ld.global.f32 	%f143, [%rd6+4];
	mul.f32 	%f144, %f5, %f143;
	fma.rn.f32 	%f145, %f4, %f142, %f144;
	ld.global.f32 	%f146, [%rd6+8];
	fma.rn.f32 	%f147, %f21, %f146, %f145;
	ld.global.f32 	%f148, [%rd6+12];
	add.f32 	%f149, %f148, %f147;
	ld.global.f32 	%f150, [%rd6+16];
	ld.global.f32 	%f151, [%rd6+20];
	mul.f32 	%f152, %f5, %f151;
	fma.rn.f32 	%f153, %f4, %f150, %f152;
	ld.global.f32 	%f154, [%rd6+24];
	fma.rn.f32 	%f155, %f21, %f154, %f153;
	ld.global.f32 	%f156, [%rd6+28];
	add.f32 	%f157, %f156, %f155;
	setp.ltu.f32 	%p21, %f22, 0f00000000;
	max.f32 	%f158, %f22, %f30;
	min.f32 	%f159, %f22, %f20;
	selp.f32 	%f160, %f159, %f158, %p21;
	div.rn.f32 	%f161, %f149, %f160;
	div.rn.f32 	%f162, %f157, %f160;
	ld.global.u32 	%r96, [%rd2];
	ld.global.u32 	%r97, [%rd2+4];
	shl.b32 	%r98, %r144, 1;
	shl.b32 	%r99, %r4, 1;
	add.s32 	%r100, %r98, %r99;
	cvta.to.global.u64 	%rd32, %rd68;
	mul.wide.s32 	%rd33, %r100, 4;
	add.s64 	%rd34, %rd32, %rd33;
	ld.global.u32 	%r15, [%rd34];
	ld.global.u32 	%r16, [%rd34+4];
	cvt.rn.f32.s32 	%f163, %r97;
	div.rn.f32 	%f164, %f161, %f163;
	cvt.rn.f32.s32 	%f165, %r16;
	mul.f32 	%f23, %f164, %f165;
	cvt.rn.f32.s32 	%f166, %r96;
	div.rn.f32 	%f167, %f162, %f166;
	cvt.rn.f32.s32 	%f168, %r15;
	mul.f32 	%f24, %f167, %f168;
	setp.lt.f32 	%p22, %f23, 0f00000000;
	setp.ge.f32 	%p23, %f23, %f165;
	or.pred  	%p24, %p22, %p23;
	setp.lt.f32 	%p25, %f24, 0f00000000;
	setp.ge.f32 	%p26, %f24, %f168;
	or.pred  	%p27, %p25, %p26;
	or.pred  	%p29, %p24, %p27;
	@%p29 bra 	$L__BB12_20;
	cvt.rmi.f32.f32 	%f169, %f23;
	cvt.rzi.s32.f32 	%r101, %f169;
	cvt.rmi.f32.f32 	%f170, %f24;
	cvt.rzi.s32.f32 	%r102, %f170;
	cvt.rn.f32.s32 	%f171, %r101;
	sub.f32 	%f172, %f23, %f171;
	cvt.rn.f32.s32 	%f173, %r102;
	sub.f32 	%f174, %f24, %f173;
	add.s32 	%r103, %r16, -1;
	min.s32 	%r104, %r101, %r103;
	max.s32 	%r17, %r104, 0;
	add.s32 	%r105, %r17, 1;
	min.s32 	%r106, %r105, %r103;
	max.s32 	%r18, %r106, 0;
	add.s32 	%r107, %r15, -1;
	min.s32 	%r108, %r102, %r107;
	max.s32 	%r109, %r108, 0;
	add.s32 	%r110, %r109, 1;
	min.s32 	%r111, %r110, %r107;
	max.s32 	%r112, %r111, 0;
	mov.f32 	%f175, 0f3F800000;
	sub.f32 	%f176, %f175, %f172;
	sub.f32 	%f177, %f175, %f174;
	mul.f32 	%f25, %f177, %f176;
	mul.f32 	%f26, %f174, %f176;
	mul.f32 	%f27, %f172, %f177;
	mul.f32 	%f28, %f174, %f172;
	add.s32 	%r113, %r144, %r4;
	mul.lo.s32 	%r114, %r15, %r113;
	mul.lo.s32 	%r19, %r114, %r16;
	shl.b32 	%r115, %r19, 1;
	mul.lo.s32 	%r20, %r109, %r16;
	add.s32 	%r116, %r20, %r17;
	shl.b32 	%r117, %r116, 1;
	add.s32 	%r21, %r117, %r115;
	mul.lo.s32 	%r22, %r112, %r16;
	add.s32 	%r118, %r22, %r17;
	shl.b32 	%r119, %r118, 1;
	add.s32 	%r23, %r119, %r115;
	add.s32 	%r120, %r18, %r20;
	shl.b32 	%r121, %r120, 1;
	add.s32 	%r24, %r121, %r115;
	add.s32 	%r122, %r22, %r18;
	shl.b32 	%r123, %r122, 1;
	add.s32 	%r25, %r123, %r115;
	mul.wide.s32 	%rd35, %r21, 4;
	add.s64 	%rd36, %rd1, %rd35;
	ld.global.f32 	%f178, [%rd36];
	mul.wide.s32 	%rd37, %r23, 4;
	add.s64 	%rd38, %rd1, %rd37;
	ld.global.f32 	%f179, [%rd38];
	mul.f32 	%f180, %f26, %f179;
	fma.rn.f32 	%f181, %f25, %f178, %f180;
	mul.wide.s32 	%rd39, %r24, 4;
	add.s64 	%rd40, %rd1, %rd39;
	ld.global.f32 	%f182, [%rd40];
	fma.rn.f32 	%f183, %f27, %f182, %f181;
	mul.wide.s32 	%rd41, %r25, 4;
	add.s64 	%rd42, %rd1, %rd41;
	ld.global.f32 	%f184, [%rd42];
	fma.rn.f32 	%f185, %f28, %f184, %f183;
	ld.global.f32 	%f186, [%rd36+4];
	ld.global.f32 	%f187, [%rd38+4];
	mul.f32 	%f188, %f26, %f187;
	fma.rn.f32 	%f189, %f25, %f186, %f188;
	ld.global.f32 	%f190, [%rd40+4];
	fma.rn.f32 	%f191, %f27, %f190, %f189;
	ld.global.f32 	%f192, [%rd42+4];
	fma.rn.f32 	%f193, %f28, %f192, %f191;
	sub.f32 	%f194, %f22, %f185;
	add.f32 	%f195, %f30, %f193;
	div.rn.f32 	%f196, %f194, %f195;
	abs.f32 	%f197, %f196;
	fma.rn.f32 	%f198, %f197, 0fBBBB989D, 0f3F000000;
	cvt.sat.f32.f32 	%f199, %f198;
	mov.f32 	%f200, 0f4B400001;
	mov.f32 	%f201, 0f437C0000;
	fma.rm.f32 	%f202, %f199, %f201, %f200;
	add.f32 	%f203, %f202, 0fCB40007F;
	neg.f32 	%f204, %f203;
	fma.rn.f32 	%f205, %f197, 0fBFB8AA3B, %f204;
	fma.rn.f32 	%f206, %f197, 0fB2A57060, %f205;
	mov.b32 	%r124, %f202;
	shl.b32 	%r125, %r124, 23;
	mov.b32 	%f207, %r125;
	ex2.approx.ftz.f32 	%f208, %f206;
	mul.f32 	%f209, %f208, %f207;
	mul.f32 	%f210, %f209, 0f3F000000;
	div.rn.f32 	%f29, %f210, %f195;
	setp.lt.f32 	%p30, %f29, %f31;
	@%p30 bra 	$L__BB12_20;
	ld.param.u64 	%rd70, [_Z25flash_bevpool_grad_kernelILi1EEviiiiiffPKfS1_S1_S1_PKiS3_S1_iiiPfS4__param_18];
	ld.param.u64 	%rd69, [_Z25flash_bevpool_grad_kernelILi1EEviiiiiffPKfS1_S1_S1_PKiS3_S1_iiiPfS4__param_17];
	ld.param.u64 	%rd66, [_Z25flash_bevpool_grad_kernelILi1EEviiiiiffPKfS1_S1_S1_PKiS3_S1_iiiPfS4__param_9];
	mul.lo.s32 	%r126, %r19, %r29;
	mad.lo.s32 	%r127, %r20, %r29, %r126;
	mad.lo.s32 	%r128, %r17, %r29, %r1;
	add.s32 	%r129, %r128, %r127;
	mad.lo.s32 	%r130, %r22, %r29, %r126;
	add.s32 	%r131, %r128, %r130;
	mul.lo.s32 	%r132, %r18, %r29;
	add.s32 	%r133, %r127, %r1;
	add.s32 	%r134, %r133, %r132;
	add.s32 	%r135, %r132, %r1;
	add.s32 	%r136, %r135, %r130;
	cvta.to.global.u64 	%rd43, %rd66;
	mul.wide.s32 	%rd44, %r129, 4;
	add.s64 	%rd45, %rd43, %rd44;
	ld.global.f32 	%f211, [%rd45];
	mul.wide.s32 	%rd46, %r131, 4;
	add.s64 	%rd47, %rd43, %rd46;
	ld.global.f32 	%f212, [%rd47];
	mul.f32 	%f213, %f26, %f212;
	fma.rn.f32 	%f214, %f25, %f211, %f213;
	mul.wide.s32 	%rd48, %r134, 4;
	add.s64 	%rd49, %rd43, %rd48;
	ld.global.f32 	%f215, [%rd49];
	fma.rn.f32 	%f216, %f27, %f215, %f214;
	mul.wide.s32 	%rd50, %r136, 4;
	add.s64 	%rd51, %rd43, %rd50;
	ld.global.f32 	%f217, [%rd51];
	fma.rn.f32 	%f218, %f28, %f217, %f216;
	mul.f32 	%f219, %f19, %f29;
	cvta.to.global.u64 	%rd52, %rd69;
	mul.wide.s32 	%rd53, %r21, 4;
	add.s64 	%rd54, %rd52, %rd53;
	mul.f32 	%f220, %f219, %f218;
	mul.f32 	%f221, %f25, %f220;
	atom.global.add.f32 	%f222, [%rd54], %f221;
	atom.global.add.f32 	%f223, [%rd54+4], %f221;
	mul.wide.s32 	%rd55, %r23, 4;
	add.s64 	%rd56, %rd52, %rd55;
	mul.f32 	%f224, %f26, %f220;
	atom.global.add.f32 	%f225, [%rd56], %f224;
	atom.global.add.f32 	%f226, [%rd56+4], %f224;
	mul.wide.s32 	%rd57, %r24, 4;
	add.s64 	%rd58, %rd52, %rd57;
	mul.f32 	%f227, %f27, %f220;
	atom.global.add.f32 	%f228, [%rd58], %f227;
	atom.global.add.f32 	%f229, [%rd58+4], %f227;
	mul.wide.s32 	%rd59, %r25, 4;
	add.s64 	%rd60, %rd52, %rd59;
	mul.f32 	%f230, %f28, %f220;
	atom.global.add.f32 	%f231, [%rd60], %f230;
	atom.global.add.f32 	%f232, [%rd60+4], %f230;
	cvta.to.global.u64 	%rd61, %rd70;
	add.s64 	%rd62, %rd61, %rd44;
	mul.f32 	%f233, %f25, %f219;
	atom.global.add.f32 	%f234, [%rd62], %f233;
	add.s64 	%rd63, %rd61, %rd46;
	mul.f32 	%f235, %f26, %f219;
	atom.global.add.f32 	%f236, [%rd63], %f235;
	add.s64 	%rd64, %rd61, %rd48;
	mul.f32 	%f237, %f27, %f219;
	atom.global.add.f32 	%f238, [%rd64], %f237;
	add.s64 	%rd65, %rd61, %rd50;
	mul.f32 	%f239, %f28, %f219;
	atom.global.add.f32 	%f240, [%rd65], %f239;
$L__BB12_20:
	add.s32 	%r146, %r146, 1;
	add.s32 	%r145, %r145, 1;
	setp.ne.s32 	%p31, %r145, 0;
	@%p31 bra 	$L__BB12_16;
	add.s32 	%r144, %r144, 1;
	setp.ne.s32 	%p32, %r144, %r30;
	@%p32 bra 	$L__BB12_15;
$L__BB12_22:
	ret;

}
	// .globl	_Z25flash_bevpool_grad_kernelILi0EEviiiiiffPKfS1_S1_S1_PKiS3_S1_iiiPfS4_
.visible .entry _Z25flash_bevpool_grad_kernelILi0EEviiiiiffPKfS1_S1_S1_PKiS3_S1_iiiPfS4_(
	.param .u32 _Z25flash_bevpool_grad_kernelILi0EEviiiiiffPKfS1_S1_S1_PKiS3_S1_iiiPfS4__param_0,
	.param .u32 _Z25flash_bevpool_grad_kernelILi0EEviiiiiffPKfS1_S1_S1_PKiS3_S1_iiiPfS4__param_1,
	.param .u32 _Z25flash_bevpool_grad_kernelILi0EEviiiiiffPKfS1_S1_S1_PKiS3_S1_iiiPfS4__param_2,
	.param .u32 _Z25flash_bevpool_grad_kernelILi0EEviiiiiffPKfS1_S1_S1_PKiS3_S1_iiiPfS4__param_3,
	.param .u32 _Z25flash_bevpool_grad_kernelILi0EEviiiiiffPKfS1_S1_S1_PKiS3_S1_iiiPfS4__param_4,
	.param .f32 _Z25flash_bevpool_grad_kernelILi0EEviiiiiffPKfS1_S1_S1_PKiS3_S1_iiiPfS4__param_5,
	.param .f32 _Z25flash_bevpool_grad_kernelILi0EEviiiiiffPKfS1_S1_S1_PKiS3_S1_iiiPfS4__param_6,
	.param .u64 .ptr .align 1 _Z25flash_bevpool_grad_kernelILi0EEviiiiiffPKfS1_S1_S1_PKiS3_S1_iiiPfS4__param_7,
	.param .u64 .ptr .align 1 _Z25flash_bevpool_grad_kernelILi0EEviiiiiffPKfS1_S1_S1_PKiS3_S1_iiiPfS4__param_8,
	.param .u64 .ptr .align 1 _Z25flash_bevpool_grad_kernelILi0EEviiiiiffPKfS1_S1_S1_PKiS3_S1_iiiPfS4__param_9,
	.param .u64 .ptr .align 1 _Z25flash_bevpool_grad_kernelILi0EEviiiiiffPKfS1_S1_S1_PKiS3_S1_iiiPfS4__param_10,
	.param .u64 .ptr .align 1 _Z25flash_bevpool_grad_kernelILi0EEviiiiiffPKfS1_S1_S1_PKiS3_S1_iiiPfS4__param_11,
	.param .u64 .ptr .align 1 _Z25flash_bevpool_grad_kernelILi0EEviiiiiffPKfS1_S1_S1_PKiS3_S1_iiiPfS4__param_12,
	.param .u64 .ptr .align 1 _Z25flash_bevpool_grad_kernelILi0EEviiiiiffPKfS1_S1_S1_PKiS3_S1_iiiPfS4__param_13,
	.param .u32 _Z25flash_bevpool_grad_kernelILi0EEviiiiiffPKfS1_S1_S1_PKiS3_S1_iiiPfS4__param_14,
	.param .u32 _Z25flash_bevpool_grad_kernelILi0EEviiiiiffPKfS1_S1_S1_PKiS3_S1_iiiPfS4__param_15,
	.param .u32 _Z25flash_bevpool_grad_kernelILi0EEviiiiiffPKfS1_S1_S1_PKiS3_S1_iiiPfS4__param_16,
	.param .u64 .ptr .align 1 _Z25flash_bevpool_grad_kernelILi0EEviiiiiffPKfS1_S1_S1_PKiS3_S1_iiiPfS4__param_17,
	.param .u64 .ptr .align 1 _Z25flash_bevpool_grad_kernelILi0EEviiiiiffPKfS1_S1_S1_PKiS3_S1_iiiPfS4__param_18
)
{
	.reg .pred 	%p<33>;
	.reg .b32 	%r<147>;
	.reg .b32 	%f<246>;
	.reg .b64 	%rd<71>;

	ld.param.u32 	%r29, [_Z25flash_bevpool_grad_kernelILi0EEviiiiiffPKfS1_S1_S1_PKiS3_S1_iiiPfS4__param_0];
	ld.param.u32 	%r30, [_Z25flash_bevpool_grad_kernelILi0EEviiiiiffPKfS1_S1_S1_PKiS3_S1_iiiPfS4__param_1];
	ld.param.u32 	%r34, [_Z25flash_bevpool_grad_kernelILi0EEviiiiiffPKfS1_S1_S1_PKiS3_S1_iiiPfS4__param_2];
	ld.param.f32 	%f30, [_Z25flash_bevpool_grad_kernelILi0EEviiiiiffPKfS1_S1_S1_PKiS3_S1_iiiPfS4__param_5];
	ld.param.f32 	%f31, [_Z25flash_bevpool_grad_kernelILi0EEviiiiiffPKfS1_S1_S1_PKiS3_S1_iiiPfS4__param_6];
	ld.param.u64 	%rd7, [_Z25flash_bevpool_grad_kernelILi0EEviiiiiffPKfS1_S1_S1_PKiS3_S1_iiiPfS4__param_7];
	ld.param.u64 	%rd13, [_Z25flash_bevpool_grad_kernelILi0EEviiiiiffPKfS1_S1_S1_PKiS3_S1_iiiPfS4__param_8];
	ld.param.u64 	%rd14, [_Z25flash_bevpool_grad_kernelILi0EEviiiiiffPKfS1_S1_S1_PKiS3_S1_iiiPfS4__param_10];
	ld.param.u64 	%rd15, [_Z25flash_bevpool_grad_kernelILi0EEviiiiiffPKfS1_S1_S1_PKiS3_S1_iiiPfS4__param_12];
	ld.param.u64 	%rd10, [_Z25flash_bevpool_grad_kernelILi0EEviiiiiffPKfS1_S1_S1_PKiS3_S1_iiiPfS4__param_13];
	ld.param.u32 	%r31, [_Z25flash_bevpool_grad_kernelILi0EEviiiiiffPKfS1_S1_S1_PKiS3_S1_iiiPfS4__param_14];
	ld.param.u32 	%r32, [_Z25flash_bevpool_grad_kernelILi0EEviiiiiffPKfS1_S1_S1_PKiS3_S1_iiiPfS4__param_15];
	cvta.to.global.u64 	%rd1, %rd13;
	cvta.to.global.u64 	%rd2, %rd15;
	cvta.to.global.u64 	%rd3, %rd14;
	mov.u32 	%r35, %ctaid.x;
	mov.u32 	%r36, %ntid.x;
	mov.u32 	%r37, %tid.x;
	mad.lo.s32 	%r38, %r35, %r36, %r37;
	div.s32 	%r39, %r38, %r29;
	mul.lo.s32 	%r40, %r39, %r29;
	sub.s32 	%r1, %r38, %r40;
	mul.lo.s32 	%r41, %r32, %r31;
	div.s32 	%r2, %r39, %r41;
	mul.lo.s32 	%r42, %r2, %r41;
	sub.s32 	%r3, %r39, %r42;
	setp.ge.s32 	%p1, %r2, %r34;
	mov.f32 	%f244, 0f00000000;
	@%p1 bra 	$L__BB13_22;
	ld.param.u32 	%r137, [_Z25flash_bevpool_grad_kernelILi0EEviiiiiffPKfS1_S1_S1_PKiS3_S1_iiiPfS4__param_16];
	div.s32 	%r43, %r3, %r31;
	mul.lo.s32 	%r44, %r43, %r31;
	sub.s32 	%r45, %r3, %r44;
	cvta.to.global.u64 	%rd4, %rd10;
	cvta.to.global.u64 	%rd16, %rd7;
	mad.lo.s32 	%r46, %r2, %r32, %r43;
	mad.lo.s32 	%r47, %r46, %r31, %r45;
	mad.lo.s32 	%r48, %r47, %r29, %r1;
	mul.wide.s32 	%rd17, %r48, 4;
	add.s64 	%rd18, %rd16, %rd17;
	ld.global.f32 	%f1, [%rd18];
	ld.global.f32 	%f33, [%rd4+4];
	ld.global.f32 	%f34, [%rd4];
	sub.f32 	%f35, %f33, %f34;
	cvt.rn.f32.s32 	%f36, %r31;
	div.rn.f32 	%f37, %f35, %f36;
	ld.global.f32 	%f38, [%rd4+12];
	ld.global.f32 	%f39, [%rd4+8];
	sub.f32 	%f40, %f38, %f39;
	cvt.rn.f32.s32 	%f41, %r32;
	div.rn.f32 	%f42, %f40, %f41;
	ld.global.f32 	%f43, [%rd4+20];
	ld.global.f32 	%f2, [%rd4+16];
	sub.f32 	%f44, %f43, %f2;
	cvt.rn.f32.s32 	%f45, %r137;
	div.rn.f32 	%f3, %f44, %f45;
	cvt.rn.f32.s32 	%f46, %r45;
	add.f32 	%f47, %f46, 0f3F000000;
	fma.rn.f32 	%f4, %f47, %f37, %f34;
	cvt.rn.f32.s32 	%f48, %r43;
	add.f32 	%f49, %f48, 0f3F000000;
	fma.rn.f32 	%f5, %f49, %f42, %f39;
	mul.lo.s32 	%r4, %r2, %r30;
	setp.lt.s32 	%p2, %r30, 1;
	@%p2 bra 	$L__BB13_11;
	ld.param.u32 	%r138, [_Z25flash_bevpool_grad_kernelILi0EEviiiiiffPKfS1_S1_S1_PKiS3_S1_iiiPfS4__param_16];
	setp.lt.s32 	%p3, %r138, 1;
	@%p3 bra 	$L__BB13_11;
	neg.f32 	%f6, %f30;
	mov.f32 	%f244, 0f00000000;
	mov.b32 	%r142, 0;
	mul.lo.s32 	%r51, %r4, 12;
	shl.b32 	%r56, %r4, 1;
$L__BB13_4:
	mad.lo.s32 	%r52, %r142, 12, %r51;
	mul.wide.s32 	%rd19, %r52, 4;
	add.s64 	%rd5, %rd3, %rd19;
	ld.global.f32 	%f52, [%rd5+32];
	ld.global.f32 	%f53, [%rd5+36];
	mul.f32 	%f54, %f5, %f53;
	fma.rn.f32 	%f8, %f4, %f52, %f54;
	ld.global.f32 	%f9, [%rd5+40];
	ld.global.f32 	%f10, [%rd5+44];
	mov.b32 	%r143, 0;
	shl.b32 	%r55, %r142, 1;
	add.s32 	%r57, %r55, %r56;
	mul.wide.s32 	%rd21, %r57, 4;
$L__BB13_5:
	cvt.rn.f32.u32 	%f55, %r143;
	add.f32 	%f56, %f55, 0f3F000000;
	fma.rn.f32 	%f12, %f3, %f56, %f2;
	fma.rn.f32 	%f57, %f12, %f9, %f8;
	add.f32 	%f13, %f10, %f57;
	setp.le.f32 	%p4, %f13, 0f00000000;
	@%p4 bra 	$L__BB13_9;
	ld.param.u64 	%rd67, [_Z25flash_bevpool_grad_kernelILi0EEviiiiiffPKfS1_S1_S1_PKiS3_S1_iiiPfS4__param_11];
	ld.global.f32 	%f58, [%rd5];
	ld.global.f32 	%f59, [%rd5+4];
	mul.f32 	%f60, %f5, %f59;
	fma.rn.f32 	%f61, %f4, %f58, %f60;
	ld.global.f32 	%f62, [%rd5+8];
	fma.rn.f32 	%f63, %f12, %f62, %f61;
	ld.global.f32 	%f64, [%rd5+12];
	add.f32 	%f65, %f64, %f63;
	ld.global.f32 	%f66, [%rd5+16];
	ld.global.f32 	%f67, [%rd5+20];
	mul.f32 	%f68, %f5, %f67;
	fma.rn.f32 	%f69, %f4, %f66, %f68;
	ld.global.f32 	%f70, [%rd5+24];
	fma.rn.f32 	%f71, %f12, %f70, %f69;
	ld.global.f32 	%f72, [%rd5+28];
	add.f32 	%f73, %f72, %f71;
	setp.ltu.f32 	%p5, %f13, 0f00000000;
	max.f32 	%f74, %f13, %f30;
	min.f32 	%f75, %f13, %f6;
	selp.f32 	%f76, %f75, %f74, %p5;
	div.rn.f32 	%f77, %f65, %f76;
	div.rn.f32 	%f78, %f73, %f76;
	ld.global.u32 	%r53, [%rd2];
	ld.global.u32 	%r54, [%rd2+4];
	cvta.to.global.u64 	%rd20, %rd67;
	add.s64 	%rd22, %rd20, %rd21;
	ld.global.u32 	%r7, [%rd22];
	ld.global.u32 	%r8, [%rd22+4];
	cvt.rn.f32.s32 	%f79, %r54;
	div.rn.f32 	%f80, %f77, %f79;
	cvt.rn.f32.s32 	%f81, %r8;
	mul.f32 	%f14, %f80, %f81;
	cvt.rn.f32.s32 	%f82, %r53;
	div.rn.f32 	%f83, %f78, %f82;
	cvt.rn.f32.s32 	%f84, %r7;
	mul.f32 	%f15, %f83, %f84;
	setp.lt.f32 	%p6, %f14, 0f00000000;
	setp.ge.f32 	%p7, %f14, %f81;
	or.pred  	%p8, %p6, %p7;
	setp.lt.f32 	%p9, %f15, 0f00000000;
	setp.ge.f32 	%p10, %f15, %f84;
	or.pred  	%p11, %p9, %p10;
	or.pred  	%p13, %p8, %p11;
	@%p13 bra 	$L__BB13_9;
	cvt.rmi.f32.f32 	%f85, %f14;
	cvt.rzi.s32.f32 	%r58, %f85;
	cvt.rmi.f32.f32 	%f86, %f15;
	cvt.rzi.s32.f32 	%r59, %f86;
	cvt.rn.f32.s32 	%f87, %r58;
	sub.f32 	%f88, %f14, %f87;
	cvt.rn.f32.s32 	%f89, %r59;
	sub.f32 	%f90, %f15, %f89;
	add.s32 	%r60, %r8, -1;
	min.s32 	%r61, %r58, %r60;
	max.s32 	%r62, %r61, 0;
	add.s32 	%r63, %r62, 1;
	min.s32 	%r64, %r63, %r60;
	max.s32 	%r65, %r64, 0;
	add.s32 	%r66, %r7, -1;
	min.s32 	%r67, %r59, %r66;
	max.s32 	%r68, %r67, 0;
	add.s32 	%r69, %r68, 1;
	min.s32 	%r70, %r69, %r66;
	max.s32 	%r71, %r70, 0;
	mov.f32 	%f91, 0f3F800000;
	sub.f32 	%f92, %f91, %f88;
	sub.f32 	%f93, %f91, %f90;
	mul.f32 	%f94, %f93, %f92;
	mul.f32 	%f95, %f90, %f92;
	mul.f32 	%f96, %f88, %f93;
	mul.f32 	%f97, %f90, %f88;
	add.s32 	%r72, %r142, %r4;
	mul.lo.s32 	%r73, %r72, %r7;
	mul.lo.s32 	%r74, %r73, %r8;
	shl.b32 	%r75, %r74, 1;
	mul.lo.s32 	%r76, %r68, %r8;
	add.s32 	%r77, %r76, %r62;
	shl.b32 	%r78, %r77, 1;
	add.s32 	%r79, %r78, %r75;
	mul.lo.s32 	%r80, %r71, %r8;
	add.s32 	%r81, %r80, %r62;
	shl.b32 	%r82, %r81, 1;
	add.s32 	%r83, %r82, %r75;
	add.s32 	%r84, %r65, %r76;
	shl.b32 	%r85, %r84, 1;
	add.s32 	%r86, %r85, %r75;
	add.s32 	%r87, %r80, %r65;
	shl.b32 	%r88, %r87, 1;
	add.s32 	%r89, %r88, %r75;
	mul.wide.s32 	%rd23, %r79, 4;
	add.s64 	%rd24, %rd1, %rd23;
	ld.global.f32 	%f98, [%rd24];
	mul.wide.s32 	%rd25, %r83, 4;
	add.s64 	%rd26, %rd1, %rd25;
	ld.global.f32 	%f99, [%rd26];
	mul.f32 	%f100, %f95, %f99;
	fma.rn.f32 	%f101, %f94, %f98, %f100;
	mul.wide.s32 	%rd27, %r86, 4;
	add.s64 	%rd28, %rd1, %rd27;
	ld.global.f32 	%f102, [%rd28];
	fma.rn.f32 	%f103, %f96, %f102, %f101;
	mul.wide.s32 	%rd29, %r89, 4;
	add.s64 	%rd30, %rd1, %rd29;
	ld.global.f32 	%f104, [%rd30];
	fma.rn.f32 	%f105, %f97, %f104, %f103;
	ld.global.f32 	%f106, [%rd24+4];
	ld.global.f32 	%f107, [%rd26+4];
	mul.f32 	%f108, %f95, %f107;
	fma.rn.f32 	%f109, %f94, %f106, %f108;
	ld.global.f32 	%f110, [%rd28+4];
	fma.rn.f32 	%f111, %f96, %f110, %f109;
	ld.global.f32 	%f112, [%rd30+4];
	fma.rn.f32 	%f113, %f97, %f112, %f111;
	sub.f32 	%f114, %f13, %f105;
	add.f32 	%f115, %f30, %f113;
	div.rn.f32 	%f116, %f114, %f115;
	mul.f32 	%f117, %f116, 0fBF000000;
	mul.f32 	%f118, %f116, %f117;
	fma.rn.f32 	%f119, %f118, 0f3BBB989D, 0f3F000000;
	cvt.sat.f32.f32 	%f120, %f119;
	mov.f32 	%f121, 0f4B400001;
	mov.f32 	%f122, 0f437C0000;
	fma.rm.f32 	%f123, %f120, %f122, %f121;
	add.f32 	%f124, %f123, 0fCB40007F;
	neg.f32 	%f125, %f124;
	fma.rn.f32 	%f126, %f118, 0f3FB8AA3B, %f125;
	fma.rn.f32 	%f127, %f118, 0f32A57060, %f126;
	mov.b32 	%r90, %f123;
	shl.b32 	%r91, %r90, 23;
	mov.b32 	%f128, %r91;
	ex2.approx.ftz.f32 	%f129, %f127;
	mul.f32 	%f130, %f129, %f128;
	div.rn.f32 	%f131, %f130, %f115;
	setp.lt.f32 	%p14, %f131, %f31;
	@%p14 bra 	$L__BB13_9;
	add.f32 	%f244, %f244, 0f3F800000;
$L__BB13_9:
	ld.param.u32 	%r139, [_Z25flash_bevpool_grad_kernelILi0EEviiiiiffPKfS1_S1_S1_PKiS3_S1_iiiPfS4__param_16];
	add.s32 	%r143, %r143, 1;
	setp.ne.s32 	%p15, %r143, %r139;
	@%p15 bra 	$L__BB13_5;
	add.s32 	%r142, %r142, 1;
	setp.ne.s32 	%p16, %r142, %r30;
	@%p16 bra 	$L__BB13_4;
$L__BB13_11:
	setp.eq.f32 	%p17, %f244, 0f00000000;
	@%p17 bra 	$L__BB13_22;
	setp.lt.s32 	%p18, %r30, 1;
	div.rn.f32 	%f19, %f1, %f244;
	@%p18 bra 	$L__BB13_22;
	ld.param.u32 	%r140, [_Z25flash_bevpool_grad_kernelILi0EEviiiiiffPKfS1_S1_S1_PKiS3_S1_iiiPfS4__param_16];
	setp.lt.s32 	%p19, %r140, 1;
	@%p19 bra 	$L__BB13_22;
	neg.f32 	%f20, %f30;
	mov.b32 	%r144, 0;
	mul.lo.s32 	%r94, %r4, 12;
$L__BB13_15:
	ld.param.u32 	%r141, [_Z25flash_bevpool_grad_kernelILi0EEviiiiiffPKfS1_S1_S1_PKiS3_S1_iiiPfS4__param_16];
	neg.s32 	%r145, %r141;
	mov.b32 	%r146, 0;
	mad.lo.s32 	%r95, %r144, 12, %r94;
	mul.wide.s32 	%rd31, %r95, 4;
	add.s64 	%rd6, %rd3, %rd31;
$L__BB13_16:
	ld.global.f32 	%f132, [%rd4+16];
	cvt.rn.f32.u32 	%f133, %r146;
	add.f32 	%f134, %f133, 0f3F000000;
	fma.rn.f32 	%f21, %f3, %f134, %f132;
	ld.global.f32 	%f135, [%rd6+32];
	ld.global.f32 	%f136, [%rd6+36];
	mul.f32 	%f137, %f5, %f136;
	fma.rn.f32 	%f138, %f4, %f135, %f137;
	ld.global.f32 	%f139, [%rd6+40];
	fma.rn.f32 	%f140, %f21, %f139, %f138;
	ld.global.f32 	%f141, [%rd6+44];
	add.f32 	%f22, %f141, %f140;
	setp.le.f32 	%p20, %f22, 0f00000000;
	@%p20 bra 	$L__BB13_20;
	ld.param.u64 	%rd68, [_Z25flash_bevpool_grad_kernelILi0EEviiiiiffPKfS1_S1_S1_PKiS3_S1_iiiPfS4__param_11];
	ld.global.f32 	%f142, [%rd6];
	ld.global.f32 	%f143, [%rd6+4];
	mul.f32 	%f144, %f5, %f143;
	fma.rn.f32 	%f145, %f4, %f142, %f144;
	ld.global.f32 	%f146, [%rd6+8];
	fma.rn.f32 	%f147, %f21, %f146, %f145;
	ld.global.f32 	%f148, [%rd6+12];
	add.f32 	%f149, %f148, %f147;
	ld.global.f32 	%f150, [%rd6+16];
	ld.global.f32 	%f151, [%rd6+20];
	mul.f32 	%f152, %f5, %f151;
	fma.rn.f32 	%f153, %f4, %f150, %f152;
	ld.global.f32 	%f154, [%rd6+24];
	fma.rn.f32 	%f155, %f21, %f154, %f153;
	ld.global.f32 	%f156, [%rd6+28];
	add.f32 	%f157, %f156, %f155;
	setp.ltu.f32 	%p21, %f22, 0f00000000;
	max.f32 	%f158, %f22, %f30;
	min.f32 	%f159, %f22, %f20;
	selp.f32 	%f160, %f159, %f158, %p21;
	div.rn.f32 	%f161, %f149, %f160;
	div.rn.f32 	%f162, %f157, %f160;
	ld.global.u32 	%r96, [%rd2];
	ld.global.u32 	%r97, [%rd2+4];
	shl.b32 	%r98, %r144, 1;
	shl.b32 	%r99, %r4, 1;
	add.s32 	%r100, %r98, %r99;
	cvta.to.global.u64 	%rd32, %rd68;
	mul.wide.s32 	%rd33, %r100, 4;
	add.s64 	%rd34, %rd32, %rd33;
	ld.global.u32 	%r15, [%rd34];
	ld.global.u32 	%r16, [%rd34+4];
	cvt.rn.f32.s32 	%f163, %r97;
	div.rn.f32 	%f164, %f161, %f163;
	cvt.rn.f32.s32 	%f165, %r16;
	mul.f32 	%f23, %f164, %f165;
	cvt.rn.f32.s32 	%f166, %r96;
	div.rn.f32 	%f167, %f162, %f166;
	cvt.rn.f32.s32 	%f168, %r15;
	mul.f32 	%f24, %f167, %f168;
	setp.lt.f32 	%p22, %f23, 0f00000000;
	setp.ge.f32 	%p23, %f23, %f165;
	or.pred  	%p24, %p22, %p23;
	setp.lt.f32 	%p25, %f24, 0f00000000;
	setp.ge.f32 	%p26, %f24, %f168;
	or.pred  	%p27, %p25, %p26;
	or.pred  	%p29, %p24, %p27;
	@%p29 bra 	$L__BB13_20;
	cvt.rmi.f32.f32 	%f169, %f23;
	cvt.rzi.s32.f32 	%r101, %f169;
	cvt.rmi.f32.f32 	%f170, %f24;
	cvt.rzi.s32.f32 	%r102, %f170;
	cvt.rn.f32.s32 	%f171, %r101;
	sub.f32 	%f172, %f23, %f171;
	cvt.rn.f32.s32 	%f173, %r102;
	sub.f32 	%f174, %f24, %f173;
	add.s32 	%r103, %r16, -1;
	min.s32 	%r104, %r101, %r103;
	max.s32 	%r17, %r104, 0;
	add.s32 	%r105, %r17, 1;
	min.s32 	%r106, %r105, %r103;
	max.s32 	%r18, %r106, 0;
	add.s32 	%r107, %r15, -1;
	min.s32 	%r108, %r102, %r107;
	max.s32 	%r109, %r108, 0;
	add.s32 	%r110, %r109, 1;
	min.s32 	%r111, %r110, %r107;
	max.s32 	%r112, %r111, 0;
	mov.f32 	%f175, 0f3F800000;
	sub.f32 	%f176, %f175, %f172;
	sub.f32 	%f177, %f175, %f174;
	mul.f32 	%f25, %f177, %f176;
	mul.f32 	%f26, %f174, %f176;
	mul.f32 	%f27, %f172, %f177;
	mul.f32 	%f28, %f174, %f172;
	add.s32 	%r113, %r144, %r4;
	mul.lo.s32 	%r114, %r15, %r113;
	mul.lo.s32 	%r19, %r114, %r16;
	shl.b32 	%r115, %r19, 1;
	mul.lo.s32 	%r20, %r109, %r16;
	add.s32 	%r116, %r20, %r17;
	shl.b32 	%r117, %r116, 1;
	add.s32 	%r21, %r117, %r115;
	mul.lo.s32 	%r22, %r112, %r16;
	add.s32 	%r118, %r22, %r17;
	shl.b32 	%r119, %r118, 1;
	add.s32 	%r23, %r119, %r115;
	add.s32 	%r120, %r18, %r20;
	shl.b32 	%r121, %r120, 1;
	add.s32 	%r24, %r121, %r115;
	add.s32 	%r122, %r22, %r18;
	shl.b32 	%r123, %r122, 1;
	add.s32 	%r25, %r123, %r115;
	mul.wide.s32 	%rd35, %r21, 4;
	add.s64 	%rd36, %rd1, %rd35;
	ld.global.f32 	%f178, [%rd36];
	mul.wide.s32 	%rd37, %r23, 4;
	add.s64 	%rd38, %rd1, %rd37;
	ld.global.f32 	%f179, [%rd38];
	mul.f32 	%f180, %f26, %f179;
	fma.rn.f32 	%f181, %f25, %f178, %f180;
	mul.wide.s32 	%rd39, %r24, 4;
	add.s64 	%rd40, %rd1, %rd39;
	ld.global.f32 	%f182, [%rd40];
	fma.rn.f32 	%f183, %f27, %f182, %f181;
	mul.wide.s32 	%rd41, %r25, 4;
	add.s64 	%rd42, %rd1, %rd41;
	ld.global.f32 	%f184, [%rd42];
	fma.rn.f32 	%f185, %f28, %f184, %f183;
	ld.global.f32 	%f186, [%rd36+4];
	ld.global.f32 	%f187, [%rd38+4];
	mul.f32 	%f188, %f26, %f187;
	fma.rn.f32 	%f189, %f25, %f186, %f188;
	ld.global.f32 	%f190, [%rd40+4];
	fma.rn.f32 	%f191, %f27, %f190, %f189;
	ld.global.f32 	%f192, [%rd42+4];
	fma.rn.f32 	%f193, %f28, %f192, %f191;
	sub.f32 	%f194, %f22, %f185;
	add.f32 	%f195, %f30, %f193;
	div.rn.f32 	%f196, %f194, %f195;
	mul.f32 	%f197, %f196, 0fBF000000;
	mul.f32 	%f198, %f196, %f197;
	fma.rn.f32 	%f199, %f198, 0f3BBB989D, 0f3F000000;
	cvt.sat.f32.f32 	%f200, %f199;
	mov.f32 	%f201, 0f4B400001;
	mov.f32 	%f202, 0f437C0000;
	fma.rm.f32 	%f203, %f200, %f202, %f201;
	add.f32 	%f204, %f203, 0fCB40007F;
	neg.f32 	%f205, %f204;
	fma.rn.f32 	%f206, %f198, 0f3FB8AA3B, %f205;
	fma.rn.f32 	%f207, %f198, 0f32A57060, %f206;
	mov.b32 	%r124, %f203;
	shl.b32 	%r125, %r124, 23;
	mov.b32 	%f208, %r125;
	ex2.approx.ftz.f32 	%f209, %f207;
	mul.f32 	%f210, %f209, %f208;
	div.rn.f32 	%f29, %f210, %f195;
	setp.lt.f32 	%p30, %f29, %f31;
	@%p30 bra 	$L__BB13_20;
	ld.param.u64 	%rd70, [_Z25flash_bevpool_grad_kernelILi0EEviiiiiffPKfS1_S1_S1_PKiS3_S1_iiiPfS4__param_18];
	ld.param.u64 	%rd69, [_Z25flash_bevpool_grad_kernelILi0EEviiiiiffPKfS1_S1_S1_PKiS3_S1_iiiPfS4__param_17];
	ld.param.u64 	%rd66, [_Z25flash_bevpool_grad_kernelILi0EEviiiiiffPKfS1_S1_S1_PKiS3_S1_iiiPfS4__param_9];
	mul.lo.s32 	%r126, %r19, %r29;
	mad.lo.s32 	%r127, %r20, %r29, %r126;
	mad.lo.s32 	%r128, %r17, %r29, %r1;
	add.s32 	%r129, %r128, %r127;
	mad.lo.s32 	%r130, %r22, %r29, %r126;
	add.s32 	%r131, %r128, %r130;
	mul.lo.s32 	%r132, %r18, %r29;
	add.s32 	%r133, %r127, %r1;
	add.s32 	%r134, %r133, %r132;
	add.s32 	%r135, %r132, %r1;
	add.s32 	%r136, %r135, %r130;
	cvta.to.global.u64 	%rd43, %rd66;
	mul.wide.s32 	%rd44, %r129, 4;
	add.s64 	%rd45, %rd43, %rd44;
	ld.global.f32 	%f211, [%rd45];
	mul.wide.s32 	%rd46, %r131, 4;
	add.s64 	%rd47, %rd43, %rd46;
	ld.global.f32 	%f212, [%rd47];
	mul.f32 	%f213, %f26, %f212;
	fma.rn.f32 	%f214, %f25, %f211, %f213;
	mul.wide.s32 	%rd48, %r134, 4;
	add.s64 	%rd49, %rd43, %rd48;
	ld.global.f32 	%f215, [%rd49];
	fma.rn.f32 	%f216, %f27, %f215, %f214;
	mul.wide.s32 	%rd50, %r136, 4;
	add.s64 	%rd51, %rd43, %rd50;
	ld.global.f32 	%f217, [%rd51];
	fma.rn.f32 	%f218, %f28, %f217, %f216;
	mul.f32 	%f219, %f19, %f29;
	cvta.to.global.u64 	%rd52, %rd69;
	mul.wide.s32 	%rd53, %r21, 4;
	add.s64 	%rd54, %rd52, %rd53;
	mul.f32 	%f220, %f219, %f218;
	mul.f32 	%f221, %f25, %f220;
	atom.global.add.f32 	%f222, [%rd54], %f221;
	atom.global.add.f32 	%f223, [%rd54+4], %f221;
	mul.wide.s32 	%rd55, %r23, 4;
	add.s64 	%rd56, %rd52, %rd55;
	mul.f32 	%f224, %f26, %f220;
	atom.global.add.f32 	%f225, [%rd56], %f224;
	atom.global.add.f32 	%f226, [%rd56+4], %f224;
	mul.wide.s32 	%rd57, %r24, 4;
	add.s64 	%rd58, %rd52, %rd57;
	mul.f32 	%f227, %f27, %f220;
	atom.global.add.f32 	%f228, [%rd58], %f227;
	atom.global.add.f32 	%f229, [%rd58+4], %f227;
	mul.wide.s32 	%rd59, %r25, 4;
	add.s64 	%rd60, %rd52, %rd59;
	mul.f32 	%f230, %f28, %f220;
	atom.global.add.f32 	%f231, [%rd60], %f230;
	atom.global.add.f32 	%f232, [%rd60+4], %f230;
	cvta.to.global.u64 	%rd61, %rd70;
	add.s64 	%rd62, %rd61, %rd44;
	mul.f32 	%f233, %f25, %f219;
	atom.global.add.f32 	%f234, [%rd62], %f233;
	add.s64 	%rd63, %rd61, %rd46;
	mul.f32 	%f235, %f26, %f219;
	atom.global.add.f32 	%f236, [%rd63], %f235;
	add.s64 	%rd64, %rd61, %rd48;
	mul.f32 	%f237, %f27, %f219;
	atom.global.add.f32 	%f238, [%rd64], %f237;
	add.s64 	%rd65, %rd61, %rd50;
	mul.f32 	%f239, %f28, %f219;
	atom.global.add.f32 	%f240, [%rd65], %f239;
$L__BB13_20:
	add.s32 	%r146, %r146, 1;
	add.s32 	%r145, %r145, 1;
	setp.ne.s32 	%p31, %r145, 0;
	@%p31 bra 	$L__BB13_16;
	add.s32 	%r144, %r144, 1;
	setp.ne.s32 	%p32, %r144, %r30;
	@%p32 bra 	$L__BB13_15;
$L__BB13_22:
	ret;

}


// ===== COMPILED SASS (sm_100) =====

	.target	sm_100

	.elftype	@"ET_EXEC"


//--------------------- .note.nv.tkinfo           --------------------------
	.section	.note.nv.tkinfo,"",@"SHT_NOTE"
	.sectionflags	@"SHF_NOTE_NV_TKINFO"
	.tkinfo
        /*0018*/ 	.word	0x00000002
        /*0030*/ 	.string	""
        /*0030*/ 	.string	"ptxas"
        /*0030*/ 	.string	"Cuda compilation tools, release 13.0, V13.0.88"
        /*0030*/ 	.string	"Build cuda_13.0.r13.0/compiler.36424714_0"
        /*0030*/ 	.string	"-arch sm_100 -m 64 "



//--------------------- .note.nv.cuinfo           --------------------------
	.section	.note.nv.cuinfo,"",@"SHT_NOTE"
	.sectionflags	@"SHF_NOTE_NV_CUINFO"
        /*0018*/ 	.short	0x0002
        /*001a*/ 	.short	0x0064
        /*001c*/ 	.short	0x0082
	.zero		2


//--------------------- .nv.info                  --------------------------
	.section	.nv.info,"",@"SHT_CUDA_INFO"
	.align	4


	//----- nvinfo : EIATTR_REGCOUNT
	.align		4
        /*0000*/ 	.byte	0x04, 0x2f
        /*0002*/ 	.short	(.L_1 - .L_0)
	.align		4
.L_0:
        /*0004*/ 	.word	index@(_Z25flash_bevpool_warp_kernelILi1ELb1EEviiiiiffPKfS1_S1_PKiS3_iiiffffffPf)
        /*0008*/ 	.word	0x00000038


	//----- nvinfo : EIATTR_FRAME_SIZE
	.align		4
.L_1:
        /*000c*/ 	.byte	0x04, 0x11
        /*000e*/ 	.short	(.L_3 - .L_2)
	.align		4
.L_2:
        /*0010*/ 	.word	index@($__internal_13_$__cuda_sm3x_div_rn_noftz_f32_slowpath)
        /*0014*/ 	.word	0x00000000


	//----- nvinfo : EIATTR_FRAME_SIZE
	.align		4
.L_3:
        /*0018*/ 	.byte	0x04, 0x11
        /*001a*/ 	.short	(.L_5 - .L_4)
	.align		4
.L_4:
        /*001c*/ 	.word	index@(_Z25flash_bevpool_warp_kernelILi1ELb1EEviiiiiffPKfS1_S1_PKiS3_iiiffffffPf)
        /*0020*/ 	.word	0x00000000


	//----- nvinfo : EIATTR_REGCOUNT
	.align		4
.L_5:
        /*0024*/ 	.byte	0x04, 0x2f
        /*0026*/ 	.short	(.L_7 - .L_6)
	.align		4
.L_6:
        /*0028*/ 	.word	index@(_Z25flash_bevpool_warp_kernelILi1ELb0EEviiiiiffPKfS1_S1_PKiS3_iiiffffffPf)
        /*002c*/ 	.word	0x00000040


	//----- nvinfo : EIATTR_FRAME_SIZE
	.align		4
.L_7:
        /*0030*/ 	.byte	0x04, 0x11
        /*0032*/ 	.short	(.L_9 - .L_8)
	.align		4
.L_8:
        /*0034*/ 	.word	index@($__internal_12_$__cuda_sm3x_div_rn_noftz_f32_slowpath)
        /*0038*/ 	.word	0x00000000


	//----- nvinfo : EIATTR_FRAME_SIZE
	.align		4
.L_9:
        /*003c*/ 	.byte	0x04, 0x11
        /*003e*/ 	.short	(.L_11 - .L_10)
	.align		4
.L_10:
        /*0040*/ 	.word	index@(_Z25flash_bevpool_warp_kernelILi1ELb0EEviiiiiffPKfS1_S1_PKiS3_iiiffffffPf)
        /*0044*/ 	.word	0x00000000


	//----- nvinfo : EIATTR_REGCOUNT
	.align		4
.L_11:
        /*0048*/ 	.byte	0x04, 0x2f
        /*004a*/ 	.short	(.L_13 - .L_12)
	.align		4
.L_12:
        /*004c*/ 	.word	index@(_Z25flash_bevpool_warp_kernelILi0ELb1EEviiiiiffPKfS1_S1_PKiS3_iiiffffffPf)
        /*0050*/ 	.word	0x00000038


	//----- nvinfo : EIATTR_FRAME_SIZE
	.align		4
.L_13:
        /*0054*/ 	.byte	0x04, 0x11
        /*0056*/ 	.short	(.L_15 - .L_14)
	.align		4
.L_14:
        /*0058*/ 	.word	index@($__internal_11_$__cuda_sm3x_div_rn_noftz_f32_slowpath)
        /*005c*/ 	.word	0x00000000


	//----- nvinfo : EIATTR_FRAME_SIZE
	.align		4
.L_15:
        /*0060*/ 	.byte	0x04, 0x11
        /*0062*/ 	.short	(.L_17 - .L_16)
	.align		4
.L_16:
        /*0064*/ 	.word	index@(_Z25flash_bevpool_warp_kernelILi0ELb1EEviiiiiffPKfS1_S1_PKiS3_iiiffffffPf)
        /*0068*/ 	.word	0x00000000


	//----- nvinfo : EIATTR_REGCOUNT
	.align		4
.L_17:
        /*006c*/ 	.byte	0x04, 0x2f
        /*006e*/ 	.short	(.L_19 - .L_18)
	.align		4
.L_18:
        /*0070*/ 	.word	index@(_Z25flash_bevpool_warp_kernelILi0ELb0EEviiiiiffPKfS1_S1_PKiS3_iiiffffffPf)
        /*0074*/ 	.word	0x00000040


	//----- nvinfo : EIATTR_FRAME_SIZE
	.align		4
.L_19:
        /*0078*/ 	.byte	0x04, 0x11
        /*007a*/ 	.short	(.L_21 - .L_20)
	.align		4
.L_20:
        /*007c*/ 	.word	index@($__internal_10_$__cuda_sm3x_div_rn_noftz_f32_slowpath)
        /*0080*/ 	.word	0x00000000


	//----- nvinfo : EIATTR_FRAME_SIZE
	.align		4
.L_21:
        /*0084*/ 	.byte	0x04, 0x11
        /*0086*/ 	.short	(.L_23 - .L_22)
	.align		4
.L_22:
        /*0088*/ 	.word	index@(_Z25flash_bevpool_warp_kernelILi0ELb0EEviiiiiffPKfS1_S1_PKiS3_iiiffffffPf)
        /*008c*/ 	.word	0x00000000


	//----- nvinfo : EIATTR_REGCOUNT
	.align		4
.L_23:
        /*0090*/ 	.byte	0x04, 0x2f
        /*0092*/ 	.short	(.L_25 - .L_24)
	.align		4
.L_24:
        /*0094*/ 	.word	index@(_Z20flash_bevpool_kernelILb1ELi1ELb1EEviiiiiffPKfS1_S1_PKiS3_iiiffffffPf)
        /*0098*/ 	.word	0x00000030


	//----- nvinfo : EIATTR_FRAME_SIZE
	.align		4
.L_25:
        /*009c*/ 	.byte	0x04, 0x11
        /*009e*/ 	.short	(.L_27 - .L_26)
	.align		4
.L_26:
        /*00a0*/ 	.word	index@($__internal_9_$__cuda_sm3x_div_rn_noftz_f32_slowpath)
        /*00a4*/ 	.word	0x00000000


	//----- nvinfo : EIATTR_FRAME_SIZE
	.align		4
.L_27:
        /*00a8*/ 	.byte	0x04, 0x11
        /*00aa*/ 	.short	(.L_29 - .L_28)
	.align		4
.L_28:
        /*00ac*/ 	.word	index@(_Z20flash_bevpool_kernelILb1ELi1ELb1EEviiiiiffPKfS1_S1_PKiS3_iiiffffffPf)
        /*00b0*/ 	.word	0x00000000


	//----- nvinfo : EIATTR_REGCOUNT
	.align		4
.L_29:
        /*00b4*/ 	.byte	0x04, 0x2f
        /*00b6*/ 	.short	(.L_31 - .L_30)
	.align		4
.L_30:
        /*00b8*/ 	.word	index@(_Z20flash_bevpool_kernelILb1ELi1ELb0EEviiiiiffPKfS1_S1_PKiS3_iiiffffffPf)
        /*00bc*/ 	.word	0x00000030


	//----- nvinfo : EIATTR_FRAME_SIZE
	.align		4
.L_31:
        /*00c0*/ 	.byte	0x04, 0x11
        /*00c2*/ 	.short	(.L_33 - .L_32)
	.align		4
.L_32:
        /*00c4*/ 	.word	index@($__internal_8_$__cuda_sm3x_div_rn_noftz_f32_slowpath)
        /*00c8*/ 	.word	0x00000000


	//----- nvinfo : EIATTR_FRAME_SIZE
	.align		4
.L_33:
        /*00cc*/ 	.byte	0x04, 0x11
        /*00ce*/ 	.short	(.L_35 - .L_34)
	.align		4
.L_34:
        /*00d0*/ 	.word	index@(_Z20flash_bevpool_kernelILb1ELi1ELb0EEviiiiiffPKfS1_S1_PKiS3_iiiffffffPf)
        /*00d4*/ 	.word	0x00000000


	//----- nvinfo : EIATTR_REGCOUNT
	.align		4
.L_35:
        /*00d8*/ 	.byte	0x04, 0x2f
        /*00da*/ 	.short	(.L_37 - .L_36)
	.align		4
.L_36:
        /*00dc*/ 	.word	index@(_Z20flash_bevpool_kernelILb1ELi0ELb1EEviiiiiffPKfS1_S1_PKiS3_iiiffffffPf)
        /*00e0*/ 	.word	0x00000030


	//----- nvinfo : EIATTR_FRAME_SIZE
	.align		4
.L_37:
        /*00e4*/ 	.byte	0x04, 0x11
        /*00e6*/ 	.short	(.L_39 - .L_38)
	.align		4
.L_38:
        /*00e8*/ 	.word	index@($__internal_7_$__cuda_sm3x_div_rn_noftz_f32_slowpath)
        /*00ec*/ 	.word	0x00000000


	//----- nvinfo : EIATTR_FRAME_SIZE
	.align		4
.L_39:
        /*00f0*/ 	.byte	0x04, 0x11
        /*00f2*/ 	.short	(.L_41 - .L_40)
	.align		4
.L_40:
        /*00f4*/ 	.word	index@(_Z20flash_bevpool_kernelILb1ELi0ELb1EEviiiiiffPKfS1_S1_PKiS3_iiiffffffPf)
        /*00f8*/ 	.word	0x00000000


	//----- nvinfo : EIATTR_REGCOUNT
	.align		4
.L_41:
        /*00fc*/ 	.byte	0x04, 0x2f
        /*00fe*/ 	.short	(.L_43 - .L_42)
	.align		4
.L_42:
        /*0100*/ 	.word	index@(_Z20flash_bevpool_kernelILb1ELi0ELb0EEviiiiiffPKfS1_S1_PKiS3_iiiffffffPf)
        /*0104*/ 	.word	0x00000030


	//----- nvinfo : EIATTR_FRAME_SIZE
	.align		4
.L_43:
        /*0108*/ 	.byte	0x04, 0x11
        /*010a*/ 	.short	(.L_45 - .L_44)
	.align		4
.L_44:
        /*010c*/ 	.word	index@($__internal_6_$__cuda_sm3x_div_rn_noftz_f32_slowpath)
        /*0110*/ 	.word	0x00000000


	//----- nvinfo : EIATTR_FRAME_SIZE
	.align		4
.L_45:
        /*0114*/ 	.byte	0x04, 0x11
        /*0116*/ 	.short	(.L_47 - .L_46)
	.align		4
.L_46:
        /*0118*/ 	.word	index@(_Z20flash_bevpool_kernelILb1ELi0ELb0EEviiiiiffPKfS1_S1_PKiS3_iiiffffffPf)
        /*011c*/ 	.word	0x00000000


	//----- nvinfo : EIATTR_REGCOUNT
	.align		4
.L_47:
        /*0120*/ 	.byte	0x04, 0x2f
        /*0122*/ 	.short	(.L_49 - .L_48)
	.align		4
.L_48:
        /*0124*/ 	.word	index@(_Z20flash_bevpool_kernelILb0ELi1ELb1EEviiiiiffPKfS1_S1_PKiS3_iiiffffffPf)
        /*0128*/ 	.word	0x00000030


	//----- nvinfo : EIATTR_FRAME_SIZE
	.align		4
.L_49:
        /*012c*/ 	.byte	0x04, 0x11
        /*012e*/ 	.short	(.L_51 - .L_50)
	.align		4
.L_50:
        /*0130*/ 	.word	index@($__internal_5_$__cuda_sm3x_div_rn_noftz_f32_slowpath)
        /*0134*/ 	.word	0x00000000


	//----- nvinfo : EIATTR_FRAME_SIZE
	.align		4
.L_51:
        /*0138*/ 	.byte	0x04, 0x11
        /*013a*/ 	.short	(.L_53 - .L_52)
	.align		4
.L_52:
        /*013c*/ 	.word	index@(_Z20flash_bevpool_kernelILb0ELi1ELb1EEviiiiiffPKfS1_S1_PKiS3_iiiffffffPf)
        /*0140*/ 	.word	0x00000000


	//----- nvinfo : EIATTR_REGCOUNT
	.align		4
.L_53:
        /*0144*/ 	.byte	0x04, 0x2f
        /*0146*/ 	.short	(.L_55 - .L_54)
	.align		4
.L_54:
        /*0148*/ 	.word	index@(_Z20flash_bevpool_kernelILb0ELi1ELb0EEviiiiiffPKfS1_S1_PKiS3_iiiffffffPf)
        /*014c*/ 	.word	0x00000030


	//----- nvinfo : EIATTR_FRAME_SIZE
	.align		4
.L_55:
        /*0150*/ 	.byte	0x04, 0x11
        /*0152*/ 	.short	(.L_57 - .L_56)
	.align		4
.L_56:
        /*0154*/ 	.word	index@($__internal_4_$__cuda_sm3x_div_rn_noftz_f32_slowpath)
        /*0158*/ 	.word	0x00000000


	//----- nvinfo : EIATTR_FRAME_SIZE
	.align		4
.L_57:
        /*015c*/ 	.byte	0x04, 0x11
        /*015e*/ 	.short	(.L_59 - .L_58)
	.align		4
.L_58:
        /*0160*/ 	.word	index@(_Z20flash_bevpool_kernelILb0ELi1ELb0EEviiiiiffPKfS1_S1_PKiS3_iiiffffffPf)
        /*0164*/ 	.word	0x00000000


	//----- nvinfo : EIATTR_REGCOUNT
	.align		4
.L_59:
        /*0168*/ 	.byte	0x04, 0x2f
        /*016a*/ 	.short	(.L_61 - .L_60)
	.align		4
.L_60:
        /*016c*/ 	.word	index@(_Z20flash_bevpool_kernelILb0ELi0ELb1EEviiiiiffPKfS1_S1_PKiS3_iiiffffffPf)
        /*0170*/ 	.word	0x00000030


	//----- nvinfo : EIATTR_FRAME_SIZE
	.align		4
.L_61:
        /*0174*/ 	.byte	0x04, 0x11
        /*0176*/ 	.short	(.L_63 - .L_62)
	.align		4
.L_62:
        /*0178*/ 	.word	index@($__internal_3_$__cuda_sm3x_div_rn_noftz_f32_slowpath)
        /*017c*/ 	.word	0x00000000


	//----- nvinfo : EIATTR_FRAME_SIZE
	.align		4
.L_63:
        /*0180*/ 	.byte	0x04, 0x11
        /*0182*/ 	.short	(.L_65 - .L_64)
	.align		4
.L_64:
        /*0184*/ 	.word	index@(_Z20flash_bevpool_kernelILb0ELi0ELb1EEviiiiiffPKfS1_S1_PKiS3_iiiffffffPf)
        /*0188*/ 	.word	0x00000000


	//----- nvinfo : EIATTR_REGCOUNT
	.align		4
.L_65:
        /*018c*/ 	.byte	0x04, 0x2f
        /*018e*/ 	.short	(.L_67 - .L_66)
	.align		4
.L_66:
        /*0190*/ 	.word	index@(_Z20flash_bevpool_kernelILb0ELi0ELb0EEviiiiiffPKfS1_S1_PKiS3_iiiffffffPf)
        /*0194*/ 	.word	0x00000030


	//----- nvinfo : EIATTR_FRAME_SIZE
	.align		4
.L_67:
        /*0198*/ 	.byte	0x04, 0x11
        /*019a*/ 	.short	(.L_69 - .L_68)
	.align		4
.L_68:
        /*019c*/ 	.word	index@($__internal_2_$__cuda_sm3x_div_rn_noftz_f32_slowpath)
        /*01a0*/ 	.word	0x00000000


	//----- nvinfo : EIATTR_FRAME_SIZE
	.align		4
.L_69:
        /*01a4*/ 	.byte	0x04, 0x11
        /*01a6*/ 	.short	(.L_71 - .L_70)
	.align		4
.L_70:
        /*01a8*/ 	.word	index@(_Z20flash_bevpool_kernelILb0ELi0ELb0EEviiiiiffPKfS1_S1_PKiS3_iiiffffffPf)
        /*01ac*/ 	.word	0x00000000


	//----- nvinfo : EIATTR_REGCOUNT
	.align		4
.L_71:
        /*01b0*/ 	.byte	0x04, 0x2f
        /*01b2*/ 	.short	(.L_73 - .L_72)
	.align		4
.L_72:
        /*01b4*/ 	.word	index@(_Z25flash_bevpool_grad_kernelILi1EEviiiiiffPKfS1_S1_S1_PKiS3_S1_iiiPfS4_)
        /*01b8*/ 	.word	0x00000028


	//----- nvinfo : EIATTR_FRAME_SIZE
	.align		4
.L_73:
        /*01bc*/ 	.byte	0x04, 0x11
        /*01be*/ 	.short	(.L_75 - .L_74)
	.align		4
.L_74:
        /*01c0*/ 	.word	index@($__internal_1_$__cuda_sm3x_div_rn_noftz_f32_slowpath)
        /*01c4*/ 	.word	0x00000000


	//----- nvinfo : EIATTR_FRAME_SIZE
	.align		4
.L_75:
        /*01c8*/ 	.byte	0x04, 0x11
        /*01ca*/ 	.short	(.L_77 - .L_76)
	.align		4
.L_76:
        /*01cc*/ 	.word	index@(_Z25flash_bevpool_grad_kernelILi1EEviiiiiffPKfS1_S1_S1_PKiS3_S1_iiiPfS4_)
        /*01d0*/ 	.word	0x00000000


	//----- nvinfo : EIATTR_REGCOUNT
	.align		4
.L_77:
        /*01d4*/ 	.byte	0x04, 0x2f
        /*01d6*/ 	.short	(.L_79 - .L_78)
	.align		4
.L_78:
        /*01d8*/ 	.word	index@(_Z25flash_bevpool_grad_kernelILi0EEviiiiiffPKfS1_S1_S1_PKiS3_S1_iiiPfS4_)
        /*01dc*/ 	.word	0x00000028


	//----- nvinfo : EIATTR_FRAME_SIZE
	.align		4
.L_79:
        /*01e0*/ 	.byte	0x04, 0x11
        /*01e2*/ 	.short	(.L_81 - .L_80)
	.align		4
.L_80:
        /*01e4*/ 	.word	index@($__internal_0_$__cuda_sm3x_div_rn_noftz_f32_slowpath)
        /*01e8*/ 	.word	0x00000000


	//----- nvinfo : EIATTR_FRAME_SIZE
	.align		4
.L_81:
        /*01ec*/ 	.byte	0x04, 0x11
        /*01ee*/ 	.short	(.L_83 - .L_82)
	.align		4
.L_82:
        /*01f0*/ 	.word	index@(_Z25flash_bevpool_grad_kernelILi0EEviiiiiffPKfS1_S1_S1_PKiS3_S1_iiiPfS4_)
        /*01f4*/ 	.word	0x00000000


	//----- nvinfo : EIATTR_MIN_STACK_SIZE
	.align		4
.L_83:
        /*01f8*/ 	.byte	0x04, 0x12
        /*01fa*/ 	.short	(.L_85 - .L_84)
	.align		4
.L_84:
        /*01fc*/ 	.word	index@(_Z25flash_bevpool_grad_kernelILi0EEviiiiiffPKfS1_S1_S1_PKiS3_S1_iiiPfS4_)
        /*0200*/ 	.word	0x00000000


	//----- nvinfo : EIATTR_MIN_STACK_SIZE
	.align		4
.L_85:
        /*0204*/ 	.byte	0x04, 0x12
        /*0206*/ 	.short	(.L_87 - .L_86)
	.align		4
.L_86:
        /*0208*/ 	.word	index@(_Z25flash_bevpool_grad_kernelILi1EEviiiiiffPKfS1_S1_S1_PKiS3_S1_iiiPfS4_)
        /*020c*/ 	.word	0x00000000


	//----- nvinfo : EIATTR_MIN_STACK_SIZE
	.align		4
.L_87:
        /*0210*/ 	.byte	0x04, 0x12
        /*0212*/ 	.short	(.L_89 - .L_88)
	.align		4
.L_88:
        /*0214*/ 	.word	index@(_Z20flash_bevpool_kernelILb0ELi0ELb0EEviiiiiffPKfS1_S1_PKiS3_iiiffffffPf)
        /*0218*/ 	.word	0x00000000


	//----- nvinfo : EIATTR_MIN_STACK_SIZE
	.align		4
.L_89:
        /*021c*/ 	.byte	0x04, 0x12
        /*021e*/ 	.short	(.L_91 - .L_90)
	.align		4
.L_90:
        /*0220*/ 	.word	index@(_Z20flash_bevpool_kernelILb0ELi0ELb1EEviiiiiffPKfS1_S1_PKiS3_iiiffffffPf)
        /*0224*/ 	.word	0x00000000


	//----- nvinfo : EIATTR_MIN_STACK_SIZE
	.align		4
.L_91:
        /*0228*/ 	.byte	0x04, 0x12
        /*022a*/ 	.short	(.L_93 - .L_92)
	.align		4
.L_92:
        /*022c*/ 	.word	index@(_Z20flash_bevpool_kernelILb0ELi1ELb0EEviiiiiffPKfS1_S1_PKiS3_iiiffffffPf)
        /*0230*/ 	.word	0x00000000


	//----- nvinfo : EIATTR_MIN_STACK_SIZE
	.align		4
.L_93:
        /*0234*/ 	.byte	0x04, 0x12
        /*0236*/ 	.short	(.L_95 - .L_94)
	.align		4
.L_94:
        /*0238*/ 	.word	index@(_Z20flash_bevpool_kernelILb0ELi1ELb1EEviiiiiffPKfS1_S1_PKiS3_iiiffffffPf)
        /*023c*/ 	.word	0x00000000


	//----- nvinfo : EIATTR_MIN_STACK_SIZE
	.align		4
.L_95:
        /*0240*/ 	.byte	0x04, 0x12
        /*0242*/ 	.short	(.L_97 - .L_96)
	.align		4
.L_96:
        /*0244*/ 	.word	index@(_Z20flash_bevpool_kernelILb1ELi0ELb0EEviiiiiffPKfS1_S1_PKiS3_iiiffffffPf)
        /*0248*/ 	.word	0x00000000


	//----- nvinfo : EIATTR_MIN_STACK_SIZE
	.align		4
.L_97:
        /*024c*/ 	.byte	0x04, 0x12
        /*024e*/ 	.short	(.L_99 - .L_98)
	.align		4
.L_98:
        /*0250*/ 	.word	index@(_Z20flash_bevpool_kernelILb1ELi0ELb1EEviiiiiffPKfS1_S1_PKiS3_iiiffffffPf)
        /*0254*/ 	.word	0x00000000


	//----- nvinfo : EIATTR_MIN_STACK_SIZE
	.align		4
.L_99:
        /*0258*/ 	.byte	0x04, 0x12
        /*025a*/ 	.short	(.L_101 - .L_100)
	.align		4
.L_100:
        /*025c*/ 	.word	index@(_Z20flash_bevpool_kernelILb1ELi1ELb0EEviiiiiffPKfS1_S1_PKiS3_iiiffffffPf)
        /*0260*/ 	.word	0x00000000


	//----- nvinfo : EIATTR_MIN_STACK_SIZE
	.align		4
.L_101:
        /*0264*/ 	.byte	0x04, 0x12
        /*0266*/ 	.short	(.L_103 - .L_102)
	.align		4
.L_102:
        /*0268*/ 	.word	index@(_Z20flash_bevpool_kernelILb1ELi1ELb1EEviiiiiffPKfS1_S1_PKiS3_iiiffffffPf)
        /*026c*/ 	.word	0x00000000


	//----- nvinfo : EIATTR_MIN_STACK_SIZE
	.align		4
.L_103:
        /*0270*/ 	.byte	0x04, 0x12
        /*0272*/ 	.short	(.L_105 - .L_104)
	.align		4
.L_104:
        /*0274*/ 	.word	index@(_Z25flash_bevpool_warp_kernelILi0ELb0EEviiiiiffPKfS1_S1_PKiS3_iiiffffffPf)
        /*0278*/ 	.word	0x00000000


	//----- nvinfo : EIATTR_MIN_STACK_SIZE
	.align		4
.L_105:
        /*027c*/ 	.byte	0x04, 0x12
        /*027e*/ 	.short	(.L_107 - .L_106)
	.align		4
.L_106:
        /*0280*/ 	.word	index@(_Z25flash_bevpool_warp_kernelILi0ELb1EEviiiiiffPKfS1_S1_PKiS3_iiiffffffPf)
        /*0284*/ 	.word	0x00000000


	//----- nvinfo : EIATTR_MIN_STACK_SIZE
	.align		4
.L_107:
        /*0288*/ 	.byte	0x04, 0x12
        /*028a*/ 	.short	(.L_109 - .L_108)
	.align		4
.L_108:
        /*028c*/ 	.word	index@(_Z25flash_bevpool_warp_kernelILi1ELb0EEviiiiiffPKfS1_S1_PKiS3_iiiffffffPf)
        /*0290*/ 	.word	0x00000000


	//----- nvinfo : EIATTR_MIN_STACK_SIZE
	.align		4
.L_109:
        /*0294*/ 	.byte	0x04, 0x12
        /*0296*/ 	.short	(.L_111 - .L_110)
	.align		4
.L_110:
        /*0298*/ 	.word	index@(_Z25flash_bevpool_warp_kernelILi1ELb1EEviiiiiffPKfS1_S1_PKiS3_iiiffffffPf)
        /*029c*/ 	.word	0x00000000
.L_111:


//--------------------- .nv.compat                --------------------------
	.section	.nv.compat,"",@"SHT_CUDA_COMPAT_INFO"
	.align	4
        /*0000*/ 	.byte	0x02, 0x09, 0x00, 0x00, 0x02, 0x02, 0x01, 0x00, 0x02, 0x05, 0x05, 0x00, 0x03, 0x07, 0x01, 0x01
        /*0010*/ 	.byte	0x02, 0x03, 0x00, 0x00, 0x02, 0x06, 0x01, 0x00, 0x04, 0x0b, 0x08, 0x00, 0x01, 0x00, 0x00, 0x00
        /*0020*/ 	.byte	0x00, 0x00, 0x00, 0x00


//--------------------- .nv.info._Z25flash_bevpool_grad_kernelILi0EEviiiiiffPKfS1_S1_S1_PKiS3_S1_iiiPfS4_ --------------------------
	.section	.nv.info._Z25flash_bevpool_grad_kernelILi0EEviiiiiffPKfS1_S1_S1_PKiS3_S1_iiiPfS4_,"",@"SHT_CUDA_INFO"
	.sectionflags	@""
	.align	4


	//----- nvinfo : EIATTR_CUDA_API_VERSION
	.align		4
        /*0000*/ 	.byte	0x04, 0x37
        /*0002*/ 	.short	(.L_113 - .L_112)
.L_112:
        /*0004*/ 	.word	0x00000082


	//----- nvinfo : EIATTR_KPARAM_INFO
	.align		4
.L_113:
        /*0008*/ 	.byte	0x04, 0x17
        /*000a*/ 	.short	(.L_115 - .L_114)
.L_114:
        /*000c*/ 	.word	0x00000000
        /*0010*/ 	.short	0x0012
        /*0012*/ 	.short	0x0070
        /*0014*/ 	.byte	0x00, 0xf5, 0x21, 0x00


	//----- nvinfo : EIATTR_KPARAM_INFO
	.align		4
.L_115:
        /*0018*/ 	.byte	0x04, 0x17
        /*001a*/ 	.short	(.L_117 - .L_116)
.L_116:
        /*001c*/ 	.word	0x00000000
        /*0020*/ 	.short	0x0011
        /*0022*/ 	.short	0x0068
        /*0024*/ 	.byte	0x00, 0xf5, 0x21, 0x00


	//----- nvinfo : EIATTR_KPARAM_INFO
	.align		4
.L_117:
        /*0028*/ 	.byte	0x04, 0x17
        /*002a*/ 	.short	(.L_119 - .L_118)
.L_118:
        /*002c*/ 	.word	0x00000000
        /*0030*/ 	.short	0x0010
        /*0032*/ 	.short	0x0060
        /*0034*/ 	.byte	0x00, 0xf0, 0x11, 0x00


	//----- nvinfo : EIATTR_KPARAM_INFO
	.align		4
.L_119:
        /*0038*/ 	.byte	0x04, 0x17
        /*003a*/ 	.short	(.L_121 - .L_120)
.L_120:
        /*003c*/ 	.word	0x00000000
        /*0040*/ 	.short	0x000f
        /*0042*/ 	.short	0x005c
        /*0044*/ 	.byte	0x00, 0xf0, 0x11, 0x00


	//----- nvinfo : EIATTR_KPARAM_INFO
	.align		4
.L_121:
        /*0048*/ 	.byte	0x04, 0x17
        /*004a*/ 	.short	(.L_123 - .L_122)
.L_122:
        /*004c*/ 	.word	0x00000000
        /*0050*/ 	.short	0x000e
        /*0052*/ 	.short	0x0058
        /*0054*/ 	.byte	0x00, 0xf0, 0x11, 0x00


	//----- nvinfo : EIATTR_KPARAM_INFO
	.align		4
.L_123:
        /*0058*/ 	.byte	0x04, 0x17
        /*005a*/ 	.short	(.L_125 - .L_124)
.L_124:
        /*005c*/ 	.word	0x00000000
        /*0060*/ 	.short	0x000d
        /*0062*/ 	.short	0x0050
        /*0064*/ 	.byte	0x00, 0xf5, 0x21, 0x00


	//----- nvinfo : EIATTR_KPARAM_INFO
	.align		4
.L_125:
        /*0068*/ 	.byte	0x04, 0x17
        /*006a*/ 	.short	(.L_127 - .L_126)
.L_126:
        /*006c*/ 	.word	0x00000000
        /*0070*/ 	.short	0x000c
        /*0072*/ 	.short	0x0048
        /*0074*/ 	.byte	0x00, 0xf5, 0x21, 0x00


	//----- nvinfo : EIATTR_KPARAM_INFO
	.align		4
.L_127:
        /*0078*/ 	.byte	0x04, 0x17
        /*007a*/ 	.short	(.L_129 - .L_128)
.L_128:
        /*007c*/ 	.word	0x00000000
        /*0080*/ 	.short	0x000b
        /*0082*/ 	.short	0x0040
        /*0084*/ 	.byte	0x00, 0xf5, 0x21, 0x00


	//----- nvinfo : EIATTR_KPARAM_INFO
	.align		4
.L_129:
        /*0088*/ 	.byte	0x04, 0x17
        /*008a*/ 	.short	(.L_131 - .L_130)
.L_130:
        /*008c*/ 	.word	0x00000000
        /*0090*/ 	.short	0x000a
        /*0092*/ 	.short	0x0038
        /*0094*/ 	.byte	0x00, 0xf5, 0x21, 0x00


	//----- nvinfo : EIATTR_KPARAM_INFO
	.align		4
.L_131:
        /*0098*/ 	.byte	0x04, 0x17
        /*009a*/ 	.short	(.L_133 - .L_132)
.L_132:
        /*009c*/ 	.word	0x00000000
        /*00a0*/ 	.short	0x0009
        /*00a2*/ 	.short	0x0030
        /*00a4*/ 	.byte	0x00, 0xf5, 0x21, 0x00


	//----- nvinfo : EIATTR_KPARAM_INFO
	.align		4
.L_133:
        /*00a8*/ 	.byte	0x04, 0x17
        /*00aa*/ 	.short	(.L_135 - .L_134)
.L_134:
        /*00ac*/ 	.word	0x00000000
        /*00b0*/ 	.short	0x0008
        /*00b2*/ 	.short	0x0028
        /*00b4*/ 	.byte	0x00, 0xf5, 0x21, 0x00


	//----- nvinfo : EIATTR_KPARAM_INFO
	.align		4
.L_135:
        /*00b8*/ 	.byte	0x04, 0x17
        /*00ba*/ 	.short	(.L_137 - .L_136)
.L_136:
        /*00bc*/ 	.word	0x00000000
        /*00c0*/ 	.short	0x0007
        /*00c2*/ 	.short	0x0020
        /*00c4*/ 	.byte	0x00, 0xf5, 0x21, 0x00


	//----- nvinfo : EIATTR_KPARAM_INFO
	.align		4
.L_137:
        /*00c8*/ 	.byte	0x04, 0x17
        /*00ca*/ 	.short	(.L_139 - .L_138)
.L_138:
        /*00cc*/ 	.word	0x00000000
        /*00d0*/ 	.short	0x0006
        /*00d2*/ 	.short	0x0018
        /*00d4*/ 	.byte	0x00, 0xf0, 0x11, 0x00


	//----- nvinfo : EIATTR_KPARAM_INFO
	.align		4
.L_139:
        /*00d8*/ 	.byte	0x04, 0x17
        /*00da*/ 	.short	(.L_141 - .L_140)
.L_140:
        /*00dc*/ 	.word	0x00000000
        /*00e0*/ 	.short	0x0005
        /*00e2*/ 	.short	0x0014
        /*00e4*/ 	.byte	0x00, 0xf0, 0x11, 0x00


	//----- nvinfo : EIATTR_KPARAM_INFO
	.align		4
.L_141:
        /*00e8*/ 	.byte	0x04, 0x17
        /*00ea*/ 	.short	(.L_143 - .L_142)
.L_142:
        /*00ec*/ 	.word	0x00000000
        /*00f0*/ 	.short	0x0004
        /*00f2*/ 	.short	0x0010
        /*00f4*/ 	.byte	0x00, 0xf0, 0x11, 0x00


	//----- nvinfo : EIATTR_KPARAM_INFO
	.align		4
.L_143:
        /*00f8*/ 	.byte	0x04, 0x17
        /*00fa*/ 	.short	(.L_145 - .L_144)
.L_144:
        /*00fc*/ 	.word	0x00000000
        /*0100*/ 	.short	0x0003
        /*0102*/ 	.short	0x000c
        /*0104*/ 	.byte	0x00, 0xf0, 0x11, 0x00


	//----- nvinfo : EIATTR_KPARAM_INFO
	.align		4
.L_145:
        /*0108*/ 	.byte	0x04, 0x17
        /*010a*/ 	.short	(.L_147 - .L_146)
.L_146:
        /*010c*/ 	.word	0x00000000
        /*0110*/ 	.short	0x0002
        /*0112*/ 	.short	0x0008
        /*0114*/ 	.byte	0x00, 0xf0, 0x11, 0x00


	//----- nvinfo : EIATTR_KPARAM_INFO
	.align		4
.L_147:
        /*0118*/ 	.byte	0x04, 0x17
        /*011a*/ 	.short	(.L_149 - .L_148)
.L_148:
        /*011c*/ 	.word	0x00000000
        /*0120*/ 	.short	0x0001
        /*0122*/ 	.short	0x0004
        /*0124*/ 	.byte	0x00, 0xf0, 0x11, 0x00


	//----- nvinfo : EIATTR_KPARAM_INFO
	.align		4
.L_149:
        /*0128*/ 	.byte	0x04, 0x17
        /*012a*/ 	.short	(.L_151 - .L_150)
.L_150:
        /*012c*/ 	.word	0x00000000
        /*0130*/ 	.short	0x0000
        /*0132*/ 	.short	0x0000
        /*0134*/ 	.byte	0x00, 0xf0, 0x11, 0x00


	//----- nvinfo : EIATTR_SPARSE_MMA_MASK
	.align		4
.L_151:
        /*0138*/ 	.byte	0x03, 0x50
        /*013a*/ 	.short	0x0000


	//----- nvinfo : EIATTR_MAXREG_COUNT
	.align		4
        /*013c*/ 	.byte	0x03, 0x1b
        /*013e*/ 	.short	0x00ff


	//----- nvinfo : EIATTR_MERCURY_ISA_VERSION
	.align		4
        /*0140*/ 	.byte	0x03, 0x5f
        /*0142*/ 	.short	0x0101


	//----- nvinfo : EIATTR_VRC_CTA_INIT_COUNT
	.align		4
        /*0144*/ 	.byte	0x02, 0x4a
	.zero		1
	.zero		1


	//----- nvinfo : EIATTR_EXIT_INSTR_OFFSETS
	.align		4
        /*0148*/ 	.byte	0x04, 0x1c
        /*014a*/ 	.short	(.L_153 - .L_152)


	//   ....[0]....
.L_152:
        /*014c*/ 	.word	0x000003e0


	//   ....[1]....
        /*0150*/ 	.word	0x00001830


	//   ....[2]....
        /*0154*/ 	.word	0x00001940


	//   ....[3]....
        /*0158*/ 	.word	0x00001970


	//   ....[4]....
        /*015c*/ 	.word	0x00002b30


	//----- nvinfo : EIATTR_CRS_STACK_SIZE
	.align		4
.L_153:
        /*0160*/ 	.byte	0x04, 0x1e
        /*0162*/ 	.short	(.L_155 - .L_154)
.L_154:
        /*0164*/ 	.word	0x00000000


	//----- nvinfo : EIATTR_CBANK_PARAM_SIZE
	.align		4
.L_155:
        /*0168*/ 	.byte	0x03, 0x19
        /*016a*/ 	.short	0x0078


	//----- nvinfo : EIATTR_PARAM_CBANK
	.align		4
        /*016c*/ 	.byte	0x04, 0x0a
        /*016e*/ 	.short	(.L_157 - .L_156)
	.align		4
.L_156:
        /*0170*/ 	.word	index@(.nv.constant0._Z25flash_bevpool_grad_kernelILi0EEviiiiiffPKfS1_S1_S1_PKiS3_S1_iiiPfS4_)
        /*0174*/ 	.short	0x0380
        /*0176*/ 	.short	0x0078


	//----- nvinfo : EIATTR_SW_WAR
	.align		4
.L_157:
        /*0178*/ 	.byte	0x04, 0x36
        /*017a*/ 	.short	(.L_159 - .L_158)
.L_158:
        /*017c*/ 	.word	0x00000008
.L_159:


//--------------------- .nv.info._Z25flash_bevpool_grad_kernelILi1EEviiiiiffPKfS1_S1_S1_PKiS3_S1_iiiPfS4_ --------------------------
	.section	.nv.info._Z25flash_bevpool_grad_kernelILi1EEviiiiiffPKfS1_S1_S1_PKiS3_S1_iiiPfS4_,"",@"SHT_CUDA_INFO"
	.sectionflags	@""
	.align	4


	//----- nvinfo : EIATTR_CUDA_API_VERSION
	.align		4
        /*0000*/ 	.byte	0x04, 0x37
        /*0002*/ 	.short	(.L_161 - .L_160)
.L_160:
        /*0004*/ 	.word	0x00000082


	//----- nvinfo : EIATTR_KPARAM_INFO
	.align		4
.L_161:
        /*0008*/ 	.byte	0x04, 0x17
        /*000a*/ 	.short	(.L_163 - .L_162)
.L_162:
        /*000c*/ 	.word	0x00000000
        /*0010*/ 	.short	0x0012
        /*0012*/ 	.short	0x0070
        /*0014*/ 	.byte	0x00, 0xf5, 0x21, 0x00


	//----- nvinfo : EIATTR_KPARAM_INFO
	.align		4
.L_163:
        /*0018*/ 	.byte	0x04, 0x17
        /*001a*/ 	.short	(.L_165 - .L_164)
.L_164:
        /*001c*/ 	.word	0x00000000
        /*0020*/ 	.short	0x0011
        /*0022*/ 	.short	0x0068
        /*0024*/ 	.byte	0x00, 0xf5, 0x21, 0x00


	//----- nvinfo : EIATTR_KPARAM_INFO
	.align		4
.L_165:
        /*0028*/ 	.byte	0x04, 0x17
        /*002a*/ 	.short	(.L_167 - .L_166)
.L_166:
        /*002c*/ 	.word	0x00000000
        /*0030*/ 	.short	0x0010
        /*0032*/ 	.short	0x0060
        /*0034*/ 	.byte	0x00, 0xf0, 0x11, 0x00


	//----- nvinfo : EIATTR_KPARAM_INFO
	.align		4
.L_167:
        /*0038*/ 	.byte	0x04, 0x17
        /*003a*/ 	.short	(.L_169 - .L_168)
.L_168:
        /*003c*/ 	.word	0x00000000
        /*0040*/ 	.short	0x000f
        /*0042*/ 	.short	0x005c
        /*0044*/ 	.byte	0x00, 0xf0, 0x11, 0x00


	//----- nvinfo : EIATTR_KPARAM_INFO
	.align		4
.L_169:
        /*0048*/ 	.byte	0x04, 0x17
        /*004a*/ 	.short	(.L_171 - .L_170)
.L_170:
        /*004c*/ 	.word	0x00000000
        /*0050*/ 	.short	0x000e
        /*0052*/ 	.short	0x0058
        /*0054*/ 	.byte	0x00, 0xf0, 0x11, 0x00


	//----- nvinfo : EIATTR_KPARAM_INFO
	.align		4
.L_171:
        /*0058*/ 	.byte	0x04, 0x17
        /*005a*/ 	.short	(.L_173 - .L_172)
.L_172:
        /*005c*/ 	.word	0x00000000
        /*0060*/ 	.short	0x000d
        /*0062*/ 	.short	0x0050
        /*0064*/ 	.byte	0x00, 0xf5, 0x21, 0x00


	//----- nvinfo : EIATTR_KPARAM_INFO
	.align		4
.L_173:
        /*0068*/ 	.byte	0x04, 0x17
        /*006a*/ 	.short	(.L_175 - .L_174)
.L_174:
        /*006c*/ 	.word	0x00000000
        /*0070*/ 	.short	0x000c
        /*0072*/ 	.short	0x0048
        /*0074*/ 	.byte	0x00, 0xf5, 0x21, 0x00


	//----- nvinfo : EIATTR_KPARAM_INFO
	.align		4
.L_175:
        /*0078*/ 	.byte	0x04, 0x17
        /*007a*/ 	.short	(.L_177 - .L_176)
.L_176:
        /*007c*/ 	.word	0x00000000
        /*0080*/ 	.short	0x000b
        /*0082*/ 	.short	0x0040
        /*0084*/ 	.byte	0x00, 0xf5, 0x21, 0x00


	//----- nvinfo : EIATTR_KPARAM_INFO
	.align		4
.L_177:
        /*0088*/ 	.byte	0x04, 0x17
        /*008a*/ 	.short	(.L_179 - .L_178)
.L_178:
        /*008c*/ 	.word	0x00000000
        /*0090*/ 	.short	0x000a
        /*0092*/ 	.short	0x0038
        /*0094*/ 	.byte	0x00, 0xf5, 0x21, 0x00


	//----- nvinfo : EIATTR_KPARAM_INFO
	.align		4
.L_179:
        /*0098*/ 	.byte	0x04, 0x17
        /*009a*/ 	.short	(.L_181 - .L_180)
.L_180:
        /*009c*/ 	.word	0x00000000
        /*00a0*/ 	.short	0x0009
        /*00a2*/ 	.short	0x0030
        /*00a4*/ 	.byte	0x00, 0xf5, 0x21, 0x00


	//----- nvinfo : EIATTR_KPARAM_INFO
	.align		4
.L_181:
        /*00a8*/ 	.byte	0x04, 0x17
        /*00aa*/ 	.short	(.L_183 - .L_182)
.L_182:
        /*00ac*/ 	.word	0x00000000
        /*00b0*/ 	.short	0x0008
        /*00b2*/ 	.short	0x0028
        /*00b4*/ 	.byte	0x00, 0xf5, 0x21, 0x00


	//----- nvinfo : EIATTR_KPARAM_INFO
	.align		4
.L_183:
        /*00b8*/ 	.byte	0x04, 0x17
        /*00ba*/ 	.short	(.L_185 - .L_184)
.L_184:
        /*00bc*/ 	.word	0x00000000
        /*00c0*/ 	.short	0x0007
        /*00c2*/ 	.short	0x0020
        /*00c4*/ 	.byte	0x00, 0xf5, 0x21, 0x00


	//----- nvinfo : EIATTR_KPARAM_INFO
	.align		4
.L_185:
        /*00c8*/ 	.byte	0x04, 0x17
        /*00ca*/ 	.short	(.L_187 - .L_186)
.L_186:
        /*00cc*/ 	.word	0x00000000
        /*00d0*/ 	.short	0x0006
        /*00d2*/ 	.short	0x0018
        /*00d4*/ 	.byte	0x00, 0xf0, 0x11, 0x00


	//----- nvinfo : EIATTR_KPARAM_INFO
	.align		4
.L_187:
        /*00d8*/ 	.byte	0x04, 0x17
        /*00da*/ 	.short	(.L_189 - .L_188)
.L_188:
        /*00dc*/ 	.word	0x00000000
        /*00e0*/ 	.short	0x0005
        /*00e2*/ 	.short	0x0014
        /*00e4*/ 	.byte	0x00, 0xf0, 0x11, 0x00


	//----- nvinfo : EIATTR_KPARAM_INFO
	.align		4
.L_189:
        /*00e8*/ 	.byte	0x04, 0x17
        /*00ea*/ 	.short	(.L_191 - .L_190)
.L_190:
        /*00ec*/ 	.word	0x00000000
        /*00f0*/ 	.short	0x0004
        /*00f2*/ 	.short	0x0010
        /*00f4*/ 	.byte	0x00, 0xf0, 0x11, 0x00


	//----- nvinfo : EIATTR_KPARAM_INFO
	.align		4
.L_191:
        /*00f8*/ 	.byte	0x04, 0x17
        /*00fa*/ 	.short	(.L_193 - .L_192)
.L_192:
        /*00fc*/ 	.word	0x00000000
        /*0100*/ 	.short	0x0003
        /*0102*/ 	.short	0x000c
        /*0104*/ 	.byte	0x00, 0xf0, 0x11, 0x00


	//----- nvinfo : EIATTR_KPARAM_INFO
	.align		4
.L_193:
        /*0108*/ 	.byte	0x04, 0x17
        /*010a*/ 	.short	(.L_195 - .L_194)
.L_194:
        /*010c*/ 	.word	0x00000000
        /*0110*/ 	.short	0x0002
        /*0112*/ 	.short	0x0008
        /*0114*/ 	.byte	0x00, 0xf0, 0x11, 0x00


	//----- nvinfo : EIATTR_KPARAM_INFO
	.align		4
.L_195:
        /*0118*/ 	.byte	0x04, 0x17
        /*011a*/ 	.short	(.L_197 - .L_196)
.L_196:
        /*011c*/ 	.word	0x00000000
        /*0120*/ 	.short	0x0001
        /*0122*/ 	.short	0x0004
        /*0124*/ 	.byte	0x00, 0xf0, 0x11, 0x00


	//----- nvinfo : EIATTR_KPARAM_INFO
	.align		4
.L_197:
        /*0128*/ 	.byte	0x04, 0x17
        /*012a*/ 	.short	(.L_199 - .L_198)
.L_198:
        /*012c*/ 	.word	0x00000000
        /*0130*/ 	.short	0x0000
        /*0132*/ 	.short	0x0000
        /*0134*/ 	.byte	0x00, 0xf0, 0x11, 0x00


	//----- nvinfo : EIATTR_SPARSE_MMA_MASK
	.align		4
.L_199:
        /*0138*/ 	.byte	0x03, 0x50
        /*013a*/ 	.short	0x0000


	//----- nvinfo : EIATTR_MAXREG_COUNT
	.align		4
        /*013c*/ 	.byte	0x03, 0x1b
        /*013e*/ 	.short	0x00ff


	//----- nvinfo : EIATTR_MERCURY_ISA_VERSION
	.align		4
        /*0140*/ 	.byte	0x03, 0x5f
        /*0142*/ 	.short	0x0101


	//----- nvinfo : EIATTR_VRC_CTA_INIT_COUNT
	.align		4
        /*0144*/ 	.byte	0x02, 0x4a
	.zero		1
	.zero		1


	//----- nvinfo : EIATTR_EXIT_INSTR_OFFSETS
	.align		4
        /*0148*/ 	.byte	0x04, 0x1c
        /*014a*/ 	.short	(.L_201 - .L_200)


	//   ....[0]....
.L_200:
        /*014c*/ 	.word	0x000003e0


	//   ....[1]....
        /*0150*/ 	.word	0x00001810


	//   ....[2]....
        /*0154*/ 	.word	0x00001920


	//   ....[3]....
        /*0158*/ 	.word	0x00001950


	//   ....[4]....
        /*015c*/ 	.word	0x00002af0


	//----- nvinfo : EIATTR_CRS_STACK_SIZE
	.align		4
.L_201:
        /*0160*/ 	.byte	0x04, 0x1e
        /*0162*/ 	.short	(.L_203 - .L_202)
.L_202:
        /*0164*/ 	.word	0x00000000


	//----- nvinfo : EIATTR_CBANK_PARAM_SIZE
	.align		4
.L_203:
        /*0168*/ 	.byte	0x03, 0x19
        /*016a*/ 	.short	0x0078


	//----- nvinfo : EIATTR_PARAM_CBANK
	.align		4
        /*016c*/ 	.byte	0x04, 0x0a
        /*016e*/ 	.short	(.L_205 - .L_204)
	.align		4
.L_204:
        /*0170*/ 	.word	index@(.nv.constant0._Z25flash_bevpool_grad_kernelILi1EEviiiiiffPKfS1_S1_S1_PKiS3_S1_iiiPfS4_)
        /*0174*/ 	.short	0x0380
        /*0176*/ 	.short	0x0078


	//----- nvinfo : EIATTR_SW_WAR
	.align		4
.L_205:
        /*0178*/ 	.byte	0x04, 0x36
        /*017a*/ 	.short	(.L_207 - .L_206)
.L_206:
        /*017c*/ 	.word	0x00000008
.L_207:


//--------------------- .nv.info._Z20flash_bevpool_kernelILb0ELi0ELb0EEviiiiiffPKfS1_S1_PKiS3_iiiffffffPf --------------------------
	.section	.nv.info._Z20flash_bevpool_kernelILb0ELi0ELb0EEviiiiiffPKfS1_S1_PKiS3_iiiffffffPf,"",@"SHT_CUDA_INFO"
	.sectionflags	@""
	.align	4


	//----- nvinfo : EIATTR_CUDA_API_VERSION
	.align		4
        /*0000*/ 	.byte	0x04, 0x37
        /*0002*/ 	.short	(.L_209 - .L_208)
.L_208:
        /*0004*/ 	.word	0x00000082


	//----- nvinfo : EIATTR_KPARAM_INFO
	.align		4
.L_209:
        /*0008*/ 	.byte	0x04, 0x17
        /*000a*/ 	.short	(.L_211 - .L_210)
.L_210:
        /*000c*/ 	.word	0x00000000
        /*0010*/ 	.short	0x0015
        /*0012*/ 	.short	0x0070
        /*0014*/ 	.byte	0x00, 0xf5, 0x21, 0x00


	//----- nvinfo : EIATTR_KPARAM_INFO
	.align		4
.L_211:
        /*0018*/ 	.byte	0x04, 0x17
        /*001a*/ 	.short	(.L_213 - .L_212)
.L_212:
        /*001c*/ 	.word	0x00000000
        /*0020*/ 	.short	0x0014
        /*0022*/ 	.short	0x0068
        /*0024*/ 	.byte	0x00, 0xf0, 0x11, 0x00


	//----- nvinfo : EIATTR_KPARAM_INFO
	.align		4
.L_213:
        /*0028*/ 	.byte	0x04, 0x17
        /*002a*/ 	.short	(.L_215 - .L_214)
.L_214:
        /*002c*/ 	.word	0x00000000
        /*0030*/ 	.short	0x0013
        /*0032*/ 	.short	0x0064
        /*0034*/ 	.byte	0x00, 0xf0, 0x11, 0x00


	//----- nvinfo : EIATTR_KPARAM_INFO
	.align		4
.L_215:
        /*0038*/ 	.byte	0x04, 0x17
        /*003a*/ 	.short	(.L_217 - .L_216)
.L_216:
        /*003c*/ 	.word	0x00000000
        /*0040*/ 	.short	0x0012
        /*0042*/ 	.short	0x0060
        /*0044*/ 	.byte	0x00, 0xf0, 0x11, 0x00


	//----- nvinfo : EIATTR_KPARAM_INFO
	.align		4
.L_217:
        /*0048*/ 	.byte	0x04, 0x17
        /*004a*/ 	.short	(.L_219 - .L_218)
.L_218:
        /*004c*/ 	.word	0x00000000
        /*0050*/ 	.short	0x0011
        /*0052*/ 	.short	0x005c
        /*0054*/ 	.byte	0x00, 0xf0, 0x11, 0x00


	//----- nvinfo : EIATTR_KPARAM_INFO
	.align		4
.L_219:
        /*0058*/ 	.byte	0x04, 0x17
        /*005a*/ 	.short	(.L_221 - .L_220)
.L_220:
        /*005c*/ 	.word	0x00000000
        /*0060*/ 	.short	0x0010
        /*0062*/ 	.short	0x0058
        /*0064*/ 	.byte	0x00, 0xf0, 0x11, 0x00


	//----- nvinfo : EIATTR_KPARAM_INFO
	.align		4
.L_221:
        /*0068*/ 	.byte	0x04, 0x17
        /*006a*/ 	.short	(.L_223 - .L_222)
.L_222:
        /*006c*/ 	.word	0x00000000
        /*0070*/ 	.short	0x000f
        /*0072*/ 	.short	0x0054
        /*0074*/ 	.byte	0x00, 0xf0, 0x11, 0x00


	//----- nvinfo : EIATTR_KPARAM_INFO
	.align		4
.L_223:
        /*0078*/ 	.byte	0x04, 0x17
        /*007a*/ 	.short	(.L_225 - .L_224)
.L_224:
        /*007c*/ 	.word	0x00000000
        /*0080*/ 	.short	0x000e
        /*0082*/ 	.short	0x0050
        /*0084*/ 	.byte	0x00, 0xf0, 0x11, 0x00


	//----- nvinfo : EIATTR_KPARAM_INFO
	.align		4
.L_225:
        /*0088*/ 	.byte	0x04, 0x17
        /*008a*/ 	.short	(.L_227 - .L_226)
.L_226:
        /*008c*/ 	.word	0x00000000
        /*0090*/ 	.short	0x000d
        /*0092*/ 	.short	0x004c
        /*0094*/ 	.byte	0x00, 0xf0, 0x11, 0x00


	//----- nvinfo : EIATTR_KPARAM_INFO
	.align		4
.L_227:
        /*0098*/ 	.byte	0x04, 0x17
        /*009a*/ 	.short	(.L_229 - .L_228)
.L_228:
        /*009c*/ 	.word	0x00000000
        /*00a0*/ 	.short	0x000c
        /*00a2*/ 	.short	0x0048
        /*00a4*/ 	.byte	0x00, 0xf0, 0x11, 0x00


	//----- nvinfo : EIATTR_KPARAM_INFO
	.align		4
.L_229:
        /*00a8*/ 	.byte	0x04, 0x17
        /*00aa*/ 	.short	(.L_231 - .L_230)
.L_230:
        /*00ac*/ 	.word	0x00000000
        /*00b0*/ 	.short	0x000b
        /*00b2*/ 	.short	0x0040
        /*00b4*/ 	.byte	0x00, 0xf5, 0x21, 0x00


	//----- nvinfo : EIATTR_KPARAM_INFO
	.align		4
.L_231:
        /*00b8*/ 	.byte	0x04, 0x17
        /*00ba*/ 	.short	(.L_233 - .L_232)
.L_232:
        /*00bc*/ 	.word	0x00000000
        /*00c0*/ 	.short	0x000a
        /*00c2*/ 	.short	0x0038
        /*00c4*/ 	.byte	0x00, 0xf5, 0x21, 0x00


	//----- nvinfo : EIATTR_KPARAM_INFO
	.align		4
.L_233:
        /*00c8*/ 	.byte	0x04, 0x17
        /*00ca*/ 	.short	(.L_235 - .L_234)
.L_234:
        /*00cc*/ 	.word	0x00000000
        /*00d0*/ 	.short	0x0009
        /*00d2*/ 	.short	0x0030
        /*00d4*/ 	.byte	0x00, 0xf5, 0x21, 0x00


	//----- nvinfo : EIATTR_KPARAM_INFO
	.align		4
.L_235:
        /*00d8*/ 	.byte	0x04, 0x17
        /*00da*/ 	.short	(.L_237 - .L_236)
.L_236:
        /*00dc*/ 	.word	0x00000000
        /*00e0*/ 	.short	0x0008
        /*00e2*/ 	.short	0x0028
        /*00e4*/ 	.byte	0x00, 0xf5, 0x21, 0x00


	//----- nvinfo : EIATTR_KPARAM_INFO
	.align		4
.L_237:
        /*00e8*/ 	.byte	0x04, 0x17
        /*00ea*/ 	.short	(.L_239 - .L_238)
.L_238:
        /*00ec*/ 	.word	0x00000000
        /*00f0*/ 	.short	0x0007
        /*00f2*/ 	.short	0x0020
        /*00f4*/ 	.byte	0x00, 0xf5, 0x21, 0x00


	//----- nvinfo : EIATTR_KPARAM_INFO
	.align		4
.L_239:
        /*00f8*/ 	.byte	0x04, 0x17
        /*00fa*/ 	.short	(.L_241 - .L_240)
.L_240:
        /*00fc*/ 	.word	0x00000000
        /*0100*/ 	.short	0x0006
        /*0102*/ 	.short	0x0018
        /*0104*/ 	.byte	0x00, 0xf0, 0x11, 0x00


	//----- nvinfo : EIATTR_KPARAM_INFO
	.align		4
.L_241:
        /*0108*/ 	.byte	0x04, 0x17
        /*010a*/ 	.short	(.L_243 - .L_242)
.L_242:
        /*010c*/ 	.word	0x00000000
        /*0110*/ 	.short	0x0005
        /*0112*/ 	.short	0x0014
        /*0114*/ 	.byte	0x00, 0xf0, 0x11, 0x00


	//----- nvinfo : EIATTR_KPARAM_INFO
	.align		4
.L_243:
        /*0118*/ 	.byte	0x04, 0x17
        /*011a*/ 	.short	(.L_245 - .L_244)
.L_244:
        /*011c*/ 	.word	0x00000000
        /*0120*/ 	.short	0x0004
        /*0122*/ 	.short	0x0010
        /*0124*/ 	.byte	0x00, 0xf0, 0x11, 0x00


	//----- nvinfo : EIATTR_KPARAM_INFO
	.align		4
.L_245:
        /*0128*/ 	.byte	0x04, 0x17
        /*012a*/ 	.short	(.L_247 - .L_246)
.L_246:
        /*012c*/ 	.word	0x00000000
        /*0130*/ 	.short	0x0003
        /*0132*/ 	.short	0x000c
        /*0134*/ 	.byte	0x00, 0xf0, 0x11, 0x00


	//----- nvinfo : EIATTR_KPARAM_INFO
	.align		4
.L_247:
        /*0138*/ 	.byte	0x04, 0x17
        /*013a*/ 	.short	(.L_249 - .L_248)
.L_248:
        /*013c*/ 	.word	0x00000000
        /*0140*/ 	.short	0x0002
        /*0142*/ 	.short	0x0008
        /*0144*/ 	.byte	0x00, 0xf0, 0x11, 0x00


	//----- nvinfo : EIATTR_KPARAM_INFO
	.align		4
.L_249:
        /*0148*/ 	.byte	0x04, 0x17
        /*014a*/ 	.short	(.L_251 - .L_250)
.L_250:
        /*014c*/ 	.word	0x00000000
        /*0150*/ 	.short	0x0001
        /*0152*/ 	.short	0x0004
        /*0154*/ 	.byte	0x00, 0xf0, 0x11, 0x00


	//----- nvinfo : EIATTR_KPARAM_INFO
	.align		4
.L_251:
        /*0158*/ 	.byte	0x04, 0x17
        /*015a*/ 	.short	(.L_253 - .L_252)
.L_252:
        /*015c*/ 	.word	0x00000000
        /*0160*/ 	.short	0x0000
        /*0162*/ 	.short	0x0000
        /*0164*/ 	.byte	0x00, 0xf0, 0x11, 0x00


	//----- nvinfo : EIATTR_SPARSE_MMA_MASK
	.align		4
.L_253:
        /*0168*/ 	.byte	0x03, 0x50
        /*016a*/ 	.short	0x0000


	//----- nvinfo : EIATTR_MAXREG_COUNT
	.align		4
        /*016c*/ 	.byte	0x03, 0x1b
        /*016e*/ 	.short	0x00ff


	//----- nvinfo : EIATTR_MERCURY_ISA_VERSION
	.align		4
        /*0170*/ 	.byte	0x03, 0x5f
        /*0172*/ 	.short	0x0101


	//----- nvinfo : EIATTR_VRC_CTA_INIT_COUNT
	.align		4
        /*0174*/ 	.byte	0x02, 0x4a
	.zero		1
	.zero		1


	//----- nvinfo : EIATTR_EXIT_INSTR_OFFSETS
	.align		4
        /*0178*/ 	.byte	0x04, 0x1c
        /*017a*/ 	.short	(.L_255 - .L_254)


	//   ....[0]....
.L_254:
        /*017c*/ 	.word	0x00000220


	//   ....[1]....
        /*0180*/ 	.word	0x00001860


	//   ....[2]....
        /*0184*/ 	.word	0x000018c0


	//----- nvinfo : EIATTR_CRS_STACK_SIZE
	.align		4
.L_255:
        /*0188*/ 	.byte	0x04, 0x1e
        /*018a*/ 	.short	(.L_257 - .L_256)
.L_256:
        /*018c*/ 	.word	0x00000000


	//----- nvinfo : EIATTR_CBANK_PARAM_SIZE
	.align		4
.L_257:
        /*0190*/ 	.byte	0x03, 0x19
        /*0192*/ 	.short	0x0078


	//----- nvinfo : EIATTR_PARAM_CBANK
	.align		4
        /*0194*/ 	.byte	0x04, 0x0a
        /*0196*/ 	.short	(.L_259 - .L_258)
	.align		4
.L_258:
        /*0198*/ 	.word	index@(.nv.constant0._Z20flash_bevpool_kernelILb0ELi0ELb0EEviiiiiffPKfS1_S1_PKiS3_iiiffffffPf)
        /*019c*/ 	.short	0x0380
        /*019e*/ 	.short	0x0078


	//----- nvinfo : EIATTR_SW_WAR
	.align		4
.L_259:
        /*01a0*/ 	.byte	0x04, 0x36
        /*01a2*/ 	.short	(.L_261 - .L_260)
.L_260:
        /*01a4*/ 	.word	0x00000008
.L_261:


//--------------------- .nv.info._Z20flash_bevpool_kernelILb0ELi0ELb1EEviiiiiffPKfS1_S1_PKiS3_iiiffffffPf --------------------------
	.section	.nv.info._Z20flash_bevpool_kernelILb0ELi0ELb1EEviiiiiffPKfS1_S1_PKiS3_iiiffffffPf,"",@"SHT_CUDA_INFO"
	.sectionflags	@""
	.align	4


	//----- nvinfo : EIATTR_CUDA_API_VERSION
	.align		4
        /*0000*/ 	.byte	0x04, 0x37
        /*0002*/ 	.short	(.L_263 - .L_262)
.L_262:
        /*0004*/ 	.word	0x00000082


	//----- nvinfo : EIATTR_KPARAM_INFO
	.align		4
.L_263:
        /*0008*/ 	.byte	0x04, 0x17
        /*000a*/ 	.short	(.L_265 - .L_264)
.L_264:
        /*000c*/ 	.word	0x00000000
        /*0010*/ 	.short	0x0015
        /*0012*/ 	.short	0x0070
        /*0014*/ 	.byte	0x00, 0xf5, 0x21, 0x00


	//----- nvinfo : EIATTR_KPARAM_INFO
	.align		4
.L_265:
        /*0018*/ 	.byte	0x04, 0x17
        /*001a*/ 	.short	(.L_267 - .L_266)
.L_266:
        /*001c*/ 	.word	0x00000000
        /*0020*/ 	.short	0x0014
        /*0022*/ 	.short	0x0068
        /*0024*/ 	.byte	0x00, 0xf0, 0x11, 0x00


	//----- nvinfo : EIATTR_KPARAM_INFO
	.align		4
.L_267:
        /*0028*/ 	.byte	0x04, 0x17
        /*002a*/ 	.short	(.L_269 - .L_268)
.L_268:
        /*002c*/ 	.word	0x00000000
        /*0030*/ 	.short	0x0013
        /*0032*/ 	.short	0x0064
        /*0034*/ 	.byte	0x00, 0xf0, 0x11, 0x00


	//----- nvinfo : EIATTR_KPARAM_INFO
	.align		4
.L_269:
        /*0038*/ 	.byte	0x04, 0x17
        /*003a*/ 	.short	(.L_271 - .L_270)
.L_270:
        /*003c*/ 	.word	0x00000000
        /*0040*/ 	.short	0x0012
        /*0042*/ 	.short	0x0060
        /*0044*/ 	.byte	0x00, 0xf0, 0x11, 0x00


	//----- nvinfo : EIATTR_KPARAM_INFO
	.align		4
.L_271:
        /*0048*/ 	.byte	0x04, 0x17
        /*004a*/ 	.short	(.L_273 - .L_272)
.L_272:
        /*004c*/ 	.word	0x00000000
        /*0050*/ 	.short	0x0011
        /*0052*/ 	.short	0x005c
        /*0054*/ 	.byte	0x00, 0xf0, 0x11, 0x00


	//----- nvinfo : EIATTR_KPARAM_INFO
	.align		4
.L_273:
        /*0058*/ 	.byte	0x04, 0x17
        /*005a*/ 	.short	(.L_275 - .L_274)
.L_274:
        /*005c*/ 	.word	0x00000000
        /*0060*/ 	.short	0x0010
        /*0062*/ 	.short	0x0058
        /*0064*/ 	.byte	0x00, 0xf0, 0x11, 0x00


	//----- nvinfo : EIATTR_KPARAM_INFO
	.align		4
.L_275:
        /*0068*/ 	.byte	0x04, 0x17
        /*006a*/ 	.short	(.L_277 - .L_276)
.L_276:
        /*006c*/ 	.word	0x00000000
        /*0070*/ 	.short	0x000f
        /*0072*/ 	.short	0x0054
        /*0074*/ 	.byte	0x00, 0xf0, 0x11, 0x00


	//----- nvinfo : EIATTR_KPARAM_INFO
	.align		4
.L_277:
        /*0078*/ 	.byte	0x04, 0x17
        /*007a*/ 	.short	(.L_279 - .L_278)
.L_278:
        /*007c*/ 	.word	0x00000000
        /*0080*/ 	.short	0x000e
        /*0082*/ 	.short	0x0050
        /*0084*/ 	.byte	0x00, 0xf0, 0x11, 0x00


	//----- nvinfo : EIATTR_KPARAM_INFO
	.align		4
.L_279:
        /*0088*/ 	.byte	0x04, 0x17
        /*008a*/ 	.short	(.L_281 - .L_280)
.L_280:
        /*008c*/ 	.word	0x00000000
        /*0090*/ 	.short	0x000d
        /*0092*/ 	.short	0x004c
        /*0094*/ 	.byte	0x00, 0xf0, 0x11, 0x00


	//----- nvinfo : EIATTR_KPARAM_INFO
	.align		4
.L_281:
        /*0098*/ 	.byte	0x04, 0x17
        /*009a*/ 	.short	(.L_283 - .L_282)
.L_282:
        /*009c*/ 	.word	0x00000000
        /*00a0*/ 	.short	0x000c
        /*00a2*/ 	.short	0x0048
        /*00a4*/ 	.byte	0x00, 0xf0, 0x11, 0x00


	//----- nvinfo : EIATTR_KPARAM_INFO
	.align		4
.L_283:
        /*00a8*/ 	.byte	0x04, 0x17
        /*00aa*/ 	.short	(.L_285 - .L_284)
.L_284:
        /*00ac*/ 	.word	0x00000000
        /*00b0*/ 	.short	0x000b
        /*00b2*/ 	.short	0x0040
        /*00b4*/ 	.byte	0x00, 0xf5, 0x21, 0x00


	//----- nvinfo : EIATTR_KPARAM_INFO
	.align		4
.L_285:
        /*00b8*/ 	.byte	0x04, 0x17
        /*00ba*/ 	.short	(.L_287 - .L_286)
.L_286:
        /*00bc*/ 	.word	0x00000000
        /*00c0*/ 	.short	0x000a
        /*00c2*/ 	.short	0x0038
        /*00c4*/ 	.byte	0x00, 0xf5, 0x21, 0x00


	//----- nvinfo : EIATTR_KPARAM_INFO
	.align		4
.L_287:
        /*00c8*/ 	.byte	0x04, 0x17
        /*00ca*/ 	.short	(.L_289 - .L_288)
.L_288:
        /*00cc*/ 	.word	0x00000000
        /*00d0*/ 	.short	0x0009
        /*00d2*/ 	.short	0x0030
        /*00d4*/ 	.byte	0x00, 0xf5, 0x21, 0x00


	//----- nvinfo : EIATTR_KPARAM_INFO
	.align		4
.L_289:
        /*00d8*/ 	.byte	0x04, 0x17
        /*00da*/ 	.short	(.L_291 - .L_290)
.L_290:
        /*00dc*/ 	.word	0x00000000
        /*00e0*/ 	.short	0x0008
        /*00e2*/ 	.short	0x0028
        /*00e4*/ 	.byte	0x00, 0xf5, 0x21, 0x00


	//----- nvinfo : EIATTR_KPARAM_INFO
	.align		4
.L_291:
        /*00e8*/ 	.byte	0x04, 0x17
        /*00ea*/ 	.short	(.L_293 - .L_292)
.L_292:
        /*00ec*/ 	.word	0x00000000
        /*00f0*/ 	.short	0x0007
        /*00f2*/ 	.short	0x0020
        /*00f4*/ 	.byte	0x00, 0xf5, 0x21, 0x00


	//----- nvinfo : EIATTR_KPARAM_INFO
	.align		4
.L_293:
        /*00f8*/ 	.byte	0x04, 0x17
        /*00fa*/ 	.short	(.L_295 - .L_294)
.L_294:
        /*00fc*/ 	.word	0x00000000
        /*0100*/ 	.short	0x0006
        /*0102*/ 	.short	0x0018
        /*0104*/ 	.byte	0x00, 0xf0, 0x11, 0x00


	//----- nvinfo : EIATTR_KPARAM_INFO
	.align		4
.L_295:
        /*0108*/ 	.byte	0x04, 0x17
        /*010a*/ 	.short	(.L_297 - .L_296)
.L_296:
        /*010c*/ 	.word	0x00000000
        /*0110*/ 	.short	0x0005
        /*0112*/ 	.short	0x0014
        /*0114*/ 	.byte	0x00, 0xf0, 0x11, 0x00


	//----- nvinfo : EIATTR_KPARAM_INFO
	.align		4
.L_297:
        /*0118*/ 	.byte	0x04, 0x17
        /*011a*/ 	.short	(.L_299 - .L_298)
.L_298:
        /*011c*/ 	.word	0x00000000
        /*0120*/ 	.short	0x0004
        /*0122*/ 	.short	0x0010
        /*0124*/ 	.byte	0x00, 0xf0, 0x11, 0x00


	//----- nvinfo : EIATTR_KPARAM_INFO
	.align		4
.L_299:
        /*0128*/ 	.byte	0x04, 0x17
        /*012a*/ 	.short	(.L_301 - .L_300)
.L_300:
        /*012c*/ 	.word	0x00000000
        /*0130*/ 	.short	0x0003
        /*0132*/ 	.short	0x000c
        /*0134*/ 	.byte	0x00, 0xf0, 0x11, 0x00


	//----- nvinfo : EIATTR_KPARAM_INFO
	.align		4
.L_301:
        /*0138*/ 	.byte	0x04, 0x17
        /*013a*/ 	.short	(.L_303 - .L_302)
.L_302:
        /*013c*/ 	.word	0x00000000
        /*0140*/ 	.short	0x0002
        /*0142*/ 	.short	0x0008
        /*0144*/ 	.byte	0x00, 0xf0, 0x11, 0x00


	//----- nvinfo : EIATTR_KPARAM_INFO
	.align		4
.L_303:
        /*0148*/ 	.byte	0x04, 0x17
        /*014a*/ 	.short	(.L_305 - .L_304)
.L_304:
        /*014c*/ 	.word	0x00000000
        /*0150*/ 	.short	0x0001
        /*0152*/ 	.short	0x0004
        /*0154*/ 	.byte	0x00, 0xf0, 0x11, 0x00


	//----- nvinfo : EIATTR_KPARAM_INFO
	.align		4
.L_305:
        /*0158*/ 	.byte	0x04, 0x17
        /*015a*/ 	.short	(.L_307 - .L_306)
.L_306:
        /*015c*/ 	.word	0x00000000
        /*0160*/ 	.short	0x0000
        /*0162*/ 	.short	0x0000
        /*0164*/ 	.byte	0x00, 0xf0, 0x11, 0x00


	//----- nvinfo : EIATTR_SPARSE_MMA_MASK
	.align		4
.L_307:
        /*0168*/ 	.byte	0x03, 0x50
        /*016a*/ 	.short	0x0000


	//----- nvinfo : EIATTR_MAXREG_COUNT
	.align		4
        /*016c*/ 	.byte	0x03, 0x1b
        /*016e*/ 	.short	0x00ff


	//----- nvinfo : EIATTR_MERCURY_ISA_VERSION
	.align		4
        /*0170*/ 	.byte	0x03, 0x5f
        /*0172*/ 	.short	0x0101


	//----- nvinfo : EIATTR_VRC_CTA_INIT_COUNT
	.align		4
        /*0174*/ 	.byte	0x02, 0x4a
	.zero		1
	.zero		1


	//----- nvinfo : EIATTR_EXIT_INSTR_OFFSETS
	.align		4
        /*0178*/ 	.byte	0x04, 0x1c
        /*017a*/ 	.short	(.L_309 - .L_308)


	//   ....[0]....
.L_308:
        /*017c*/ 	.word	0x00000220


	//   ....[1]....
        /*0180*/ 	.word	0x00001850


	//   ....[2]....
        /*0184*/ 	.word	0x000018b0


	//----- nvinfo : EIATTR_CRS_STACK_SIZE
	.align		4
.L_309:
        /*0188*/ 	.byte	0x04, 0x1e
        /*018a*/ 	.short	(.L_311 - .L_310)
.L_310:
        /*018c*/ 	.word	0x00000000


	//----- nvinfo : EIATTR_CBANK_PARAM_SIZE
	.align		4
.L_311:
        /*0190*/ 	.byte	0x03, 0x19
        /*0192*/ 	.short	0x0078


	//----- nvinfo : EIATTR_PARAM_CBANK
	.align		4
        /*0194*/ 	.byte	0x04, 0x0a
        /*0196*/ 	.short	(.L_313 - .L_312)
	.align		4
.L_312:
        /*0198*/ 	.word	index@(.nv.constant0._Z20flash_bevpool_kernelILb0ELi0ELb1EEviiiiiffPKfS1_S1_PKiS3_iiiffffffPf)
        /*019c*/ 	.short	0x0380
        /*019e*/ 	.short	0x0078


	//----- nvinfo : EIATTR_SW_WAR
	.align		4
.L_313:
        /*01a0*/ 	.byte	0x04, 0x36
        /*01a2*/ 	.short	(.L_315 - .L_314)
.L_314:
        /*01a4*/ 	.word	0x00000008
.L_315:


//--------------------- .nv.info._Z20flash_bevpool_kernelILb0ELi1ELb0EEviiiiiffPKfS1_S1_PKiS3_iiiffffffPf --------------------------
	.section	.nv.info._Z20flash_bevpool_kernelILb0ELi1ELb0EEviiiiiffPKfS1_S1_PKiS3_iiiffffffPf,"",@"SHT_CUDA_INFO"
	.sectionflags	@""
	.align	4


	//----- nvinfo : EIATTR_CUDA_API_VERSION
	.align		4
        /*0000*/ 	.byte	0x04, 0x37
        /*0002*/ 	.short	(.L_317 - .L_316)
.L_316:
        /*0004*/ 	.word	0x00000082


	//----- nvinfo : EIATTR_KPARAM_INFO
	.align		4
.L_317:
        /*0008*/ 	.byte	0x04, 0x17
        /*000a*/ 	.short	(.L_319 - .L_318)
.L_318:
        /*000c*/ 	.word	0x00000000
        /*0010*/ 	.short	0x0015
        /*0012*/ 	.short	0x0070
        /*0014*/ 	.byte	0x00, 0xf5, 0x21, 0x00


	//----- nvinfo : EIATTR_KPARAM_INFO
	.align		4
.L_319:
        /*0018*/ 	.byte	0x04, 0x17
        /*001a*/ 	.short	(.L_321 - .L_320)
.L_320:
        /*001c*/ 	.word	0x00000000
        /*0020*/ 	.short	0x0014
        /*0022*/ 	.short	0x0068
        /*0024*/ 	.byte	0x00, 0xf0, 0x11, 0x00


	//----- nvinfo : EIATTR_KPARAM_INFO
	.align		4
.L_321:
        /*0028*/ 	.byte	0x04, 0x17
        /*002a*/ 	.short	(.L_323 - .L_322)
.L_322:
        /*002c*/ 	.word	0x00000000
        /*0030*/ 	.short	0x0013
        /*0032*/ 	.short	0x0064
        /*0034*/ 	.byte	0x00, 0xf0, 0x11, 0x00


	//----- nvinfo : EIATTR_KPARAM_INFO
	.align		4
.L_323:
        /*0038*/ 	.byte	0x04, 0x17
        /*003a*/ 	.short	(.L_325 - .L_324)
.L_324:
        /*003c*/ 	.word	0x00000000
        /*0040*/ 	.short	0x0012
        /*0042*/ 	.short	0x0060
        /*0044*/ 	.byte	0x00, 0xf0, 0x11, 0x00


	//----- nvinfo : EIATTR_KPARAM_INFO
	.align		4
.L_325:
        /*0048*/ 	.byte	0x04, 0x17
        /*004a*/ 	.short	(.L_327 - .L_326)
.L_326:
        /*004c*/ 	.word	0x00000000
        /*0050*/ 	.short	0x0011
        /*0052*/ 	.short	0x005c
        /*0054*/ 	.byte	0x00, 0xf0, 0x11, 0x00


	//----- nvinfo : EIATTR_KPARAM_INFO
	.align		4
.L_327:
        /*0058*/ 	.byte	0x04, 0x17
        /*005a*/ 	.short	(.L_329 - .L_328)
.L_328:
        /*005c*/ 	.word	0x00000000
        /*0060*/ 	.short	0x0010
        /*0062*/ 	.short	0x0058
        /*0064*/ 	.byte	0x00, 0xf0, 0x11, 0x00


	//----- nvinfo : EIATTR_KPARAM_INFO
	.align		4
.L_329:
        /*0068*/ 	.byte	0x04, 0x17
        /*006a*/ 	.short	(.L_331 - .L_330)
.L_330:
        /*006c*/ 	.word	0x00000000
        /*0070*/ 	.short	0x000f
        /*0072*/ 	.short	0x0054
        /*0074*/ 	.byte	0x00, 0xf0, 0x11, 0x00


	//----- nvinfo : EIATTR_KPARAM_INFO
	.align		4
.L_331:
        /*0078*/ 	.byte	0x04, 0x17
        /*007a*/ 	.short	(.L_333 - .L_332)
.L_332:
        /*007c*/ 	.word	0x00000000
        /*0080*/ 	.short	0x000e
        /*0082*/ 	.short	0x0050
        /*0084*/ 	.byte	0x00, 0xf0, 0x11, 0x00


	//----- nvinfo : EIATTR_KPARAM_INFO
	.align		4
.L_333:
        /*0088*/ 	.byte	0x04, 0x17
        /*008a*/ 	.short	(.L_335 - .L_334)
.L_334:
        /*008c*/ 	.word	0x00000000
        /*0090*/ 	.short	0x000d
        /*0092*/ 	.short	0x004c
        /*0094*/ 	.byte	0x00, 0xf0, 0x11, 0x00


	//----- nvinfo : EIATTR_KPARAM_INFO
	.align		4
.L_335:
        /*0098*/ 	.byte	0x04, 0x17
        /*009a*/ 	.short	(.L_337 - .L_336)
.L_336:
        /*009c*/ 	.word	0x00000000
        /*00a0*/ 	.short	0x000c
        /*00a2*/ 	.short	0x0048
        /*00a4*/ 	.byte	0x00, 0xf0, 0x11, 0x00


	//----- nvinfo : EIATTR_KPARAM_INFO
	.align		4
.L_337:
        /*00a8*/ 	.byte	0x04, 0x17
        /*00aa*/ 	.short	(.L_339 - .L_338)
.L_338:
        /*00ac*/ 	.word	0x00000000
        /*00b0*/ 	.short	0x000b
        /*00b2*/ 	.short	0x0040
        /*00b4*/ 	.byte	0x00, 0xf5, 0x21, 0x00


	//----- nvinfo : EIATTR_KPARAM_INFO
	.align		4
.L_339:
        /*00b8*/ 	.byte	0x04, 0x17
        /*00ba*/ 	.short	(.L_341 - .L_340)
.L_340:
        /*00bc*/ 	.word	0x00000000
        /*00c0*/ 	.short	0x000a
        /*00c2*/ 	.short	0x0038
        /*00c4*/ 	.byte	0x00, 0xf5, 0x21, 0x00


	//----- nvinfo : EIATTR_KPARAM_INFO
	.align		4
.L_341:
        /*00c8*/ 	.byte	0x04, 0x17
        /*00ca*/ 	.short	(.L_343 - .L_342)
.L_342:
        /*00cc*/ 	.word	0x00000000
        /*00d0*/ 	.short	0x0009
        /*00d2*/ 	.short	0x0030
        /*00d4*/ 	.byte	0x00, 0xf5, 0x21, 0x00


	//----- nvinfo : EIATTR_KPARAM_INFO
	.align		4
.L_343:
        /*00d8*/ 	.byte	0x04, 0x17
        /*00da*/ 	.short	(.L_345 - .L_344)
.L_344:
        /*00dc*/ 	.word	0x00000000
        /*00e0*/ 	.short	0x0008
        /*00e2*/ 	.short	0x0028
        /*00e4*/ 	.byte	0x00, 0xf5, 0x21, 0x00


	//----- nvinfo : EIATTR_KPARAM_INFO
	.align		4
.L_345:
        /*00e8*/ 	.byte	0x04, 0x17
        /*00ea*/ 	.short	(.L_347 - .L_346)
.L_346:
        /*00ec*/ 	.word	0x00000000
        /*00f0*/ 	.short	0x0007
        /*00f2*/ 	.short	0x0020
        /*00f4*/ 	.byte	0x00, 0xf5, 0x21, 0x00


	//----- nvinfo : EIATTR_KPARAM_INFO
	.align		4
.L_347:
        /*00f8*/ 	.byte	0x04, 0x17
        /*00fa*/ 	.short	(.L_349 - .L_348)
.L_348:
        /*00fc*/ 	.word	0x00000000
        /*0100*/ 	.short	0x0006
        /*0102*/ 	.short	0x0018
        /*0104*/ 	.byte	0x00, 0xf0, 0x11, 0x00


	//----- nvinfo : EIATTR_KPARAM_INFO
	.align		4
.L_349:
        /*0108*/ 	.byte	0x04, 0x17
        /*010a*/ 	.short	(.L_351 - .L_350)
.L_350:
        /*010c*/ 	.word	0x00000000
        /*0110*/ 	.short	0x0005
        /*0112*/ 	.short	0x0014
        /*0114*/ 	.byte	0x00, 0xf0, 0x11, 0x00


	//----- nvinfo : EIATTR_KPARAM_INFO
	.align		4
.L_351:
        /*0118*/ 	.byte	0x04, 0x17
        /*011a*/ 	.short	(.L_353 - .L_352)
.L_352:
        /*011c*/ 	.word	0x00000000
        /*0120*/ 	.short	0x0004
        /*0122*/ 	.short	0x0010
        /*0124*/ 	.byte	0x00, 0xf0, 0x11, 0x00


	//----- nvinfo : EIATTR_KPARAM_INFO
	.align		4
.L_353:
        /*0128*/ 	.byte	0x04, 0x17
        /*012a*/ 	.short	(.L_355 - .L_354)
.L_354:
        /*012c*/ 	.word	0x00000000
        /*0130*/ 	.short	0x0003
        /*0132*/ 	.short	0x000c
        /*0134*/ 	.byte	0x00, 0xf0, 0x11, 0x00


	//----- nvinfo : EIATTR_KPARAM_INFO
	.align		4
.L_355:
        /*0138*/ 	.byte	0x04, 0x17
        /*013a*/ 	.short	(.L_357 - .L_356)
.L_356:
        /*013c*/ 	.word	0x00000000
        /*0140*/ 	.short	0x0002
        /*0142*/ 	.short	0x0008
        /*0144*/ 	.byte	0x00, 0xf0, 0x11, 0x00


	//----- nvinfo : EIATTR_KPARAM_INFO
	.align		4
.L_357:
        /*0148*/ 	.byte	0x04, 0x17
        /*014a*/ 	.short	(.L_359 - .L_358)
.L_358:
        /*014c*/ 	.word	0x00000000
        /*0150*/ 	.short	0x0001
        /*0152*/ 	.short	0x0004
        /*0154*/ 	.byte	0x00, 0xf0, 0x11, 0x00


	//----- nvinfo : EIATTR_KPARAM_INFO
	.align		4
.L_359:
        /*0158*/ 	.byte	0x04, 0x17
        /*015a*/ 	.short	(.L_361 - .L_360)
.L_360:
        /*015c*/ 	.word	0x00000000
        /*0160*/ 	.short	0x0000
        /*0162*/ 	.short	0x0000
        /*0164*/ 	.byte	0x00, 0xf0, 0x11, 0x00


	//----- nvinfo : EIATTR_SPARSE_MMA_MASK
	.align		4
.L_361:
        /*0168*/ 	.byte	0x03, 0x50
        /*016a*/ 	.short	0x0000


	//----- nvinfo : EIATTR_MAXREG_COUNT
	.align		4
        /*016c*/ 	.byte	0x03, 0x1b
        /*016e*/ 	.short	0x00ff


	//----- nvinfo : EIATTR_MERCURY_ISA_VERSION
	.align		4
        /*0170*/ 	.byte	0x03, 0x5f
        /*0172*/ 	.short	0x0101


	//----- nvinfo : EIATTR_VRC_CTA_INIT_COUNT
	.align		4
        /*0174*/ 	.byte	0x02, 0x4a
	.zero		1
	.zero		1


	//----- nvinfo : EIATTR_EXIT_INSTR_OFFSETS
	.align		4
        /*0178*/ 	.byte	0x04, 0x1c
        /*017a*/ 	.short	(.L_363 - .L_362)


	//   ....[0]....
.L_362:
        /*017c*/ 	.word	0x00000220


	//   ....[1]....
        /*0180*/ 	.word	0x00001840


	//   ....[2]....
        /*0184*/ 	.word	0x000018a0


	//----- nvinfo : EIATTR_CRS_STACK_SIZE
	.align		4
.L_363:
        /*0188*/ 	.byte	0x04, 0x1e
        /*018a*/ 	.short	(.L_365 - .L_364)
.L_364:
        /*018c*/ 	.word	0x00000000


	//----- nvinfo : EIATTR_CBANK_PARAM_SIZE
	.align		4
.L_365:
        /*0190*/ 	.byte	0x03, 0x19
        /*0192*/ 	.short	0x0078


	//----- nvinfo : EIATTR_PARAM_CBANK
	.align		4
        /*0194*/ 	.byte	0x04, 0x0a
        /*0196*/ 	.short	(.L_367 - .L_366)
	.align		4
.L_366:
        /*0198*/ 	.word	index@(.nv.constant0._Z20flash_bevpool_kernelILb0ELi1ELb0EEviiiiiffPKfS1_S1_PKiS3_iiiffffffPf)
        /*019c*/ 	.short	0x0380
        /*019e*/ 	.short	0x0078


	//----- nvinfo : EIATTR_SW_WAR
	.align		4
.L_367:
        /*01a0*/ 	.byte	0x04, 0x36
        /*01a2*/ 	.short	(.L_369 - .L_368)
.L_368:
        /*01a4*/ 	.word	0x00000008
.L_369:


//--------------------- .nv.info._Z20flash_bevpool_kernelILb0ELi1ELb1EEviiiiiffPKfS1_S1_PKiS3_iiiffffffPf --------------------------
	.section	.nv.info._Z20flash_bevpool_kernelILb0ELi1ELb1EEviiiiiffPKfS1_S1_PKiS3_iiiffffffPf,"",@"SHT_CUDA_INFO"
	.sectionflags	@""
	.align	4


	//----- nvinfo : EIATTR_CUDA_API_VERSION
	.align		4
        /*0000*/ 	.byte	0x04, 0x37
        /*0002*/ 	.short	(.L_371 - .L_370)
.L_370:
        /*0004*/ 	.word	0x00000082


	//----- nvinfo : EIATTR_KPARAM_INFO
	.align		4
.L_371:
        /*0008*/ 	.byte	0x04, 0x17
        /*000a*/ 	.short	(.L_373 - .L_372)
.L_372:
        /*000c*/ 	.word	0x00000000
        /*0010*/ 	.short	0x0015
        /*0012*/ 	.short	0x0070
        /*0014*/ 	.byte	0x00, 0xf5, 0x21, 0x00


	//----- nvinfo : EIATTR_KPARAM_INFO
	.align		4
.L_373:
        /*0018*/ 	.byte	0x04, 0x17
        /*001a*/ 	.short	(.L_375 - .L_374)
.L_374:
        /*001c*/ 	.word	0x00000000
        /*0020*/ 	.short	0x0014
        /*0022*/ 	.short	0x0068
        /*0024*/ 	.byte	0x00, 0xf0, 0x11, 0x00


	//----- nvinfo : EIATTR_KPARAM_INFO
	.align		4
.L_375:
        /*0028*/ 	.byte	0x04, 0x17
        /*002a*/ 	.short	(.L_377 - .L_376)
.L_376:
        /*002c*/ 	.word	0x00000000
        /*0030*/ 	.short	0x0013
        /*0032*/ 	.short	0x0064
        /*0034*/ 	.byte	0x00, 0xf0, 0x11, 0x00


	//----- nvinfo : EIATTR_KPARAM_INFO
	.align		4
.L_377:
        /*0038*/ 	.byte	0x04, 0x17
        /*003a*/ 	.short	(.L_379 - .L_378)
.L_378:
        /*003c*/ 	.word	0x00000000
        /*0040*/ 	.short	0x0012
        /*0042*/ 	.short	0x0060
        /*0044*/ 	.byte	0x00, 0xf0, 0x11, 0x00


	//----- nvinfo : EIATTR_KPARAM_INFO
	.align		4
.L_379:
        /*0048*/ 	.byte	0x04, 0x17
        /*004a*/ 	.short	(.L_381 - .L_380)
.L_380:
        /*004c*/ 	.word	0x00000000
        /*0050*/ 	.short	0x0011
        /*0052*/ 	.short	0x005c
        /*0054*/ 	.byte	0x00, 0xf0, 0x11, 0x00


	//----- nvinfo : EIATTR_KPARAM_INFO
	.align		4
.L_381:
        /*0058*/ 	.byte	0x04, 0x17
        /*005a*/ 	.short	(.L_383 - .L_382)
.L_382:
        /*005c*/ 	.word	0x00000000
        /*0060*/ 	.short	0x0010
        /*0062*/ 	.short	0x0058
        /*0064*/ 	.byte	0x00, 0xf0, 0x11, 0x00


	//----- nvinfo : EIATTR_KPARAM_INFO
	.align		4
.L_383:
        /*0068*/ 	.byte	0x04, 0x17
        /*006a*/ 	.short	(.L_385 - .L_384)
.L_384:
        /*006c*/ 	.word	0x00000000
        /*0070*/ 	.short	0x000f
        /*0072*/ 	.short	0x0054
        /*0074*/ 	.byte	0x00, 0xf0, 0x11, 0x00


	//----- nvinfo : EIATTR_KPARAM_INFO
	.align		4
.L_385:
        /*0078*/ 	.byte	0x04, 0x17
        /*007a*/ 	.short	(.L_387 - .L_386)
.L_386:
        /*007c*/ 	.word	0x00000000
        /*0080*/ 	.short	0x000e
        /*0082*/ 	.short	0x0050
        /*0084*/ 	.byte	0x00, 0xf0, 0x11, 0x00


	//----- nvinfo : EIATTR_KPARAM_INFO
	.align		4
.L_387:
        /*0088*/ 	.byte	0x04, 0x17
        /*008a*/ 	.short	(.L_389 - .L_388)
.L_388:
        /*008c*/ 	.word	0x00000000
        /*0090*/ 	.short	0x000d
        /*0092*/ 	.short	0x004c
        /*0094*/ 	.byte	0x00, 0xf0, 0x11, 0x00


	//----- nvinfo : EIATTR_KPARAM_INFO
	.align		4
.L_389:
        /*0098*/ 	.byte	0x04, 0x17
        /*009a*/ 	.short	(.L_391 - .L_390)
.L_390:
        /*009c*/ 	.word	0x00000000
        /*00a0*/ 	.short	0x000c
        /*00a2*/ 	.short	0x0048
        /*00a4*/ 	.byte	0x00, 0xf0, 0x11, 0x00


	//----- nvinfo : EIATTR_KPARAM_INFO
	.align		4
.L_391:
        /*00a8*/ 	.byte	0x04, 0x17
        /*00aa*/ 	.short	(.L_393 - .L_392)
.L_392:
        /*00ac*/ 	.word	0x00000000
        /*00b0*/ 	.short	0x000b
        /*00b2*/ 	.short	0x0040
        /*00b4*/ 	.byte	0x00, 0xf5, 0x21, 0x00


	//----- nvinfo : EIATTR_KPARAM_INFO
	.align		4
.L_393:
        /*00b8*/ 	.byte	0x04, 0x17
        /*00ba*/ 	.short	(.L_395 - .L_394)
.L_394:
        /*00bc*/ 	.word	0x00000000
        /*00c0*/ 	.short	0x000a
        /*00c2*/ 	.short	0x0038
        /*00c4*/ 	.byte	0x00, 0xf5, 0x21, 0x00


	//----- nvinfo : EIATTR_KPARAM_INFO
	.align		4
.L_395:
        /*00c8*/ 	.byte	0x04, 0x17
        /*00ca*/ 	.short	(.L_397 - .L_396)
.L_396:
        /*00cc*/ 	.word	0x00000000
        /*00d0*/ 	.short	0x0009
        /*00d2*/ 	.short	0x0030
        /*00d4*/ 	.byte	0x00, 0xf5, 0x21, 0x00


	//----- nvinfo : EIATTR_KPARAM_INFO
	.align		4
.L_397:
        /*00d8*/ 	.byte	0x04, 0x17
        /*00da*/ 	.short	(.L_399 - .L_398)
.L_398:
        /*00dc*/ 	.word	0x00000000
        /*00e0*/ 	.short	0x0008
        /*00e2*/ 	.short	0x0028
        /*00e4*/ 	.byte	0x00, 0xf5, 0x21, 0x00


	//----- nvinfo : EIATTR_KPARAM_INFO
	.align		4
.L_399:
        /*00e8*/ 	.byte	0x04, 0x17
        /*00ea*/ 	.short	(.L_401 - .L_400)
.L_400:
        /*00ec*/ 	.word	0x00000000
        /*00f0*/ 	.short	0x0007
        /*00f2*/ 	.short	0x0020
        /*00f4*/ 	.byte	0x00, 0xf5, 0x21, 0x00


	//----- nvinfo : EIATTR_KPARAM_INFO
	.align		4
.L_401:
        /*00f8*/ 	.byte	0x04, 0x17
        /*00fa*/ 	.short	(.L_403 - .L_402)
.L_402:
        /*00fc*/ 	.word	0x00000000
        /*0100*/ 	.short	0x0006
        /*0102*/ 	.short	0x0018
        /*0104*/ 	.byte	0x00, 0xf0, 0x11, 0x00


	//----- nvinfo : EIATTR_KPARAM_INFO
	.align		4
.L_403:
        /*0108*/ 	.byte	0x04, 0x17
        /*010a*/ 	.short	(.L_405 - .L_404)
.L_404:
        /*010c*/ 	.word	0x00000000
        /*0110*/ 	.short	0x0005
        /*0112*/ 	.short	0x0014
        /*0114*/ 	.byte	0x00, 0xf0, 0x11, 0x00


	//----- nvinfo : EIATTR_KPARAM_INFO
	.align		4
.L_405:
        /*0118*/ 	.byte	0x04, 0x17
        /*011a*/ 	.short	(.L_407 - .L_406)
.L_406:
        /*011c*/ 	.word	0x00000000
        /*0120*/ 	.short	0x0004
        /*0122*/ 	.short	0x0010
        /*0124*/ 	.byte	0x00, 0xf0, 0x11, 0x00


	//----- nvinfo : EIATTR_KPARAM_INFO
	.align		4
.L_407:
        /*0128*/ 	.byte	0x04, 0x17
        /*012a*/ 	.short	(.L_409 - .L_408)
.L_408:
        /*012c*/ 	.word	0x00000000
        /*0130*/ 	.short	0x0003
        /*0132*/ 	.short	0x000c
        /*0134*/ 	.byte	0x00, 0xf0, 0x11, 0x00


	//----- nvinfo : EIATTR_KPARAM_INFO
	.align		4
.L_409:
        /*0138*/ 	.byte	0x04, 0x17
        /*013a*/ 	.short	(.L_411 - .L_410)
.L_410:
        /*013c*/ 	.word	0x00000000
        /*0140*/ 	.short	0x0002
        /*0142*/ 	.short	0x0008
        /*0144*/ 	.byte	0x00, 0xf0, 0x11, 0x00


	//----- nvinfo : EIATTR_KPARAM_INFO
	.align		4
.L_411:
        /*0148*/ 	.byte	0x04, 0x17
        /*014a*/ 	.short	(.L_413 - .L_412)
.L_412:
        /*014c*/ 	.word	0x00000000
        /*0150*/ 	.short	0x0001
        /*0152*/ 	.short	0x0004
        /*0154*/ 	.byte	0x00, 0xf0, 0x11, 0x00


	//----- nvinfo : EIATTR_KPARAM_INFO
	.align		4
.L_413:
        /*0158*/ 	.byte	0x04, 0x17
        /*015a*/ 	.short	(.L_415 - .L_414)
.L_414:
        /*015c*/ 	.word	0x00000000
        /*0160*/ 	.short	0x0000
        /*0162*/ 	.short	0x0000
        /*0164*/ 	.byte	0x00, 0xf0, 0x11, 0x00


	//----- nvinfo : EIATTR_SPARSE_MMA_MASK
	.align		4
.L_415:
        /*0168*/ 	.byte	0x03, 0x50
        /*016a*/ 	.short	0x0000


	//----- nvinfo : EIATTR_MAXREG_COUNT
	.align		4
        /*016c*/ 	.byte	0x03, 0x1b
        /*016e*/ 	.short	0x00ff


	//----- nvinfo : EIATTR_MERCURY_ISA_VERSION
	.align		4
        /*0170*/ 	.byte	0x03, 0x5f
        /*0172*/ 	.short	0x0101


	//----- nvinfo : EIATTR_VRC_CTA_INIT_COUNT
	.align		4
        /*0174*/ 	.byte	0x02, 0x4a
	.zero		1
	.zero		1


	//----- nvinfo : EIATTR_EXIT_INSTR_OFFSETS
	.align		4
        /*0178*/ 	.byte	0x04, 0x1c
        /*017a*/ 	.short	(.L_417 - .L_416)


	//   ....[0]....
.L_416:
        /*017c*/ 	.word	0x00000220


	//   ....[1]....
        /*0180*/ 	.word	0x00001830


	//   ....[2]....
        /*0184*/ 	.word	0x00001890


	//----- nvinfo : EIATTR_CRS_STACK_SIZE
	.align		4
.L_417:
        /*0188*/ 	.byte	0x04, 0x1e
        /*018a*/ 	.short	(.L_419 - .L_418)
.L_418:
        /*018c*/ 	.word	0x00000000


	//----- nvinfo : EIATTR_CBANK_PARAM_SIZE
	.align		4
.L_419:
        /*0190*/ 	.byte	0x03, 0x19
        /*0192*/ 	.short	0x0078


	//----- nvinfo : EIATTR_PARAM_CBANK
	.align		4
        /*0194*/ 	.byte	0x04, 0x0a
        /*0196*/ 	.short	(.L_421 - .L_420)
	.align		4
.L_420:
        /*0198*/ 	.word	index@(.nv.constant0._Z20flash_bevpool_kernelILb0ELi1ELb1EEviiiiiffPKfS1_S1_PKiS3_iiiffffffPf)
        /*019c*/ 	.short	0x0380
        /*019e*/ 	.short	0x0078


	//----- nvinfo : EIATTR_SW_WAR
	.align		4
.L_421:
        /*01a0*/ 	.byte	0x04, 0x36
        /*01a2*/ 	.short	(.L_423 - .L_422)
.L_422:
        /*01a4*/ 	.word	0x00000008
.L_423:


//--------------------- .nv.info._Z20flash_bevpool_kernelILb1ELi0ELb0EEviiiiiffPKfS1_S1_PKiS3_iiiffffffPf --------------------------
	.section	.nv.info._Z20flash_bevpool_kernelILb1ELi0ELb0EEviiiiiffPKfS1_S1_PKiS3_iiiffffffPf,"",@"SHT_CUDA_INFO"
	.sectionflags	@""
	.align	4


	//----- nvinfo : EIATTR_CUDA_API_VERSION
	.align		4
        /*0000*/ 	.byte	0x04, 0x37
        /*0002*/ 	.short	(.L_425 - .L_424)
.L_424:
        /*0004*/ 	.word	0x00000082


	//----- nvinfo : EIATTR_KPARAM_INFO
	.align		4
.L_425:
        /*0008*/ 	.byte	0x04, 0x17
        /*000a*/ 	.short	(.L_427 - .L_426)
.L_426:
        /*000c*/ 	.word	0x00000000
        /*0010*/ 	.short	0x0015
        /*0012*/ 	.short	0x0070
        /*0014*/ 	.byte	0x00, 0xf5, 0x21, 0x00


	//----- nvinfo : EIATTR_KPARAM_INFO
	.align		4
.L_427:
        /*0018*/ 	.byte	0x04, 0x17
        /*001a*/ 	.short	(.L_429 - .L_428)
.L_428:
        /*001c*/ 	.word	0x00000000
        /*0020*/ 	.short	0x0014
        /*0022*/ 	.short	0x0068
        /*0024*/ 	.byte	0x00, 0xf0, 0x11, 0x00


	//----- nvinfo : EIATTR_KPARAM_INFO
	.align		4
.L_429:
        /*0028*/ 	.byte	0x04, 0x17
        /*002a*/ 	.short	(.L_431 - .L_430)
.L_430:
        /*002c*/ 	.word	0x00000000
        /*0030*/ 	.short	0x0013
        /*0032*/ 	.short	0x0064
        /*0034*/ 	.byte	0x00, 0xf0, 0x11, 0x00


	//----- nvinfo : EIATTR_KPARAM_INFO
	.align		4
.L_431:
        /*0038*/ 	.byte	0x04, 0x17
        /*003a*/ 	.short	(.L_433 - .L_432)
.L_432:
        /*003c*/ 	.word	0x00000000
        /*0040*/ 	.short	0x0012
        /*0042*/ 	.short	0x0060
        /*0044*/ 	.byte	0x00, 0xf0, 0x11, 0x00


	//----- nvinfo : EIATTR_KPARAM_INFO
	.align		4
.L_433:
        /*0048*/ 	.byte	0x04, 0x17
        /*004a*/ 	.short	(.L_435 - .L_434)
.L_434:
        /*004c*/ 	.word	0x00000000
        /*0050*/ 	.short	0x0011
        /*0052*/ 	.short	0x005c
        /*0054*/ 	.byte	0x00, 0xf0, 0x11, 0x00


	//----- nvinfo : EIATTR_KPARAM_INFO
	.align		4
.L_435:
        /*0058*/ 	.byte	0x04, 0x17
        /*005a*/ 	.short	(.L_437 - .L_436)
.L_436:
        /*005c*/ 	.word	0x00000000
        /*0060*/ 	.short	0x0010
        /*0062*/ 	.short	0x0058
        /*0064*/ 	.byte	0x00, 0xf0, 0x11, 0x00


	//----- nvinfo : EIATTR_KPARAM_INFO
	.align		4
.L_437:
        /*0068*/ 	.byte	0x04, 0x17
        /*006a*/ 	.short	(.L_439 - .L_438)
.L_438:
        /*006c*/ 	.word	0x00000000
        /*0070*/ 	.short	0x000f
        /*0072*/ 	.short	0x0054
        /*0074*/ 	.byte	0x00, 0xf0, 0x11, 0x00


	//----- nvinfo : EIATTR_KPARAM_INFO
	.align		4
.L_439:
        /*0078*/ 	.byte	0x04, 0x17
        /*007a*/ 	.short	(.L_441 - .L_440)
.L_440:
        /*007c*/ 	.word	0x00000000
        /*0080*/ 	.short	0x000e
        /*0082*/ 	.short	0x0050
        /*0084*/ 	.byte	0x00, 0xf0, 0x11, 0x00


	//----- nvinfo : EIATTR_KPARAM_INFO
	.align		4
.L_441:
        /*0088*/ 	.byte	0x04, 0x17
        /*008a*/ 	.short	(.L_443 - .L_442)
.L_442:
        /*008c*/ 	.word	0x00000000
        /*0090*/ 	.short	0x000d
        /*0092*/ 	.short	0x004c
        /*0094*/ 	.byte	0x00, 0xf0, 0x11, 0x00


	//----- nvinfo : EIATTR_KPARAM_INFO
	.align		4
.L_443:
        /*0098*/ 	.byte	0x04, 0x17
        /*009a*/ 	.short	(.L_445 - .L_444)
.L_444:
        /*009c*/ 	.word	0x00000000
        /*00a0*/ 	.short	0x000c
        /*00a2*/ 	.short	0x0048
        /*00a4*/ 	.byte	0x00, 0xf0, 0x11, 0x00


	//----- nvinfo : EIATTR_KPARAM_INFO
	.align		4
.L_445:
        /*00a8*/ 	.byte	0x04, 0x17
        /*00aa*/ 	.short	(.L_447 - .L_446)
.L_446:
        /*00ac*/ 	.word	0x00000000
        /*00b0*/ 	.short	0x000b
        /*00b2*/ 	.short	0x0040
        /*00b4*/ 	.byte	0x00, 0xf5, 0x21, 0x00


	//----- nvinfo : EIATTR_KPARAM_INFO
	.align		4
.L_447:
        /*00b8*/ 	.byte	0x04, 0x17
        /*00ba*/ 	.short	(.L_449 - .L_448)
.L_448:
        /*00bc*/ 	.word	0x00000000
        /*00c0*/ 	.short	0x000a
        /*00c2*/ 	.short	0x0038
        /*00c4*/ 	.byte	0x00, 0xf5, 0x21, 0x00


	//----- nvinfo : EIATTR_KPARAM_INFO
	.align		4
.L_449:
        /*00c8*/ 	.byte	0x04, 0x17
        /*00ca*/ 	.short	(.L_451 - .L_450)
.L_450:
        /*00cc*/ 	.word	0x00000000
        /*00d0*/ 	.short	0x0009
        /*00d2*/ 	.short	0x0030
        /*00d4*/ 	.byte	0x00, 0xf5, 0x21, 0x00


	//----- nvinfo : EIATTR_KPARAM_INFO
	.align		4
.L_451:
        /*00d8*/ 	.byte	0x04, 0x17
        /*00da*/ 	.short	(.L_453 - .L_452)
.L_452:
        /*00dc*/ 	.word	0x00000000
        /*00e0*/ 	.short	0x0008
        /*00e2*/ 	.short	0x0028
        /*00e4*/ 	.byte	0x00, 0xf5, 0x21, 0x00


	//----- nvinfo : EIATTR_KPARAM_INFO
	.align		4
.L_453:
        /*00e8*/ 	.byte	0x04, 0x17
        /*00ea*/ 	.short	(.L_455 - .L_454)
.L_454:
        /*00ec*/ 	.word	0x00000000
        /*00f0*/ 	.short	0x0007
        /*00f2*/ 	.short	0x0020
        /*00f4*/ 	.byte	0x00, 0xf5, 0x21, 0x00


	//----- nvinfo : EIATTR_KPARAM_INFO
	.align		4
.L_455:
        /*00f8*/ 	.byte	0x04, 0x17
        /*00fa*/ 	.short	(.L_457 - .L_456)
.L_456:
        /*00fc*/ 	.word	0x00000000
        /*0100*/ 	.short	0x0006
        /*0102*/ 	.short	0x0018
        /*0104*/ 	.byte	0x00, 0xf0, 0x11, 0x00


	//----- nvinfo : EIATTR_KPARAM_INFO
	.align		4
.L_457:
        /*0108*/ 	.byte	0x04, 0x17
        /*010a*/ 	.short	(.L_459 - .L_458)
.L_458:
        /*010c*/ 	.word	0x00000000
        /*0110*/ 	.short	0x0005
        /*0112*/ 	.short	0x0014
        /*0114*/ 	.byte	0x00, 0xf0, 0x11, 0x00


	//----- nvinfo : EIATTR_KPARAM_INFO
	.align		4
.L_459:
        /*0118*/ 	.byte	0x04, 0x17
        /*011a*/ 	.short	(.L_461 - .L_460)
.L_460:
        /*011c*/ 	.word	0x00000000
        /*0120*/ 	.short	0x0004
        /*0122*/ 	.short	0x0010
        /*0124*/ 	.byte	0x00, 0xf0, 0x11, 0x00


	//----- nvinfo : EIATTR_KPARAM_INFO
	.align		4
.L_461:
        /*0128*/ 	.byte	0x04, 0x17
        /*012a*/ 	.short	(.L_463 - .L_462)
.L_462:
        /*012c*/ 	.word	0x00000000
        /*0130*/ 	.short	0x0003
        /*0132*/ 	.short	0x000c
        /*0134*/ 	.byte	0x00, 0xf0, 0x11, 0x00


	//----- nvinfo : EIATTR_KPARAM_INFO
	.align		4
.L_463:
        /*0138*/ 	.byte	0x04, 0x17
        /*013a*/ 	.short	(.L_465 - .L_464)
.L_464:
        /*013c*/ 	.word	0x00000000
        /*0140*/ 	.short	0x0002
        /*0142*/ 	.short	0x0008
        /*0144*/ 	.byte	0x00, 0xf0, 0x11, 0x00


	//----- nvinfo : EIATTR_KPARAM_INFO
	.align		4
.L_465:
        /*0148*/ 	.byte	0x04, 0x17
        /*014a*/ 	.short	(.L_467 - .L_466)
.L_466:
        /*014c*/ 	.word	0x00000000
        /*0150*/ 	.short	0x0001
        /*0152*/ 	.short	0x0004
        /*0154*/ 	.byte	0x00, 0xf0, 0x11, 0x00


	//----- nvinfo : EIATTR_KPARAM_INFO
	.align		4
.L_467:
        /*0158*/ 	.byte	0x04, 0x17
        /*015a*/ 	.short	(.L_469 - .L_468)
.L_468:
        /*015c*/ 	.word	0x00000000
        /*0160*/ 	.short	0x0000
        /*0162*/ 	.short	0x0000
        /*0164*/ 	.byte	0x00, 0xf0, 0x11, 0x00


	//----- nvinfo : EIATTR_SPARSE_MMA_MASK
	.align		4
.L_469:
        /*0168*/ 	.byte	0x03, 0x50
        /*016a*/ 	.short	0x0000


	//----- nvinfo : EIATTR_MAXREG_COUNT
	.align		4
        /*016c*/ 	.byte	0x03, 0x1b
        /*016e*/ 	.short	0x00ff


	//----- nvinfo : EIATTR_NUM_BARRIERS
	.align		4
        /*0170*/ 	.byte	0x02, 0x4c
        /*0172*/ 	.byte	0x01
	.zero		1


	//----- nvinfo : EIATTR_MERCURY_ISA_VERSION
	.align		4
        /*0174*/ 	.byte	0x03, 0x5f
        /*0176*/ 	.short	0x0101


	//----- nvinfo : EIATTR_VRC_CTA_INIT_COUNT
	.align		4
        /*0178*/ 	.byte	0x02, 0x4a
	.zero		1
	.zero		1


	//----- nvinfo : EIATTR_EXIT_INSTR_OFFSETS
	.align		4
        /*017c*/ 	.byte	0x04, 0x1c
        /*017e*/ 	.short	(.L_471 - .L_470)


	//   ....[0]....
.L_470:
        /*0180*/ 	.word	0x00000220


	//   ....[1]....
        /*0184*/ 	.word	0x00001990


	//   ....[2]....
        /*0188*/ 	.word	0x000019f0


	//----- nvinfo : EIATTR_CRS_STACK_SIZE
	.align		4
.L_471:
        /*018c*/ 	.byte	0x04, 0x1e
        /*018e*/ 	.short	(.L_473 - .L_472)
.L_472:
        /*0190*/ 	.word	0x00000000


	//----- nvinfo : EIATTR_CBANK_PARAM_SIZE
	.align		4
.L_473:
        /*0194*/ 	.byte	0x03, 0x19
        /*0196*/ 	.short	0x0078


	//----- nvinfo : EIATTR_PARAM_CBANK
	.align		4
        /*0198*/ 	.byte	0x04, 0x0a
        /*019a*/ 	.short	(.L_475 - .L_474)
	.align		4
.L_474:
        /*019c*/ 	.word	index@(.nv.constant0._Z20flash_bevpool_kernelILb1ELi0ELb0EEviiiiiffPKfS1_S1_PKiS3_iiiffffffPf)
        /*01a0*/ 	.short	0x0380
        /*01a2*/ 	.short	0x0078


	//----- nvinfo : EIATTR_SW_WAR
	.align		4
.L_475:
        /*01a4*/ 	.byte	0x04, 0x36
        /*01a6*/ 	.short	(.L_477 - .L_476)
.L_476:
        /*01a8*/ 	.word	0x00000008
.L_477:


//--------------------- .nv.info._Z20flash_bevpool_kernelILb1ELi0ELb1EEviiiiiffPKfS1_S1_PKiS3_iiiffffffPf --------------------------
	.section	.nv.info._Z20flash_bevpool_kernelILb1ELi0ELb1EEviiiiiffPKfS1_S1_PKiS3_iiiffffffPf,"",@"SHT_CUDA_INFO"
	.sectionflags	@""
	.align	4


	//----- nvinfo : EIATTR_CUDA_API_VERSION
	.align		4
        /*0000*/ 	.byte	0x04, 0x37
        /*0002*/ 	.short	(.L_479 - .L_478)
.L_478:
        /*0004*/ 	.word	0x00000082


	//----- nvinfo : EIATTR_KPARAM_INFO
	.align		4
.L_479:
        /*0008*/ 	.byte	0x04, 0x17
        /*000a*/ 	.short	(.L_481 - .L_480)
.L_480:
        /*000c*/ 	.word	0x00000000
        /*0010*/ 	.short	0x0015
        /*0012*/ 	.short	0x0070
        /*0014*/ 	.byte	0x00, 0xf5, 0x21, 0x00


	//----- nvinfo : EIATTR_KPARAM_INFO
	.align		4
.L_481:
        /*0018*/ 	.byte	0x04, 0x17
        /*001a*/ 	.short	(.L_483 - .L_482)
.L_482:
        /*001c*/ 	.word	0x00000000
        /*0020*/ 	.short	0x0014
        /*0022*/ 	.short	0x0068
        /*0024*/ 	.byte	0x00, 0xf0, 0x11, 0x00


	//----- nvinfo : EIATTR_KPARAM_INFO
	.align		4
.L_483:
        /*0028*/ 	.byte	0x04, 0x17
        /*002a*/ 	.short	(.L_485 - .L_484)
.L_484:
        /*002c*/ 	.word	0x00000000
        /*0030*/ 	.short	0x0013
        /*0032*/ 	.short	0x0064
        /*0034*/ 	.byte	0x00, 0xf0, 0x11, 0x00


	//----- nvinfo : EIATTR_KPARAM_INFO
	.align		4
.L_485:
        /*0038*/ 	.byte	0x04, 0x17
        /*003a*/ 	.short	(.L_487 - .L_486)
.L_486:
        /*003c*/ 	.word	0x00000000
        /*0040*/ 	.short	0x0012
        /*0042*/ 	.short	0x0060
        /*0044*/ 	.byte	0x00, 0xf0, 0x11, 0x00


	//----- nvinfo : EIATTR_KPARAM_INFO
	.align		4
.L_487:
        /*0048*/ 	.byte	0x04, 0x17
        /*004a*/ 	.short	(.L_489 - .L_488)
.L_488:
        /*004c*/ 	.word	0x00000000
        /*0050*/ 	.short	0x0011
        /*0052*/ 	.short	0x005c
        /*0054*/ 	.byte	0x00, 0xf0, 0x11, 0x00


	//----- nvinfo : EIATTR_KPARAM_INFO
	.align		4
.L_489:
        /*0058*/ 	.byte	0x04, 0x17
        /*005a*/ 	.short	(.L_491 - .L_490)
.L_490:
        /*005c*/ 	.word	0x00000000
        /*0060*/ 	.short	0x0010
        /*0062*/ 	.short	0x0058
        /*0064*/ 	.byte	0x00, 0xf0, 0x11, 0x00


	//----- nvinfo : EIATTR_KPARAM_INFO
	.align		4
.L_491:
        /*0068*/ 	.byte	0x04, 0x17
        /*006a*/ 	.short	(.L_493 - .L_492)
.L_492:
        /*006c*/ 	.word	0x00000000
        /*0070*/ 	.short	0x000f
        /*0072*/ 	.short	0x0054
        /*0074*/ 	.byte	0x00, 0xf0, 0x11, 0x00


	//----- nvinfo : EIATTR_KPARAM_INFO
	.align		4
.L_493:
        /*0078*/ 	.byte	0x04, 0x17
        /*007a*/ 	.short	(.L_495 - .L_494)
.L_494:
        /*007c*/ 	.word	0x00000000
        /*0080*/ 	.short	0x000e
        /*0082*/ 	.short	0x0050
        /*0084*/ 	.byte	0x00, 0xf0, 0x11, 0x00


	//----- nvinfo : EIATTR_KPARAM_INFO
	.align		4
.L_495:
        /*0088*/ 	.byte	0x04, 0x17
        /*008a*/ 	.short	(.L_497 - .L_496)
.L_496:
        /*008c*/ 	.word	0x00000000
        /*0090*/ 	.short	0x000d
        /*0092*/ 	.short	0x004c
        /*0094*/ 	.byte	0x00, 0xf0, 0x11, 0x00


	//----- nvinfo : EIATTR_KPARAM_INFO
	.align		4
.L_497:
        /*0098*/ 	.byte	0x04, 0x17
        /*009a*/ 	.short	(.L_499 - .L_498)
.L_498:
        /*009c*/ 	.word	0x00000000
        /*00a0*/ 	.short	0x000c
        /*00a2*/ 	.short	0x0048
        /*00a4*/ 	.byte	0x00, 0xf0, 0x11, 0x00


	//----- nvinfo : EIATTR_KPARAM_INFO
	.align		4
.L_499:
        /*00a8*/ 	.byte	0x04, 0x17
        /*00aa*/ 	.short	(.L_501 - .L_500)
.L_500:
        /*00ac*/ 	.word	0x00000000
        /*00b0*/ 	.short	0x000b
        /*00b2*/ 	.short	0x0040
        /*00b4*/ 	.byte	0x00, 0xf5, 0x21, 0x00


	//----- nvinfo : EIATTR_KPARAM_INFO
	.align		4
.L_501:
        /*00b8*/ 	.byte	0x04, 0x17
        /*00ba*/ 	.short	(.L_503 - .L_502)
.L_502:
        /*00bc*/ 	.word	0x00000000
        /*00c0*/ 	.short	0x000a
        /*00c2*/ 	.short	0x0038
        /*00c4*/ 	.byte	0x00, 0xf5, 0x21, 0x00


	//----- nvinfo : EIATTR_KPARAM_INFO
	.align		4
.L_503:
        /*00c8*/ 	.byte	0x04, 0x17
        /*00ca*/ 	.short	(.L_505 - .L_504)
.L_504:
        /*00cc*/ 	.word	0x00000000
        /*00d0*/ 	.short	0x0009
        /*00d2*/ 	.short	0x0030
        /*00d4*/ 	.byte	0x00, 0xf5, 0x21, 0x00


	//----- nvinfo : EIATTR_KPARAM_INFO
	.align		4
.L_505:
        /*00d8*/ 	.byte	0x04, 0x17
        /*00da*/ 	.short	(.L_507 - .L_506)
.L_506:
        /*00dc*/ 	.word	0x00000000
        /*00e0*/ 	.short	0x0008
        /*00e2*/ 	.short	0x0028
        /*00e4*/ 	.byte	0x00, 0xf5, 0x21, 0x00


	//----- nvinfo : EIATTR_KPARAM_INFO
	.align		4
.L_507:
        /*00e8*/ 	.byte	0x04, 0x17
        /*00ea*/ 	.short	(.L_509 - .L_508)
.L_508:
        /*00ec*/ 	.word	0x00000000
        /*00f0*/ 	.short	0x0007
        /*00f2*/ 	.short	0x0020
        /*00f4*/ 	.byte	0x00, 0xf5, 0x21, 0x00


	//----- nvinfo : EIATTR_KPARAM_INFO
	.align		4
.L_509:
        /*00f8*/ 	.byte	0x04, 0x17
        /*00fa*/ 	.short	(.L_511 - .L_510)
.L_510:
        /*00fc*/ 	.word	0x00000000
        /*0100*/ 	.short	0x0006
        /*0102*/ 	.short	0x0018
        /*0104*/ 	.byte	0x00, 0xf0, 0x11, 0x00


	//----- nvinfo : EIATTR_KPARAM_INFO
	.align		4
.L_511:
        /*0108*/ 	.byte	0x04, 0x17
        /*010a*/ 	.short	(.L_513 - .L_512)
.L_512:
        /*010c*/ 	.word	0x00000000
        /*0110*/ 	.short	0x0005
        /*0112*/ 	.short	0x0014
        /*0114*/ 	.byte	0x00, 0xf0, 0x11, 0x00


	//----- nvinfo : EIATTR_KPARAM_INFO
	.align		4
.L_513:
        /*0118*/ 	.byte	0x04, 0x17
        /*011a*/ 	.short	(.L_515 - .L_514)
.L_514:
        /*011c*/ 	.word	0x00000000
        /*0120*/ 	.short	0x0004
        /*0122*/ 	.short	0x0010
        /*0124*/ 	.byte	0x00, 0xf0, 0x11, 0x00


	//----- nvinfo : EIATTR_KPARAM_INFO
	.align		4
.L_515:
        /*0128*/ 	.byte	0x04, 0x17
        /*012a*/ 	.short	(.L_517 - .L_516)
.L_516:
        /*012c*/ 	.word	0x00000000
        /*0130*/ 	.short	0x0003
        /*0132*/ 	.short	0x000c
        /*0134*/ 	.byte	0x00, 0xf0, 0x11, 0x00


	//----- nvinfo : EIATTR_KPARAM_INFO
	.align		4
.L_517:
        /*0138*/ 	.byte	0x04, 0x17
        /*013a*/ 	.short	(.L_519 - .L_518)
.L_518:
        /*013c*/ 	.word	0x00000000
        /*0140*/ 	.short	0x0002
        /*0142*/ 	.short	0x0008
        /*0144*/ 	.byte	0x00, 0xf0, 0x11, 0x00


	//----- nvinfo : EIATTR_KPARAM_INFO
	.align		4
.L_519:
        /*0148*/ 	.byte	0x04, 0x17
        /*014a*/ 	.short	(.L_521 - .L_520)
.L_520:
        /*014c*/ 	.word	0x00000000
        /*0150*/ 	.short	0x0001
        /*0152*/ 	.short	0x0004
        /*0154*/ 	.byte	0x00, 0xf0, 0x11, 0x00


	//----- nvinfo : EIATTR_KPARAM_INFO
	.align		4
.L_521:
        /*0158*/ 	.byte	0x04, 0x17
        /*015a*/ 	.short	(.L_523 - .L_522)
.L_522:
        /*015c*/ 	.word	0x00000000
        /*0160*/ 	.short	0x0000
        /*0162*/ 	.short	0x0000
        /*0164*/ 	.byte	0x00, 0xf0, 0x11, 0x00


	//----- nvinfo : EIATTR_SPARSE_MMA_MASK
	.align		4
.L_523:
        /*0168*/ 	.byte	0x03, 0x50
        /*016a*/ 	.short	0x0000


	//----- nvinfo : EIATTR_MAXREG_COUNT
	.align		4
        /*016c*/ 	.byte	0x03, 0x1b
        /*016e*/ 	.short	0x00ff


	//----- nvinfo : EIATTR_NUM_BARRIERS
	.align		4
        /*0170*/ 	.byte	0x02, 0x4c
        /*0172*/ 	.byte	0x01
	.zero		1


	//----- nvinfo : EIATTR_MERCURY_ISA_VERSION
	.align		4
        /*0174*/ 	.byte	0x03, 0x5f
        /*0176*/ 	.short	0x0101


	//----- nvinfo : EIATTR_VRC_CTA_INIT_COUNT
	.align		4
        /*0178*/ 	.byte	0x02, 0x4a
	.zero		1
	.zero		1


	//----- nvinfo : EIATTR_EXIT_INSTR_OFFSETS
	.align		4
        /*017c*/ 	.byte	0x04, 0x1c
        /*017e*/ 	.short	(.L_525 - .L_524)


	//   ....[0]....
.L_524:
        /*0180*/ 	.word	0x00000220


	//   ....[1]....
        /*0184*/ 	.word	0x00001990


	//   ....[2]....
        /*0188*/ 	.word	0x000019f0


	//----- nvinfo : EIATTR_CRS_STACK_SIZE
	.align		4
.L_525:
        /*018c*/ 	.byte	0x04, 0x1e
        /*018e*/ 	.short	(.L_527 - .L_526)
.L_526:
        /*0190*/ 	.word	0x00000000


	//----- nvinfo : EIATTR_CBANK_PARAM_SIZE
	.align		4
.L_527:
        /*0194*/ 	.byte	0x03, 0x19
        /*0196*/ 	.short	0x0078


	//----- nvinfo : EIATTR_PARAM_CBANK
	.align		4
        /*0198*/ 	.byte	0x04, 0x0a
        /*019a*/ 	.short	(.L_529 - .L_528)
	.align		4
.L_528:
        /*019c*/ 	.word	index@(.nv.constant0._Z20flash_bevpool_kernelILb1ELi0ELb1EEviiiiiffPKfS1_S1_PKiS3_iiiffffffPf)
        /*01a0*/ 	.short	0x0380
        /*01a2*/ 	.short	0x0078


	//----- nvinfo : EIATTR_SW_WAR
	.align		4
.L_529:
        /*01a4*/ 	.byte	0x04, 0x36
        /*01a6*/ 	.short	(.L_531 - .L_530)
.L_530:
        /*01a8*/ 	.word	0x00000008
.L_531:


//--------------------- .nv.info._Z20flash_bevpool_kernelILb1ELi1ELb0EEviiiiiffPKfS1_S1_PKiS3_iiiffffffPf --------------------------
	.section	.nv.info._Z20flash_bevpool_kernelILb1ELi1ELb0EEviiiiiffPKfS1_S1_PKiS3_iiiffffffPf,"",@"SHT_CUDA_INFO"
	.sectionflags	@""
	.align	4


	//----- nvinfo : EIATTR_CUDA_API_VERSION
	.align		4
        /*0000*/ 	.byte	0x04, 0x37
        /*0002*/ 	.short	(.L_533 - .L_532)
.L_532:
        /*0004*/ 	.word	0x00000082


	//----- nvinfo : EIATTR_KPARAM_INFO
	.align		4
.L_533:
        /*0008*/ 	.byte	0x04, 0x17
        /*000a*/ 	.short	(.L_535 - .L_534)
.L_534:
        /*000c*/ 	.word	0x00000000
        /*0010*/ 	.short	0x0015
        /*0012*/ 	.short	0x0070
        /*0014*/ 	.byte	0x00, 0xf5, 0x21, 0x00


	//----- nvinfo : EIATTR_KPARAM_INFO
	.align		4
.L_535:
        /*0018*/ 	.byte	0x04, 0x17
        /*001a*/ 	.short	(.L_537 - .L_536)
.L_536:
        /*001c*/ 	.word	0x00000000
        /*0020*/ 	.short	0x0014
        /*0022*/ 	.short	0x0068
        /*0024*/ 	.byte	0x00, 0xf0, 0x11, 0x00


	//----- nvinfo : EIATTR_KPARAM_INFO
	.align		4
.L_537:
        /*0028*/ 	.byte	0x04, 0x17
        /*002a*/ 	.short	(.L_539 - .L_538)
.L_538:
        /*002c*/ 	.word	0x00000000
        /*0030*/ 	.short	0x0013
        /*0032*/ 	.short	0x0064
        /*0034*/ 	.byte	0x00, 0xf0, 0x11, 0x00


	//----- nvinfo : EIATTR_KPARAM_INFO
	.align		4
.L_539:
        /*0038*/ 	.byte	0x04, 0x17
        /*003a*/ 	.short	(.L_541 - .L_540)
.L_540:
        /*003c*/ 	.word	0x00000000
        /*0040*/ 	.short	0x0012
        /*0042*/ 	.short	0x0060
        /*0044*/ 	.byte	0x00, 0xf0, 0x11, 0x00


	//----- nvinfo : EIATTR_KPARAM_INFO
	.align		4
.L_541:
        /*0048*/ 	.byte	0x04, 0x17
        /*004a*/ 	.short	(.L_543 - .L_542)
.L_542:
        /*004c*/ 	.word	0x00000000
        /*0050*/ 	.short	0x0011
        /*0052*/ 	.short	0x005c
        /*0054*/ 	.byte	0x00, 0xf0, 0x11, 0x00


	//----- nvinfo : EIATTR_KPARAM_INFO
	.align		4
.L_543:
        /*0058*/ 	.byte	0x04, 0x17
        /*005a*/ 	.short	(.L_545 - .L_544)
.L_544:
        /*005c*/ 	.word	0x00000000
        /*0060*/ 	.short	0x0010
        /*0062*/ 	.short	0x0058
        /*0064*/ 	.byte	0x00, 0xf0, 0x11, 0x00


	//----- nvinfo : EIATTR_KPARAM_INFO
	.align		4
.L_545:
        /*0068*/ 	.byte	0x04, 0x17
        /*006a*/ 	.short	(.L_547 - .L_546)
.L_546:
        /*006c*/ 	.word	0x00000000
        /*0070*/ 	.short	0x000f
        /*0072*/ 	.short	0x0054
        /*0074*/ 	.byte	0x00, 0xf0, 0x11, 0x00


	//----- nvinfo : EIATTR_KPARAM_INFO
	.align		4
.L_547:
        /*0078*/ 	.byte	0x04, 0x17
        /*007a*/ 	.short	(.L_549 - .L_548)
.L_548:
        /*007c*/ 	.word	0x00000000
        /*0080*/ 	.short	0x000e
        /*0082*/ 	.short	0x0050
        /*0084*/ 	.byte	0x00, 0xf0, 0x11, 0x00


	//----- nvinfo : EIATTR_KPARAM_INFO
	.align		4
.L_549:
        /*0088*/ 	.byte	0x04, 0x17
        /*008a*/ 	.short	(.L_551 - .L_550)
.L_550:
        /*008c*/ 	.word	0x00000000
        /*0090*/ 	.short	0x000d
        /*0092*/ 	.short	0x004c
        /*0094*/ 	.byte	0x00, 0xf0, 0x11, 0x00


	//----- nvinfo : EIATTR_KPARAM_INFO
	.align		4
.L_551:
        /*0098*/ 	.byte	0x04, 0x17
        /*009a*/ 	.short	(.L_553 - .L_552)
.L_552:
        /*009c*/ 	.word	0x00000000
        /*00a0*/ 	.short	0x000c
        /*00a2*/ 	.short	0x0048
        /*00a4*/ 	.byte	0x00, 0xf0, 0x11, 0x00


	//----- nvinfo : EIATTR_KPARAM_INFO
	.align		4
.L_553:
        /*00a8*/ 	.byte	0x04, 0x17
        /*00aa*/ 	.short	(.L_555 - .L_554)
.L_554:
        /*00ac*/ 	.word	0x00000000
        /*00b0*/ 	.short	0x000b
        /*00b2*/ 	.short	0x0040
        /*00b4*/ 	.byte	0x00, 0xf5, 0x21, 0x00


	//----- nvinfo : EIATTR_KPARAM_INFO
	.align		4
.L_555:
        /*00b8*/ 	.byte	0x04, 0x17
        /*00ba*/ 	.short	(.L_557 - .L_556)
.L_556:
        /*00bc*/ 	.word	0x00000000
        /*00c0*/ 	.short	0x000a
        /*00c2*/ 	.short	0x0038
        /*00c4*/ 	.byte	0x00, 0xf5, 0x21, 0x00


	//----- nvinfo : EIATTR_KPARAM_INFO
	.align		4
.L_557:
        /*00c8*/ 	.byte	0x04, 0x17
        /*00ca*/ 	.short	(.L_559 - .L_558)
.L_558:
        /*00cc*/ 	.word	0x00000000
        /*00d0*/ 	.short	0x0009
        /*00d2*/ 	.short	0x0030
        /*00d4*/ 	.byte	0x00, 0xf5, 0x21, 0x00


	//----- nvinfo : EIATTR_KPARAM_INFO
	.align		4
.L_559:
        /*00d8*/ 	.byte	0x04, 0x17
        /*00da*/ 	.short	(.L_561 - .L_560)
.L_560:
        /*00dc*/ 	.word	0x00000000
        /*00e0*/ 	.short	0x0008
        /*00e2*/ 	.short	0x0028
        /*00e4*/ 	.byte	0x00, 0xf5, 0x21, 0x00


	//----- nvinfo : EIATTR_KPARAM_INFO
	.align		4
.L_561:
        /*00e8*/ 	.byte	0x04, 0x17
        /*00ea*/ 	.short	(.L_563 - .L_562)
.L_562:
        /*00ec*/ 	.word	0x00000000
        /*00f0*/ 	.short	0x0007
        /*00f2*/ 	.short	0x0020
        /*00f4*/ 	.byte	0x00, 0xf5, 0x21, 0x00


	//----- nvinfo : EIATTR_KPARAM_INFO
	.align		4
.L_563:
        /*00f8*/ 	.byte	0x04, 0x17
        /*00fa*/ 	.short	(.L_565 - .L_564)
.L_564:
        /*00fc*/ 	.word	0x00000000
        /*0100*/ 	.short	0x0006
        /*0102*/ 	.short	0x0018
        /*0104*/ 	.byte	0x00, 0xf0, 0x11, 0x00


	//----- nvinfo : EIATTR_KPARAM_INFO
	.align		4
.L_565:
        /*0108*/ 	.byte	0x04, 0x17
        /*010a*/ 	.short	(.L_567 - .L_566)
.L_566:
        /*010c*/ 	.word	0x00000000
        /*0110*/ 	.short	0x0005
        /*0112*/ 	.short	0x0014
        /*0114*/ 	.byte	0x00, 0xf0, 0x11, 0x00


	//----- nvinfo : EIATTR_KPARAM_INFO
	.align		4
.L_567:
        /*0118*/ 	.byte	0x04, 0x17
        /*011a*/ 	.short	(.L_569 - .L_568)
.L_568:
        /*011c*/ 	.word	0x00000000
        /*0120*/ 	.short	0x0004
        /*0122*/ 	.short	0x0010
        /*0124*/ 	.byte	0x00, 0xf0, 0x11, 0x00


	//----- nvinfo : EIATTR_KPARAM_INFO
	.align		4
.L_569:
        /*0128*/ 	.byte	0x04, 0x17
        /*012a*/ 	.short	(.L_571 - .L_570)
.L_570:
        /*012c*/ 	.word	0x00000000
        /*0130*/ 	.short	0x0003
        /*0132*/ 	.short	0x000c
        /*0134*/ 	.byte	0x00, 0xf0, 0x11, 0x00


	//----- nvinfo : EIATTR_KPARAM_INFO
	.align		4
.L_571:
        /*0138*/ 	.byte	0x04, 0x17
        /*013a*/ 	.short	(.L_573 - .L_572)
.L_572:
        /*013c*/ 	.word	0x00000000
        /*0140*/ 	.short	0x0002
        /*0142*/ 	.short	0x0008
        /*0144*/ 	.byte	0x00, 0xf0, 0x11, 0x00


	//----- nvinfo : EIATTR_KPARAM_INFO
	.align		4
.L_573:
        /*0148*/ 	.byte	0x04, 0x17
        /*014a*/ 	.short	(.L_575 - .L_574)
.L_574:
        /*014c*/ 	.word	0x00000000
        /*0150*/ 	.short	0x0001
        /*0152*/ 	.short	0x0004
        /*0154*/ 	.byte	0x00, 0xf0, 0x11, 0x00


	//----- nvinfo : EIATTR_KPARAM_INFO
	.align		4
.L_575:
        /*0158*/ 	.byte	0x04, 0x17
        /*015a*/ 	.short	(.L_577 - .L_576)
.L_576:
        /*015c*/ 	.word	0x00000000
        /*0160*/ 	.short	0x0000
        /*0162*/ 	.short	0x0000
        /*0164*/ 	.byte	0x00, 0xf0, 0x11, 0x00


	//----- nvinfo : EIATTR_SPARSE_MMA_MASK
	.align		4
.L_577:
        /*0168*/ 	.byte	0x03, 0x50
        /*016a*/ 	.short	0x0000


	//----- nvinfo : EIATTR_MAXREG_COUNT
	.align		4
        /*016c*/ 	.byte	0x03, 0x1b
        /*016e*/ 	.short	0x00ff


	//----- nvinfo : EIATTR_NUM_BARRIERS
	.align		4
        /*0170*/ 	.byte	0x02, 0x4c
        /*0172*/ 	.byte	0x01
	.zero		1


	//----- nvinfo : EIATTR_MERCURY_ISA_VERSION
	.align		4
        /*0174*/ 	.byte	0x03, 0x5f
        /*0176*/ 	.short	0x0101


	//----- nvinfo : EIATTR_VRC_CTA_INIT_COUNT
	.align		4
        /*0178*/ 	.byte	0x02, 0x4a
	.zero		1
	.zero		1


	//----- nvinfo : EIATTR_EXIT_INSTR_OFFSETS
	.align		4
        /*017c*/ 	.byte	0x04, 0x1c
        /*017e*/ 	.short	(.L_579 - .L_578)


	//   ....[0]....
.L_578:
        /*0180*/ 	.word	0x00000220


	//   ....[1]....
        /*0184*/ 	.word	0x00001970


	//   ....[2]....
        /*0188*/ 	.word	0x000019d0


	//----- nvinfo : EIATTR_CRS_STACK_SIZE
	.align		4
.L_579:
        /*018c*/ 	.byte	0x04, 0x1e
        /*018e*/ 	.short	(.L_581 - .L_580)
.L_580:
        /*0190*/ 	.word	0x00000000


	//----- nvinfo : EIATTR_CBANK_PARAM_SIZE
	.align		4
.L_581:
        /*0194*/ 	.byte	0x03, 0x19
        /*0196*/ 	.short	0x0078


	//----- nvinfo : EIATTR_PARAM_CBANK
	.align		4
        /*0198*/ 	.byte	0x04, 0x0a
        /*019a*/ 	.short	(.L_583 - .L_582)
	.align		4
.L_582:
        /*019c*/ 	.word	index@(.nv.constant0._Z20flash_bevpool_kernelILb1ELi1ELb0EEviiiiiffPKfS1_S1_PKiS3_iiiffffffPf)
        /*01a0*/ 	.short	0x0380
        /*01a2*/ 	.short	0x0078


	//----- nvinfo : EIATTR_SW_WAR
	.align		4
.L_583:
        /*01a4*/ 	.byte	0x04, 0x36
        /*01a6*/ 	.short	(.L_585 - .L_584)
.L_584:
        /*01a8*/ 	.word	0x00000008
.L_585:


//--------------------- .nv.info._Z20flash_bevpool_kernelILb1ELi1ELb1EEviiiiiffPKfS1_S1_PKiS3_iiiffffffPf --------------------------
	.section	.nv.info._Z20flash_bevpool_kernelILb1ELi1ELb1EEviiiiiffPKfS1_S1_PKiS3_iiiffffffPf,"",@"SHT_CUDA_INFO"
	.sectionflags	@""
	.align	4


	//----- nvinfo : EIATTR_CUDA_API_VERSION
	.align		4
        /*0000*/ 	.byte	0x04, 0x37
        /*0002*/ 	.short	(.L_587 - .L_586)
.L_586:
        /*0004*/ 	.word	0x00000082


	//----- nvinfo : EIATTR_KPARAM_INFO
	.align		4
.L_587:
        /*0008*/ 	.byte	0x04, 0x17
        /*000a*/ 	.short	(.L_589 - .L_588)
.L_588:
        /*000c*/ 	.word	0x00000000
        /*0010*/ 	.short	0x0015
        /*0012*/ 	.short	0x0070
        /*0014*/ 	.byte	0x00, 0xf5, 0x21, 0x00


	//----- nvinfo : EIATTR_KPARAM_INFO
	.align		4
.L_589:
        /*0018*/ 	.byte	0x04, 0x17
        /*001a*/ 	.short	(.L_591 - .L_590)
.L_590:
        /*001c*/ 	.word	0x00000000
        /*0020*/ 	.short	0x0014
        /*0022*/ 	.short	0x0068
        /*0024*/ 	.byte	0x00, 0xf0, 0x11, 0x00


	//----- nvinfo : EIATTR_KPARAM_INFO
	.align		4
.L_591:
        /*0028*/ 	.byte	0x04, 0x17
        /*002a*/ 	.short	(.L_593 - .L_592)
.L_592:
        /*002c*/ 	.word	0x00000000
        /*0030*/ 	.short	0x0013
        /*0032*/ 	.short	0x0064
        /*0034*/ 	.byte	0x00, 0xf0, 0x11, 0x00


	//----- nvinfo : EIATTR_KPARAM_INFO
	.align		4
.L_593:
        /*0038*/ 	.byte	0x04, 0x17
        /*003a*/ 	.short	(.L_595 - .L_594)
.L_594:
        /*003c*/ 	.word	0x00000000
        /*0040*/ 	.short	0x0012
        /*0042*/ 	.short	0x0060
        /*0044*/ 	.byte	0x00, 0xf0, 0x11, 0x00


	//----- nvinfo : EIATTR_KPARAM_INFO
	.align		4
.L_595:
        /*0048*/ 	.byte	0x04, 0x17
        /*004a*/ 	.short	(.L_597 - .L_596)
.L_596:
        /*004c*/ 	.word	0x00000000
        /*0050*/ 	.short	0x0011
        /*0052*/ 	.short	0x005c
        /*0054*/ 	.byte	0x00, 0xf0, 0x11, 0x00


	//----- nvinfo : EIATTR_KPARAM_INFO
	.align		4
.L_597:
        /*0058*/ 	.byte	0x04, 0x17
        /*005a*/ 	.short	(.L_599 - .L_598)
.L_598:
        /*005c*/ 	.word	0x00000000
        /*0060*/ 	.short	0x0010
        /*0062*/ 	.short	0x0058
        /*0064*/ 	.byte	0x00, 0xf0, 0x11, 0x00


	//----- nvinfo : EIATTR_KPARAM_INFO
	.align		4
.L_599:
        /*0068*/ 	.byte	0x04, 0x17
        /*006a*/ 	.short	(.L_601 - .L_600)
.L_600:
        /*006c*/ 	.word	0x00000000
        /*0070*/ 	.short	0x000f
        /*0072*/ 	.short	0x0054
        /*0074*/ 	.byte	0x00, 0xf0, 0x11, 0x00


	//----- nvinfo : EIATTR_KPARAM_INFO
	.align		4
.L_601:
        /*0078*/ 	.byte	0x04, 0x17
        /*007a*/ 	.short	(.L_603 - .L_602)
.L_602:
        /*007c*/ 	.word	0x00000000
        /*0080*/ 	.short	0x000e
        /*0082*/ 	.short	0x0050
        /*0084*/ 	.byte	0x00, 0xf0, 0x11, 0x00


	//----- nvinfo : EIATTR_KPARAM_INFO
	.align		4
.L_603:
        /*0088*/ 	.byte	0x04, 0x17
        /*008a*/ 	.short	(.L_605 - .L_604)
.L_604:
        /*008c*/ 	.word	0x00000000
        /*0090*/ 	.short	0x000d
        /*0092*/ 	.short	0x004c
        /*0094*/ 	.byte	0x00, 0xf0, 0x11, 0x00


	//----- nvinfo : EIATTR_KPARAM_INFO
	.align		4
.L_605:
        /*0098*/ 	.byte	0x04, 0x17
        /*009a*/ 	.short	(.L_607 - .L_606)
.L_606:
        /*009c*/ 	.word	0x00000000
        /*00a0*/ 	.short	0x000c
        /*00a2*/ 	.short	0x0048
        /*00a4*/ 	.byte	0x00, 0xf0, 0x11, 0x00


	//----- nvinfo : EIATTR_KPARAM_INFO
	.align		4
.L_607:
        /*00a8*/ 	.byte	0x04, 0x17
        /*00aa*/ 	.short	(.L_609 - .L_608)
.L_608:
        /*00ac*/ 	.word	0x00000000
        /*00b0*/ 	.short	0x000b
        /*00b2*/ 	.short	0x0040
        /*00b4*/ 	.byte	0x00, 0xf5, 0x21, 0x00


	//----- nvinfo : EIATTR_KPARAM_INFO
	.align		4
.L_609:
        /*00b8*/ 	.byte	0x04, 0x17
        /*00ba*/ 	.short	(.L_611 - .L_610)
.L_610:
        /*00bc*/ 	.word	0x00000000
        /*00c0*/ 	.short	0x000a
        /*00c2*/ 	.short	0x0038
        /*00c4*/ 	.byte	0x00, 0xf5, 0x21, 0x00


	//----- nvinfo : EIATTR_KPARAM_INFO
	.align		4
.L_611:
        /*00c8*/ 	.byte	0x04, 0x17
        /*00ca*/ 	.short	(.L_613 - .L_612)
.L_612:
        /*00cc*/ 	.word	0x00000000
        /*00d0*/ 	.short	0x0009
        /*00d2*/ 	.short	0x0030
        /*00d4*/ 	.byte	0x00, 0xf5, 0x21, 0x00


	//----- nvinfo : EIATTR_KPARAM_INFO
	.align		4
.L_613:
        /*00d8*/ 	.byte	0x04, 0x17
        /*00da*/ 	.short	(.L_615 - .L_614)
.L_614:
        /*00dc*/ 	.word	0x00000000
        /*00e0*/ 	.short	0x0008
        /*00e2*/ 	.short	0x0028
        /*00e4*/ 	.byte	0x00, 0xf5, 0x21, 0x00


	//----- nvinfo : EIATTR_KPARAM_INFO
	.align		4
.L_615:
        /*00e8*/ 	.byte	0x04, 0x17
        /*00ea*/ 	.short	(.L_617 - .L_616)
.L_616:
        /*00ec*/ 	.word	0x00000000
        /*00f0*/ 	.short	0x0007
        /*00f2*/ 	.short	0x0020
        /*00f4*/ 	.byte	0x00, 0xf5, 0x21, 0x00


	//----- nvinfo : EIATTR_KPARAM_INFO
	.align		4
.L_617:
        /*00f8*/ 	.byte	0x04, 0x17
        /*00fa*/ 	.short	(.L_619 - .L_618)
.L_618:
        /*00fc*/ 	.word	0x00000000
        /*0100*/ 	.short	0x0006
        /*0102*/ 	.short	0x0018
        /*0104*/ 	.byte	0x00, 0xf0, 0x11, 0x00


	//----- nvinfo : EIATTR_KPARAM_INFO
	.align		4
.L_619:
        /*0108*/ 	.byte	0x04, 0x17
        /*010a*/ 	.short	(.L_621 - .L_620)
.L_620:
        /*010c*/ 	.word	0x00000000
        /*0110*/ 	.short	0x0005
        /*0112*/ 	.short	0x0014
        /*0114*/ 	.byte	0x00, 0xf0, 0x11, 0x00


	//----- nvinfo : EIATTR_KPARAM_INFO
	.align		4
.L_621:
        /*0118*/ 	.byte	0x04, 0x17
        /*011a*/ 	.short	(.L_623 - .L_622)
.L_622:
        /*011c*/ 	.word	0x00000000
        /*0120*/ 	.short	0x0004
        /*0122*/ 	.short	0x0010
        /*0124*/ 	.byte	0x00, 0xf0, 0x11, 0x00


	//----- nvinfo : EIATTR_KPARAM_INFO
	.align		4
.L_623:
        /*0128*/ 	.byte	0x04, 0x17
        /*012a*/ 	.short	(.L_625 - .L_624)
.L_624:
        /*012c*/ 	.word	0x00000000
        /*0130*/ 	.short	0x0003
        /*0132*/ 	.short	0x000c
        /*0134*/ 	.byte	0x00, 0xf0, 0x11, 0x00


	//----- nvinfo : EIATTR_KPARAM_INFO
	.align		4
.L_625:
        /*0138*/ 	.byte	0x04, 0x17
        /*013a*/ 	.short	(.L_627 - .L_626)
.L_626:
        /*013c*/ 	.word	0x00000000
        /*0140*/ 	.short	0x0002
        /*0142*/ 	.short	0x0008
        /*0144*/ 	.byte	0x00, 0xf0, 0x11, 0x00


	//----- nvinfo : EIATTR_KPARAM_INFO
	.align		4
.L_627:
        /*0148*/ 	.byte	0x04, 0x17
        /*014a*/ 	.short	(.L_629 - .L_628)
.L_628:
        /*014c*/ 	.word	0x00000000
        /*0150*/ 	.short	0x0001
        /*0152*/ 	.short	0x0004
        /*0154*/ 	.byte	0x00, 0xf0, 0x11, 0x00


	//----- nvinfo : EIATTR_KPARAM_INFO
	.align		4
.L_629:
        /*0158*/ 	.byte	0x04, 0x17
        /*015a*/ 	.short	(.L_631 - .L_630)
.L_630:
        /*015c*/ 	.word	0x00000000
        /*0160*/ 	.short	0x0000
        /*0162*/ 	.short	0x0000
        /*0164*/ 	.byte	0x00, 0xf0, 0x11, 0x00


	//----- nvinfo : EIATTR_SPARSE_MMA_MASK
	.align		4
.L_631:
        /*0168*/ 	.byte	0x03, 0x50
        /*016a*/ 	.short	0x0000


	//----- nvinfo : EIATTR_MAXREG_COUNT
	.align		4
        /*016c*/ 	.byte	0x03, 0x1b
        /*016e*/ 	.short	0x00ff


	//----- nvinfo : EIATTR_NUM_BARRIERS
	.align		4
        /*0170*/ 	.byte	0x02, 0x4c
        /*0172*/ 	.byte	0x01
	.zero		1


	//----- nvinfo : EIATTR_MERCURY_ISA_VERSION
	.align		4
        /*0174*/ 	.byte	0x03, 0x5f
        /*0176*/ 	.short	0x0101


	//----- nvinfo : EIATTR_VRC_CTA_INIT_COUNT
	.align		4
        /*0178*/ 	.byte	0x02, 0x4a
	.zero		1
	.zero		1


	//----- nvinfo : EIATTR_EXIT_INSTR_OFFSETS
	.align		4
        /*017c*/ 	.byte	0x04, 0x1c
        /*017e*/ 	.short	(.L_633 - .L_632)


	//   ....[0]....
.L_632:
        /*0180*/ 	.word	0x00000220


	//   ....[1]....
        /*0184*/ 	.word	0x00001970


	//   ....[2]....
        /*0188*/ 	.word	0x000019d0


	//----- nvinfo : EIATTR_CRS_STACK_SIZE
	.align		4
.L_633:
        /*018c*/ 	.byte	0x04, 0x1e
        /*018e*/ 	.short	(.L_635 - .L_634)
.L_634:
        /*0190*/ 	.word	0x00000000


	//----- nvinfo : EIATTR_CBANK_PARAM_SIZE
	.align		4
.L_635:
        /*0194*/ 	.byte	0x03, 0x19
        /*0196*/ 	.short	0x0078


	//----- nvinfo : EIATTR_PARAM_CBANK
	.align		4
        /*0198*/ 	.byte	0x04, 0x0a
        /*019a*/ 	.short	(.L_637 - .L_636)
	.align		4
.L_636:
        /*019c*/ 	.word	index@(.nv.constant0._Z20flash_bevpool_kernelILb1ELi1ELb1EEviiiiiffPKfS1_S1_PKiS3_iiiffffffPf)
        /*01a0*/ 	.short	0x0380
        /*01a2*/ 	.short	0x0078


	//----- nvinfo : EIATTR_SW_WAR
	.align		4
.L_637:
        /*01a4*/ 	.byte	0x04, 0x36
        /*01a6*/ 	.short	(.L_639 - .L_638)
.L_638:
        /*01a8*/ 	.word	0x00000008
.L_639:


//--------------------- .nv.info._Z25flash_bevpool_warp_kernelILi0ELb0EEviiiiiffPKfS1_S1_PKiS3_iiiffffffPf --------------------------
	.section	.nv.info._Z25flash_bevpool_warp_kernelILi0ELb0EEviiiiiffPKfS1_S1_PKiS3_iiiffffffPf,"",@"SHT_CUDA_INFO"
	.sectionflags	@""
	.align	4


	//----- nvinfo : EIATTR_CUDA_API_VERSION
	.align		4
        /*0000*/ 	.byte	0x04, 0x37
        /*0002*/ 	.short	(.L_641 - .L_640)
.L_640:
        /*0004*/ 	.word	0x00000082


	//----- nvinfo : EIATTR_KPARAM_INFO
	.align		4
.L_641:
        /*0008*/ 	.byte	0x04, 0x17
        /*000a*/ 	.short	(.L_643 - .L_642)
.L_642:
        /*000c*/ 	.word	0x00000000
        /*0010*/ 	.short	0x0015
        /*0012*/ 	.short	0x0070
        /*0014*/ 	.byte	0x00, 0xf5, 0x21, 0x00


	//----- nvinfo : EIATTR_KPARAM_INFO
	.align		4
.L_643:
        /*0018*/ 	.byte	0x04, 0x17
        /*001a*/ 	.short	(.L_645 - .L_644)
.L_644:
        /*001c*/ 	.word	0x00000000
        /*0020*/ 	.short	0x0014
        /*0022*/ 	.short	0x0068
        /*0024*/ 	.byte	0x00, 0xf0, 0x11, 0x00


	//----- nvinfo : EIATTR_KPARAM_INFO
	.align		4
.L_645:
        /*0028*/ 	.byte	0x04, 0x17
        /*002a*/ 	.short	(.L_647 - .L_646)
.L_646:
        /*002c*/ 	.word	0x00000000
        /*0030*/ 	.short	0x0013
        /*0032*/ 	.short	0x0064
        /*0034*/ 	.byte	0x00, 0xf0, 0x11, 0x00


	//----- nvinfo : EIATTR_KPARAM_INFO
	.align		4
.L_647:
        /*0038*/ 	.byte	0x04, 0x17
        /*003a*/ 	.short	(.L_649 - .L_648)
.L_648:
        /*003c*/ 	.word	0x00000000
        /*0040*/ 	.short	0x0012
        /*0042*/ 	.short	0x0060
        /*0044*/ 	.byte	0x00, 0xf0, 0x11, 0x00


	//----- nvinfo : EIATTR_KPARAM_INFO
	.align		4
.L_649:
        /*0048*/ 	.byte	0x04, 0x17
        /*004a*/ 	.short	(.L_651 - .L_650)
.L_650:
        /*004c*/ 	.word	0x00000000
        /*0050*/ 	.short	0x0011
        /*0052*/ 	.short	0x005c
        /*0054*/ 	.byte	0x00, 0xf0, 0x11, 0x00


	//----- nvinfo : EIATTR_KPARAM_INFO
	.align		4
.L_651:
        /*0058*/ 	.byte	0x04, 0x17
        /*005a*/ 	.short	(.L_653 - .L_652)
.L_652:
        /*005c*/ 	.word	0x00000000
        /*0060*/ 	.short	0x0010
        /*0062*/ 	.short	0x0058
        /*0064*/ 	.byte	0x00, 0xf0, 0x11, 0x00


	//----- nvinfo : EIATTR_KPARAM_INFO
	.align		4
.L_653:
        /*0068*/ 	.byte	0x04, 0x17
        /*006a*/ 	.short	(.L_655 - .L_654)
.L_654:
        /*006c*/ 	.word	0x00000000
        /*0070*/ 	.short	0x000f
        /*0072*/ 	.short	0x0054
        /*0074*/ 	.byte	0x00, 0xf0, 0x11, 0x00


	//----- nvinfo : EIATTR_KPARAM_INFO
	.align		4
.L_655:
        /*0078*/ 	.byte	0x04, 0x17
        /*007a*/ 	.short	(.L_657 - .L_656)
.L_656:
        /*007c*/ 	.word	0x00000000
        /*0080*/ 	.short	0x000e
        /*0082*/ 	.short	0x0050
        /*0084*/ 	.byte	0x00, 0xf0, 0x11, 0x00


	//----- nvinfo : EIATTR_KPARAM_INFO
	.align		4
.L_657:
        /*0088*/ 	.byte	0x04, 0x17
        /*008a*/ 	.short	(.L_659 - .L_658)
.L_658:
        /*008c*/ 	.word	0x00000000
        /*0090*/ 	.short	0x000d
        /*0092*/ 	.short	0x004c
        /*0094*/ 	.byte	0x00, 0xf0, 0x11, 0x00


	//----- nvinfo : EIATTR_KPARAM_INFO
	.align		4
.L_659:
        /*0098*/ 	.byte	0x04, 0x17
        /*009a*/ 	.short	(.L_661 - .L_660)
.L_660:
        /*009c*/ 	.word	0x00000000
        /*00a0*/ 	.short	0x000c
        /*00a2*/ 	.short	0x0048
        /*00a4*/ 	.byte	0x00, 0xf0, 0x11, 0x00


	//----- nvinfo : EIATTR_KPARAM_INFO
	.align		4
.L_661:
        /*00a8*/ 	.byte	0x04, 0x17
        /*00aa*/ 	.short	(.L_663 - .L_662)
.L_662:
        /*00ac*/ 	.word	0x00000000
        /*00b0*/ 	.short	0x000b
        /*00b2*/ 	.short	0x0040
        /*00b4*/ 	.byte	0x00, 0xf5, 0x21, 0x00


	//----- nvinfo : EIATTR_KPARAM_INFO
	.align		4
.L_663:
        /*00b8*/ 	.byte	0x04, 0x17
        /*00ba*/ 	.short	(.L_665 - .L_664)
.L_664:
        /*00bc*/ 	.word	0x00000000
        /*00c0*/ 	.short	0x000a
        /*00c2*/ 	.short	0x0038
        /*00c4*/ 	.byte	0x00, 0xf5, 0x21, 0x00


	//----- nvinfo : EIATTR_KPARAM_INFO
	.align		4
.L_665:
        /*00c8*/ 	.byte	0x04, 0x17
        /*00ca*/ 	.short	(.L_667 - .L_666)
.L_666:
        /*00cc*/ 	.word	0x00000000
        /*00d0*/ 	.short	0x0009
        /*00d2*/ 	.short	0x0030
        /*00d4*/ 	.byte	0x00, 0xf5, 0x21, 0x00


	//----- nvinfo : EIATTR_KPARAM_INFO
	.align		4
.L_667:
        /*00d8*/ 	.byte	0x04, 0x17
        /*00da*/ 	.short	(.L_669 - .L_668)
.L_668:
        /*00dc*/ 	.word	0x00000000
        /*00e0*/ 	.short	0x0008
        /*00e2*/ 	.short	0x0028
        /*00e4*/ 	.byte	0x00, 0xf5, 0x21, 0x00


	//----- nvinfo : EIATTR_KPARAM_INFO
	.align		4
.L_669:
        /*00e8*/ 	.byte	0x04, 0x17
        /*00ea*/ 	.short	(.L_671 - .L_670)
.L_670:
        /*00ec*/ 	.word	0x00000000
        /*00f0*/ 	.short	0x0007
        /*00f2*/ 	.short	0x0020
        /*00f4*/ 	.byte	0x00, 0xf5, 0x21, 0x00


	//----- nvinfo : EIATTR_KPARAM_INFO
	.align		4
.L_671:
        /*00f8*/ 	.byte	0x04, 0x17
        /*00fa*/ 	.short	(.L_673 - .L_672)
.L_672:
        /*00fc*/ 	.word	0x00000000
        /*0100*/ 	.short	0x0006
        /*0102*/ 	.short	0x0018
        /*0104*/ 	.byte	0x00, 0xf0, 0x11, 0x00


	//----- nvinfo : EIATTR_KPARAM_INFO
	.align		4
.L_673:
        /*0108*/ 	.byte	0x04, 0x17
        /*010a*/ 	.short	(.L_675 - .L_674)
.L_674:
        /*010c*/ 	.word	0x00000000
        /*0110*/ 	.short	0x0005
        /*0112*/ 	.short	0x0014
        /*0114*/ 	.byte	0x00, 0xf0, 0x11, 0x00


	//----- nvinfo : EIATTR_KPARAM_INFO
	.align		4
.L_675:
        /*0118*/ 	.byte	0x04, 0x17
        /*011a*/ 	.short	(.L_677 - .L_676)
.L_676:
        /*011c*/ 	.word	0x00000000
        /*0120*/ 	.short	0x0004
        /*0122*/ 	.short	0x0010
        /*0124*/ 	.byte	0x00, 0xf0, 0x11, 0x00


	//----- nvinfo : EIATTR_KPARAM_INFO
	.align		4
.L_677:
        /*0128*/ 	.byte	0x04, 0x17
        /*012a*/ 	.short	(.L_679 - .L_678)
.L_678:
        /*012c*/ 	.word	0x00000000
        /*0130*/ 	.short	0x0003
        /*0132*/ 	.short	0x000c
        /*0134*/ 	.byte	0x00, 0xf0, 0x11, 0x00


	//----- nvinfo : EIATTR_KPARAM_INFO
	.align		4
.L_679:
        /*0138*/ 	.byte	0x04, 0x17
        /*013a*/ 	.short	(.L_681 - .L_680)
.L_680:
        /*013c*/ 	.word	0x00000000
        /*0140*/ 	.short	0x0002
        /*0142*/ 	.short	0x0008
        /*0144*/ 	.byte	0x00, 0xf0, 0x11, 0x00


	//----- nvinfo : EIATTR_KPARAM_INFO
	.align		4
.L_681:
        /*0148*/ 	.byte	0x04, 0x17
        /*014a*/ 	.short	(.L_683 - .L_682)
.L_682:
        /*014c*/ 	.word	0x00000000
        /*0150*/ 	.short	0x0001
        /*0152*/ 	.short	0x0004
        /*0154*/ 	.byte	0x00, 0xf0, 0x11, 0x00


	//----- nvinfo : EIATTR_KPARAM_INFO
	.align		4
.L_683:
        /*0158*/ 	.byte	0x04, 0x17
        /*015a*/ 	.short	(.L_685 - .L_684)
.L_684:
        /*015c*/ 	.word	0x00000000
        /*0160*/ 	.short	0x0000
        /*0162*/ 	.short	0x0000
        /*0164*/ 	.byte	0x00, 0xf0, 0x11, 0x00


	//----- nvinfo : EIATTR_SPARSE_MMA_MASK
	.align		4
.L_685:
        /*0168*/ 	.byte	0x03, 0x50
        /*016a*/ 	.short	0x0000


	//----- nvinfo : EIATTR_MAXREG_COUNT
	.align		4
        /*016c*/ 	.byte	0x03, 0x1b
        /*016e*/ 	.short	0x00ff


	//----- nvinfo : EIATTR_MERCURY_ISA_VERSION
	.align		4
        /*0170*/ 	.byte	0x03, 0x5f
        /*0172*/ 	.short	0x0101


	//----- nvinfo : EIATTR_VRC_CTA_INIT_COUNT
	.align		4
        /*0174*/ 	.byte	0x02, 0x4a
	.zero		1
	.zero		1


	//----- nvinfo : EIATTR_EXIT_INSTR_OFFSETS
	.align		4
        /*0178*/ 	.byte	0x04, 0x1c
        /*017a*/ 	.short	(.L_687 - .L_686)


	//   ....[0]....
.L_686:
        /*017c*/ 	.word	0x000000a0


	//   ....[1]....
        /*0180*/ 	.word	0x00002fe0


	//   ....[2]....
        /*0184*/ 	.word	0x000031a0


	//   ....[3]....
        /*0188*/ 	.word	0x00003270


	//   ....[4]....
        /*018c*/ 	.word	0x00003300


	//   ....[5]....
        /*0190*/ 	.word	0x00003360


	//   ....[6]....
        /*0194*/ 	.word	0x00003380


	//   ....[7]....
        /*0198*/ 	.word	0x00003cf0


	//   ....[8]....
        /*019c*/ 	.word	0x00004190


	//   ....[9]....
        /*01a0*/ 	.word	0x00004430


	//   ....[10]....
        /*01a4*/ 	.word	0x00004570


	//----- nvinfo : EIATTR_CRS_STACK_SIZE
	.align		4
.L_687:
        /*01a8*/ 	.byte	0x04, 0x1e
        /*01aa*/ 	.short	(.L_689 - .L_688)
.L_688:
        /*01ac*/ 	.word	0x00000000


	//----- nvinfo : EIATTR_CBANK_PARAM_SIZE
	.align		4
.L_689:
        /*01b0*/ 	.byte	0x03, 0x19
        /*01b2*/ 	.short	0x0078


	//----- nvinfo : EIATTR_PARAM_CBANK
	.align		4
        /*01b4*/ 	.byte	0x04, 0x0a
        /*01b6*/ 	.short	(.L_691 - .L_690)
	.align		4
.L_690:
        /*01b8*/ 	.word	index@(.nv.constant0._Z25flash_bevpool_warp_kernelILi0ELb0EEviiiiiffPKfS1_S1_PKiS3_iiiffffffPf)
        /*01bc*/ 	.short	0x0380
        /*01be*/ 	.short	0x0078


	//----- nvinfo : EIATTR_SW_WAR
	.align		4
.L_691:
        /*01c0*/ 	.byte	0x04, 0x36
        /*01c2*/ 	.short	(.L_693 - .L_692)
.L_692:
        /*01c4*/ 	.word	0x00000008
.L_693:


//--------------------- .nv.info._Z25flash_bevpool_warp_kernelILi0ELb1EEviiiiiffPKfS1_S1_PKiS3_iiiffffffPf --------------------------
	.section	.nv.info._Z25flash_bevpool_warp_kernelILi0ELb1EEviiiiiffPKfS1_S1_PKiS3_iiiffffffPf,"",@"SHT_CUDA_INFO"
	.sectionflags	@""
	.align	4


	//----- nvinfo : EIATTR_CUDA_API_VERSION
	.align		4
        /*0000*/ 	.byte	0x04, 0x37
        /*0002*/ 	.short	(.L_695 - .L_694)
.L_694:
        /*0004*/ 	.word	0x00000082


	//----- nvinfo : EIATTR_KPARAM_INFO
	.align		4
.L_695:
        /*0008*/ 	.byte	0x04, 0x17
        /*000a*/ 	.short	(.L_697 - .L_696)
.L_696:
        /*000c*/ 	.word	0x00000000
        /*0010*/ 	.short	0x0015
        /*0012*/ 	.short	0x0070
        /*0014*/ 	.byte	0x00, 0xf5, 0x21, 0x00


	//----- nvinfo : EIATTR_KPARAM_INFO
	.align		4
.L_697:
        /*0018*/ 	.byte	0x04, 0x17
        /*001a*/ 	.short	(.L_699 - .L_698)
.L_698:
        /*001c*/ 	.word	0x00000000
        /*0020*/ 	.short	0x0014
        /*0022*/ 	.short	0x0068
        /*0024*/ 	.byte	0x00, 0xf0, 0x11, 0x00


	//----- nvinfo : EIATTR_KPARAM_INFO
	.align		4
.L_699:
        /*0028*/ 	.byte	0x04, 0x17
        /*002a*/ 	.short	(.L_701 - .L_700)
.L_700:
        /*002c*/ 	.word	0x00000000
        /*0030*/ 	.short	0x0013
        /*0032*/ 	.short	0x0064
        /*0034*/ 	.byte	0x00, 0xf0, 0x11, 0x00


	//----- nvinfo : EIATTR_KPARAM_INFO
	.align		4
.L_701:
        /*0038*/ 	.byte	0x04, 0x17
        /*003a*/ 	.short	(.L_703 - .L_702)
.L_702:
        /*003c*/ 	.word	0x00000000
        /*0040*/ 	.short	0x0012
        /*0042*/ 	.short	0x0060
        /*0044*/ 	.byte	0x00, 0xf0, 0x11, 0x00


	//----- nvinfo : EIATTR_KPARAM_INFO
	.align		4
.L_703:
        /*0048*/ 	.byte	0x04, 0x17
        /*004a*/ 	.short	(.L_705 - .L_704)
.L_704:
        /*004c*/ 	.word	0x00000000
        /*0050*/ 	.short	0x0011
        /*0052*/ 	.short	0x005c
        /*0054*/ 	.byte	0x00, 0xf0, 0x11, 0x00


	//----- nvinfo : EIATTR_KPARAM_INFO
	.align		4
.L_705:
        /*0058*/ 	.byte	0x04, 0x17
        /*005a*/ 	.short	(.L_707 - .L_706)
.L_706:
        /*005c*/ 	.word	0x00000000
        /*0060*/ 	.short	0x0010
        /*0062*/ 	.short	0x0058
        /*0064*/ 	.byte	0x00, 0xf0, 0x11, 0x00


	//----- nvinfo : EIATTR_KPARAM_INFO
	.align		4
.L_707:
        /*0068*/ 	.byte	0x04, 0x17
        /*006a*/ 	.short	(.L_709 - .L_708)
.L_708:
        /*006c*/ 	.word	0x00000000
        /*0070*/ 	.short	0x000f
        /*0072*/ 	.short	0x0054
        /*0074*/ 	.byte	0x00, 0xf0, 0x11, 0x00


	//----- nvinfo : EIATTR_KPARAM_INFO
	.align		4
.L_709:
        /*0078*/ 	.byte	0x04, 0x17
        /*007a*/ 	.short	(.L_711 - .L_710)
.L_710:
        /*007c*/ 	.word	0x00000000
        /*0080*/ 	.short	0x000e
        /*0082*/ 	.short	0x0050
        /*0084*/ 	.byte	0x00, 0xf0, 0x11, 0x00


	//----- nvinfo : EIATTR_KPARAM_INFO
	.align		4
.L_711:
        /*0088*/ 	.byte	0x04, 0x17
        /*008a*/ 	.short	(.L_713 - .L_712)
.L_712:
        /*008c*/ 	.word	0x00000000
        /*0090*/ 	.short	0x000d
        /*0092*/ 	.short	0x004c
        /*0094*/ 	.byte	0x00, 0xf0, 0x11, 0x00


	//----- nvinfo : EIATTR_KPARAM_INFO
	.align		4
.L_713:
        /*0098*/ 	.byte	0x04, 0x17
        /*009a*/ 	.short	(.L_715 - .L_714)
.L_714:
        /*009c*/ 	.word	0x00000000
        /*00a0*/ 	.short	0x000c
        /*00a2*/ 	.short	0x0048
        /*00a4*/ 	.byte	0x00, 0xf0, 0x11, 0x00


	//----- nvinfo : EIATTR_KPARAM_INFO
	.align		4
.L_715:
        /*00a8*/ 	.byte	0x04, 0x17
        /*00aa*/ 	.short	(.L_717 - .L_716)
.L_716:
        /*00ac*/ 	.word	0x00000000
        /*00b0*/ 	.short	0x000b
        /*00b2*/ 	.short	0x0040
        /*00b4*/ 	.byte	0x00, 0xf5, 0x21, 0x00


	//----- nvinfo : EIATTR_KPARAM_INFO
	.align		4
.L_717:
        /*00b8*/ 	.byte	0x04, 0x17
        /*00ba*/ 	.short	(.L_719 - .L_718)
.L_718:
        /*00bc*/ 	.word	0x00000000
        /*00c0*/ 	.short	0x000a
        /*00c2*/ 	.short	0x0038
        /*00c4*/ 	.byte	0x00, 0xf5, 0x21, 0x00


	//----- nvinfo : EIATTR_KPARAM_INFO
	.align		4
.L_719:
        /*00c8*/ 	.byte	0x04, 0x17
        /*00ca*/ 	.short	(.L_721 - .L_720)
.L_720:
        /*00cc*/ 	.word	0x00000000
        /*00d0*/ 	.short	0x0009
        /*00d2*/ 	.short	0x0030
        /*00d4*/ 	.byte	0x00, 0xf5, 0x21, 0x00


	//----- nvinfo : EIATTR_KPARAM_INFO
	.align		4
.L_721:
        /*00d8*/ 	.byte	0x04, 0x17
        /*00da*/ 	.short	(.L_723 - .L_722)
.L_722:
        /*00dc*/ 	.word	0x00000000
        /*00e0*/ 	.short	0x0008
        /*00e2*/ 	.short	0x0028
        /*00e4*/ 	.byte	0x00, 0xf5, 0x21, 0x00


	//----- nvinfo : EIATTR_KPARAM_INFO
	.align		4
.L_723:
        /*00e8*/ 	.byte	0x04, 0x17
        /*00ea*/ 	.short	(.L_725 - .L_724)
.L_724:
        /*00ec*/ 	.word	0x00000000
        /*00f0*/ 	.short	0x0007
        /*00f2*/ 	.short	0x0020
        /*00f4*/ 	.byte	0x00, 0xf5, 0x21, 0x00


	//----- nvinfo : EIATTR_KPARAM_INFO
	.align		4
.L_725:
        /*00f8*/ 	.byte	0x04, 0x17
        /*00fa*/ 	.short	(.L_727 - .L_726)
.L_726:
        /*00fc*/ 	.word	0x00000000
        /*0100*/ 	.short	0x0006
        /*0102*/ 	.short	0x0018
        /*0104*/ 	.byte	0x00, 0xf0, 0x11, 0x00


	//----- nvinfo : EIATTR_KPARAM_INFO
	.align		4
.L_727:
        /*0108*/ 	.byte	0x04, 0x17
        /*010a*/ 	.short	(.L_729 - .L_728)
.L_728:
        /*010c*/ 	.word	0x00000000
        /*0110*/ 	.short	0x0005
        /*0112*/ 	.short	0x0014
        /*0114*/ 	.byte	0x00, 0xf0, 0x11, 0x00


	//----- nvinfo : EIATTR_KPARAM_INFO
	.align		4
.L_729:
        /*0118*/ 	.byte	0x04, 0x17
        /*011a*/ 	.short	(.L_731 - .L_730)
.L_730:
        /*011c*/ 	.word	0x00000000
        /*0120*/ 	.short	0x0004
        /*0122*/ 	.short	0x0010
        /*0124*/ 	.byte	0x00, 0xf0, 0x11, 0x00


	//----- nvinfo : EIATTR_KPARAM_INFO
	.align		4
.L_731:
        /*0128*/ 	.byte	0x04, 0x17
        /*012a*/ 	.short	(.L_733 - .L_732)
.L_732:
        /*012c*/ 	.word	0x00000000
        /*0130*/ 	.short	0x0003
        /*0132*/ 	.short	0x000c
        /*0134*/ 	.byte	0x00, 0xf0, 0x11, 0x00


	//----- nvinfo : EIATTR_KPARAM_INFO
	.align		4
.L_733:
        /*0138*/ 	.byte	0x04, 0x17
        /*013a*/ 	.short	(.L_735 - .L_734)
.L_734:
        /*013c*/ 	.word	0x00000000
        /*0140*/ 	.short	0x0002
        /*0142*/ 	.short	0x0008
        /*0144*/ 	.byte	0x00, 0xf0, 0x11, 0x00


	//----- nvinfo : EIATTR_KPARAM_INFO
	.align		4
.L_735:
        /*0148*/ 	.byte	0x04, 0x17
        /*014a*/ 	.short	(.L_737 - .L_736)
.L_736:
        /*014c*/ 	.word	0x00000000
        /*0150*/ 	.short	0x0001
        /*0152*/ 	.short	0x0004
        /*0154*/ 	.byte	0x00, 0xf0, 0x11, 0x00


	//----- nvinfo : EIATTR_KPARAM_INFO
	.align		4
.L_737:
        /*0158*/ 	.byte	0x04, 0x17
        /*015a*/ 	.short	(.L_739 - .L_738)
.L_738:
        /*015c*/ 	.word	0x00000000
        /*0160*/ 	.short	0x0000
        /*0162*/ 	.short	0x0000
        /*0164*/ 	.byte	0x00, 0xf0, 0x11, 0x00


	//----- nvinfo : EIATTR_SPARSE_MMA_MASK
	.align		4
.L_739:
        /*0168*/ 	.byte	0x03, 0x50
        /*016a*/ 	.short	0x0000


	//----- nvinfo : EIATTR_MAXREG_COUNT
	.align		4
        /*016c*/ 	.byte	0x03, 0x1b
        /*016e*/ 	.short	0x00ff


	//----- nvinfo : EIATTR_MERCURY_ISA_VERSION
	.align		4
        /*0170*/ 	.byte	0x03, 0x5f
        /*0172*/ 	.short	0x0101


	//----- nvinfo : EIATTR_VRC_CTA_INIT_COUNT
	.align		4
        /*0174*/ 	.byte	0x02, 0x4a
	.zero		1
	.zero		1


	//----- nvinfo : EIATTR_EXIT_INSTR_OFFSETS
	.align		4
        /*0178*/ 	.byte	0x04, 0x1c
        /*017a*/ 	.short	(.L_741 - .L_740)


	//   ....[0]....
.L_740:
        /*017c*/ 	.word	0x000000a0


	//   ....[1]....
        /*0180*/ 	.word	0x00003450


	//   ....[2]....
        /*0184*/ 	.word	0x00003610


	//   ....[3]....
        /*0188*/ 	.word	0x000036e0


	//   ....[4]....
        /*018c*/ 	.word	0x00003770


	//   ....[5]....
        /*0190*/ 	.word	0x000037d0


	//   ....[6]....
        /*0194*/ 	.word	0x000037f0


	//   ....[7]....
        /*0198*/ 	.word	0x00004160


	//   ....[8]....
        /*019c*/ 	.word	0x00004600


	//   ....[9]....
        /*01a0*/ 	.word	0x000048a0


	//   ....[10]....
        /*01a4*/ 	.word	0x000049e0


	//----- nvinfo : EIATTR_CRS_STACK_SIZE
	.align		4
.L_741:
        /*01a8*/ 	.byte	0x04, 0x1e
        /*01aa*/ 	.short	(.L_743 - .L_742)
.L_742:
        /*01ac*/ 	.word	0x00000000


	//----- nvinfo : EIATTR_CBANK_PARAM_SIZE
	.align		4
.L_743:
        /*01b0*/ 	.byte	0x03, 0x19
        /*01b2*/ 	.short	0x0078


	//----- nvinfo : EIATTR_PARAM_CBANK
	.align		4
        /*01b4*/ 	.byte	0x04, 0x0a
        /*01b6*/ 	.short	(.L_745 - .L_744)
	.align		4
.L_744:
        /*01b8*/ 	.word	index@(.nv.constant0._Z25flash_bevpool_warp_kernelILi0ELb1EEviiiiiffPKfS1_S1_PKiS3_iiiffffffPf)
        /*01bc*/ 	.short	0x0380
        /*01be*/ 	.short	0x0078


	//----- nvinfo : EIATTR_SW_WAR
	.align		4
.L_745:
        /*01c0*/ 	.byte	0x04, 0x36
        /*01c2*/ 	.short	(.L_747 - .L_746)
.L_746:
        /*01c4*/ 	.word	0x00000008
.L_747:


//--------------------- .nv.info._Z25flash_bevpool_warp_kernelILi1ELb0EEviiiiiffPKfS1_S1_PKiS3_iiiffffffPf --------------------------
	.section	.nv.info._Z25flash_bevpool_warp_kernelILi1ELb0EEviiiiiffPKfS1_S1_PKiS3_iiiffffffPf,"",@"SHT_CUDA_INFO"
	.sectionflags	@""
	.align	4


	//----- nvinfo : EIATTR_CUDA_API_VERSION
	.align		4
        /*0000*/ 	.byte	0x04, 0x37
        /*0002*/ 	.short	(.L_749 - .L_748)
.L_748:
        /*0004*/ 	.word	0x00000082


	//----- nvinfo : EIATTR_KPARAM_INFO
	.align		4
.L_749:
        /*0008*/ 	.byte	0x04, 0x17
        /*000a*/ 	.short	(.L_751 - .L_750)
.L_750:
        /*000c*/ 	.word	0x00000000
        /*0010*/ 	.short	0x0015
        /*0012*/ 	.short	0x0070
        /*0014*/ 	.byte	0x00, 0xf5, 0x21, 0x00


	//----- nvinfo : EIATTR_KPARAM_INFO
	.align		4
.L_751:
        /*0018*/ 	.byte	0x04, 0x17
        /*001a*/ 	.short	(.L_753 - .L_752)
.L_752:
        /*001c*/ 	.word	0x00000000
        /*0020*/ 	.short	0x0014
        /*0022*/ 	.short	0x0068
        /*0024*/ 	.byte	0x00, 0xf0, 0x11, 0x00


	//----- nvinfo : EIATTR_KPARAM_INFO
	.align		4
.L_753:
        /*0028*/ 	.byte	0x04, 0x17
        /*002a*/ 	.short	(.L_755 - .L_754)
.L_754:
        /*002c*/ 	.word	0x00000000
        /*0030*/ 	.short	0x0013
        /*0032*/ 	.short	0x0064
        /*0034*/ 	.byte	0x00, 0xf0, 0x11, 0x00


	//----- nvinfo : EIATTR_KPARAM_INFO
	.align		4
.L_755:
        /*0038*/ 	.byte	0x04, 0x17
        /*003a*/ 	.short	(.L_757 - .L_756)
.L_756:
        /*003c*/ 	.word	0x00000000
        /*0040*/ 	.short	0x0012
        /*0042*/ 	.short	0x0060
        /*0044*/ 	.byte	0x00, 0xf0, 0x11, 0x00


	//----- nvinfo : EIATTR_KPARAM_INFO
	.align		4
.L_757:
        /*0048*/ 	.byte	0x04, 0x17
        /*004a*/ 	.short	(.L_759 - .L_758)
.L_758:
        /*004c*/ 	.word	0x00000000
        /*0050*/ 	.short	0x0011
        /*0052*/ 	.short	0x005c
        /*0054*/ 	.byte	0x00, 0xf0, 0x11, 0x00


	//----- nvinfo : EIATTR_KPARAM_INFO
	.align		4
.L_759:
        /*0058*/ 	.byte	0x04, 0x17
        /*005a*/ 	.short	(.L_761 - .L_760)
.L_760:
        /*005c*/ 	.word	0x00000000
        /*0060*/ 	.short	0x0010
        /*0062*/ 	.short	0x0058
        /*0064*/ 	.byte	0x00, 0xf0, 0x11, 0x00


	//----- nvinfo : EIATTR_KPARAM_INFO
	.align		4
.L_761:
        /*0068*/ 	.byte	0x04, 0x17
        /*006a*/ 	.short	(.L_763 - .L_762)
.L_762:
        /*006c*/ 	.word	0x00000000
        /*0070*/ 	.short	0x000f
        /*0072*/ 	.short	0x0054
        /*0074*/ 	.byte	0x00, 0xf0, 0x11, 0x00


	//----- nvinfo : EIATTR_KPARAM_INFO
	.align		4
.L_763:
        /*0078*/ 	.byte	0x04, 0x17
        /*007a*/ 	.short	(.L_765 - .L_764)
.L_764:
        /*007c*/ 	.word	0x00000000
        /*0080*/ 	.short	0x000e
        /*0082*/ 	.short	0x0050
        /*0084*/ 	.byte	0x00, 0xf0, 0x11, 0x00


	//----- nvinfo : EIATTR_KPARAM_INFO
	.align		4
.L_765:
        /*0088*/ 	.byte	0x04, 0x17
        /*008a*/ 	.short	(.L_767 - .L_766)
.L_766:
        /*008c*/ 	.word	0x00000000
        /*0090*/ 	.short	0x000d
        /*0092*/ 	.short	0x004c
        /*0094*/ 	.byte	0x00, 0xf0, 0x11, 0x00


	//----- nvinfo : EIATTR_KPARAM_INFO
	.align		4
.L_767:
        /*0098*/ 	.byte	0x04, 0x17
        /*009a*/ 	.short	(.L_769 - .L_768)
.L_768:
        /*009c*/ 	.word	0x00000000
        /*00a0*/ 	.short	0x000c
        /*00a2*/ 	.short	0x0048
        /*00a4*/ 	.byte	0x00, 0xf0, 0x11, 0x00


	//----- nvinfo : EIATTR_KPARAM_INFO
	.align		4
.L_769:
        /*00a8*/ 	.byte	0x04, 0x17
        /*00aa*/ 	.short	(.L_771 - .L_770)
.L_770:
        /*00ac*/ 	.word	0x00000000
        /*00b0*/ 	.short	0x000b
        /*00b2*/ 	.short	0x0040
        /*00b4*/ 	.byte	0x00, 0xf5, 0x21, 0x00


	//----- nvinfo : EIATTR_KPARAM_INFO
	.align		4
.L_771:
        /*00b8*/ 	.byte	0x04, 0x17
        /*00ba*/ 	.short	(.L_773 - .L_772)
.L_772:
        /*00bc*/ 	.word	0x00000000
        /*00c0*/ 	.short	0x000a
        /*00c2*/ 	.short	0x0038
        /*00c4*/ 	.byte	0x00, 0xf5, 0x21, 0x00


	//----- nvinfo : EIATTR_KPARAM_INFO
	.align		4
.L_773:
        /*00c8*/ 	.byte	0x04, 0x17
        /*00ca*/ 	.short	(.L_775 - .L_774)
.L_774:
        /*00cc*/ 	.word	0x00000000
        /*00d0*/ 	.short	0x0009
        /*00d2*/ 	.short	0x0030
        /*00d4*/ 	.byte	0x00, 0xf5, 0x21, 0x00


	//----- nvinfo : EIATTR_KPARAM_INFO
	.align		4
.L_775:
        /*00d8*/ 	.byte	0x04, 0x17
        /*00da*/ 	.short	(.L_777 - .L_776)
.L_776:
        /*00dc*/ 	.word	0x00000000
        /*00e0*/ 	.short	0x0008
        /*00e2*/ 	.short	0x0028
        /*00e4*/ 	.byte	0x00, 0xf5, 0x21, 0x00


	//----- nvinfo : EIATTR_KPARAM_INFO
	.align		4
.L_777:
        /*00e8*/ 	.byte	0x04, 0x17
        /*00ea*/ 	.short	(.L_779 - .L_778)
.L_778:
        /*00ec*/ 	.word	0x00000000
        /*00f0*/ 	.short	0x0007
        /*00f2*/ 	.short	0x0020
        /*00f4*/ 	.byte	0x00, 0xf5, 0x21, 0x00


	//----- nvinfo : EIATTR_KPARAM_INFO
	.align		4
.L_779:
        /*00f8*/ 	.byte	0x04, 0x17
        /*00fa*/ 	.short	(.L_781 - .L_780)
.L_780:
        /*00fc*/ 	.word	0x00000000
        /*0100*/ 	.short	0x0006
        /*0102*/ 	.short	0x0018
        /*0104*/ 	.byte	0x00, 0xf0, 0x11, 0x00


	//----- nvinfo : EIATTR_KPARAM_INFO
	.align		4
.L_781:
        /*0108*/ 	.byte	0x04, 0x17
        /*010a*/ 	.short	(.L_783 - .L_782)
.L_782:
        /*010c*/ 	.word	0x00000000
        /*0110*/ 	.short	0x0005
        /*0112*/ 	.short	0x0014
        /*0114*/ 	.byte	0x00, 0xf0, 0x11, 0x00


	//----- nvinfo : EIATTR_KPARAM_INFO
	.align		4
.L_783:
        /*0118*/ 	.byte	0x04, 0x17
        /*011a*/ 	.short	(.L_785 - .L_784)
.L_784:
        /*011c*/ 	.word	0x00000000
        /*0120*/ 	.short	0x0004
        /*0122*/ 	.short	0x0010
        /*0124*/ 	.byte	0x00, 0xf0, 0x11, 0x00


	//----- nvinfo : EIATTR_KPARAM_INFO
	.align		4
.L_785:
        /*0128*/ 	.byte	0x04, 0x17
        /*012a*/ 	.short	(.L_787 - .L_786)
.L_786:
        /*012c*/ 	.word	0x00000000
        /*0130*/ 	.short	0x0003
        /*0132*/ 	.short	0x000c
        /*0134*/ 	.byte	0x00, 0xf0, 0x11, 0x00


	//----- nvinfo : EIATTR_KPARAM_INFO
	.align		4
.L_787:
        /*0138*/ 	.byte	0x04, 0x17
        /*013a*/ 	.short	(.L_789 - .L_788)
.L_788:
        /*013c*/ 	.word	0x00000000
        /*0140*/ 	.short	0x0002
        /*0142*/ 	.short	0x0008
        /*0144*/ 	.byte	0x00, 0xf0, 0x11, 0x00


	//----- nvinfo : EIATTR_KPARAM_INFO
	.align		4
.L_789:
        /*0148*/ 	.byte	0x04, 0x17
        /*014a*/ 	.short	(.L_791 - .L_790)
.L_790:
        /*014c*/ 	.word	0x00000000
        /*0150*/ 	.short	0x0001
        /*0152*/ 	.short	0x0004
        /*0154*/ 	.byte	0x00, 0xf0, 0x11, 0x00


	//----- nvinfo : EIATTR_KPARAM_INFO
	.align		4
.L_791:
        /*0158*/ 	.byte	0x04, 0x17
        /*015a*/ 	.short	(.L_793 - .L_792)
.L_792:
        /*015c*/ 	.word	0x00000000
        /*0160*/ 	.short	0x0000
        /*0162*/ 	.short	0x0000
        /*0164*/ 	.byte	0x00, 0xf0, 0x11, 0x00


	//----- nvinfo : EIATTR_SPARSE_MMA_MASK
	.align		4
.L_793:
        /*0168*/ 	.byte	0x03, 0x50
        /*016a*/ 	.short	0x0000


	//----- nvinfo : EIATTR_MAXREG_COUNT
	.align		4
        /*016c*/ 	.byte	0x03, 0x1b
        /*016e*/ 	.short	0x00ff


	//----- nvinfo : EIATTR_MERCURY_ISA_VERSION
	.align		4
        /*0170*/ 	.byte	0x03, 0x5f
        /*0172*/ 	.short	0x0101


	//----- nvinfo : EIATTR_VRC_CTA_INIT_COUNT
	.align		4
        /*0174*/ 	.byte	0x02, 0x4a
	.zero		1
	.zero		1


	//----- nvinfo : EIATTR_EXIT_INSTR_OFFSETS
	.align		4
        /*0178*/ 	.byte	0x04, 0x1c
        /*017a*/ 	.short	(.L_795 - .L_794)


	//   ....[0]....
.L_794:
        /*017c*/ 	.word	0x000000a0


	//   ....[1]....
        /*0180*/ 	.word	0x00002fa0


	//   ....[2]....
        /*0184*/ 	.word	0x00003160


	//   ....[3]....
        /*0188*/ 	.word	0x00003230


	//   ....[4]....
        /*018c*/ 	.word	0x000032c0


	//   ....[5]....
        /*0190*/ 	.word	0x00003320


	//   ....[6]....
        /*0194*/ 	.word	0x00003340


	//   ....[7]....
        /*0198*/ 	.word	0x00003cb0


	//   ....[8]....
        /*019c*/ 	.word	0x00004150


	//   ....[9]....
        /*01a0*/ 	.word	0x000043f0


	//   ....[10]....
        /*01a4*/ 	.word	0x00004530


	//----- nvinfo : EIATTR_CRS_STACK_SIZE
	.align		4
.L_795:
        /*01a8*/ 	.byte	0x04, 0x1e
        /*01aa*/ 	.short	(.L_797 - .L_796)
.L_796:
        /*01ac*/ 	.word	0x00000000


	//----- nvinfo : EIATTR_CBANK_PARAM_SIZE
	.align		4
.L_797:
        /*01b0*/ 	.byte	0x03, 0x19
        /*01b2*/ 	.short	0x0078


	//----- nvinfo : EIATTR_PARAM_CBANK
	.align		4
        /*01b4*/ 	.byte	0x04, 0x0a
        /*01b6*/ 	.short	(.L_799 - .L_798)
	.align		4
.L_798:
        /*01b8*/ 	.word	index@(.nv.constant0._Z25flash_bevpool_warp_kernelILi1ELb0EEviiiiiffPKfS1_S1_PKiS3_iiiffffffPf)
        /*01bc*/ 	.short	0x0380
        /*01be*/ 	.short	0x0078


	//----- nvinfo : EIATTR_SW_WAR
	.align		4
.L_799:
        /*01c0*/ 	.byte	0x04, 0x36
        /*01c2*/ 	.short	(.L_801 - .L_800)
.L_800:
        /*01c4*/ 	.word	0x00000008
.L_801:


//--------------------- .nv.info._Z25flash_bevpool_warp_kernelILi1ELb1EEviiiiiffPKfS1_S1_PKiS3_iiiffffffPf --------------------------
	.section	.nv.info._Z25flash_bevpool_warp_kernelILi1ELb1EEviiiiiffPKfS1_S1_PKiS3_iiiffffffPf,"",@"SHT_CUDA_INFO"
	.sectionflags	@""
	.align	4


	//----- nvinfo : EIATTR_CUDA_API_VERSION
	.align		4
        /*0000*/ 	.byte	0x04, 0x37
        /*0002*/ 	.short	(.L_803 - .L_802)
.L_802:
        /*0004*/ 	.word	0x00000082


	//----- nvinfo : EIATTR_KPARAM_INFO
	.align		4
.L_803:
        /*0008*/ 	.byte	0x04, 0x17
        /*000a*/ 	.short	(.L_805 - .L_804)
.L_804:
        /*000c*/ 	.word	0x00000000
        /*0010*/ 	.short	0x0015
        /*0012*/ 	.short	0x0070
        /*0014*/ 	.byte	0x00, 0xf5, 0x21, 0x00


	//----- nvinfo : EIATTR_KPARAM_INFO
	.align		4
.L_805:
        /*0018*/ 	.byte	0x04, 0x17
        /*001a*/ 	.short	(.L_807 - .L_806)
.L_806:
        /*001c*/ 	.word	0x00000000
        /*0020*/ 	.short	0x0014
        /*0022*/ 	.short	0x0068
        /*0024*/ 	.byte	0x00, 0xf0, 0x11, 0x00


	//----- nvinfo : EIATTR_KPARAM_INFO
	.align		4
.L_807:
        /*0028*/ 	.byte	0x04, 0x17
        /*002a*/ 	.short	(.L_809 - .L_808)
.L_808:
        /*002c*/ 	.word	0x00000000
        /*0030*/ 	.short	0x0013
        /*0032*/ 	.short	0x0064
        /*0034*/ 	.byte	0x00, 0xf0, 0x11, 0x00


	//----- nvinfo : EIATTR_KPARAM_INFO
	.align		4
.L_809:
        /*0038*/ 	.byte	0x04, 0x17
        /*003a*/ 	.short	(.L_811 - .L_810)
.L_810:
        /*003c*/ 	.word	0x00000000
        /*0040*/ 	.short	0x0012
        /*0042*/ 	.short	0x0060
        /*0044*/ 	.byte	0x00, 0xf0, 0x11, 0x00


	//----- nvinfo : EIATTR_KPARAM_INFO
	.align		4
.L_811:
        /*0048*/ 	.byte	0x04, 0x17
        /*004a*/ 	.short	(.L_813 - .L_812)
.L_812:
        /*004c*/ 	.word	0x00000000
        /*0050*/ 	.short	0x0011
        /*0052*/ 	.short	0x005c
        /*0054*/ 	.byte	0x00, 0xf0, 0x11, 0x00


	//----- nvinfo : EIATTR_KPARAM_INFO
	.align		4
.L_813:
        /*0058*/ 	.byte	0x04, 0x17
        /*005a*/ 	.short	(.L_815 - .L_814)
.L_814:
        /*005c*/ 	.word	0x00000000
        /*0060*/ 	.short	0x0010
        /*0062*/ 	.short	0x0058
        /*0064*/ 	.byte	0x00, 0xf0, 0x11, 0x00


	//----- nvinfo : EIATTR_KPARAM_INFO
	.align		4
.L_815:
        /*0068*/ 	.byte	0x04, 0x17
        /*006a*/ 	.short	(.L_817 - .L_816)
.L_816:
        /*006c*/ 	.word	0x00000000
        /*0070*/ 	.short	0x000f
        /*0072*/ 	.short	0x0054
        /*0074*/ 	.byte	0x00, 0xf0, 0x11, 0x00


	//----- nvinfo : EIATTR_KPARAM_INFO
	.align		4
.L_817:
        /*0078*/ 	.byte	0x04, 0x17
        /*007a*/ 	.short	(.L_819 - .L_818)
.L_818:
        /*007c*/ 	.word	0x00000000
        /*0080*/ 	.short	0x000e
        /*0082*/ 	.short	0x0050
        /*0084*/ 	.byte	0x00, 0xf0, 0x11, 0x00


	//----- nvinfo : EIATTR_KPARAM_INFO
	.align		4
.L_819:
        /*0088*/ 	.byte	0x04, 0x17
        /*008a*/ 	.short	(.L_821 - .L_820)
.L_820:
        /*008c*/ 	.word	0x00000000
        /*0090*/ 	.short	0x000d
        /*0092*/ 	.short	0x004c
        /*0094*/ 	.byte	0x00, 0xf0, 0x11, 0x00


	//----- nvinfo : EIATTR_KPARAM_INFO
	.align		4
.L_821:
        /*0098*/ 	.byte	0x04, 0x17
        /*009a*/ 	.short	(.L_823 - .L_822)
.L_822:
        /*009c*/ 	.word	0x00000000
        /*00a0*/ 	.short	0x000c
        /*00a2*/ 	.short	0x0048
        /*00a4*/ 	.byte	0x00, 0xf0, 0x11, 0x00


	//----- nvinfo : EIATTR_KPARAM_INFO
	.align		4
.L_823:
        /*00a8*/ 	.byte	0x04, 0x17
        /*00aa*/ 	.short	(.L_825 - .L_824)
.L_824:
        /*00ac*/ 	.word	0x00000000
        /*00b0*/ 	.short	0x000b
        /*00b2*/ 	.short	0x0040
        /*00b4*/ 	.byte	0x00, 0xf5, 0x21, 0x00


	//----- nvinfo : EIATTR_KPARAM_INFO
	.align		4
.L_825:
        /*00b8*/ 	.byte	0x04, 0x17
        /*00ba*/ 	.short	(.L_827 - .L_826)
.L_826:
        /*00bc*/ 	.word	0x00000000
        /*00c0*/ 	.short	0x000a
        /*00c2*/ 	.short	0x0038
        /*00c4*/ 	.byte	0x00, 0xf5, 0x21, 0x00


	//----- nvinfo : EIATTR_KPARAM_INFO
	.align		4
.L_827:
        /*00c8*/ 	.byte	0x04, 0x17
        /*00ca*/ 	.short	(.L_829 - .L_828)
.L_828:
        /*00cc*/ 	.word	0x00000000
        /*00d0*/ 	.short	0x0009
        /*00d2*/ 	.short	0x0030
        /*00d4*/ 	.byte	0x00, 0xf5, 0x21, 0x00


	//----- nvinfo : EIATTR_KPARAM_INFO
	.align		4
.L_829:
        /*00d8*/ 	.byte	0x04, 0x17
        /*00da*/ 	.short	(.L_831 - .L_830)
.L_830:
        /*00dc*/ 	.word	0x00000000
        /*00e0*/ 	.short	0x0008
        /*00e2*/ 	.short	0x0028
        /*00e4*/ 	.byte	0x00, 0xf5, 0x21, 0x00


	//----- nvinfo : EIATTR_KPARAM_INFO
	.align		4
.L_831:
        /*00e8*/ 	.byte	0x04, 0x17
        /*00ea*/ 	.short	(.L_833 - .L_832)
.L_832:
        /*00ec*/ 	.word	0x00000000
        /*00f0*/ 	.short	0x0007
        /*00f2*/ 	.short	0x0020
        /*00f4*/ 	.byte	0x00, 0xf5, 0x21, 0x00


	//----- nvinfo : EIATTR_KPARAM_INFO
	.align		4
.L_833:
        /*00f8*/ 	.byte	0x04, 0x17
        /*00fa*/ 	.short	(.L_835 - .L_834)
.L_834:
        /*00fc*/ 	.word	0x00000000
        /*0100*/ 	.short	0x0006
        /*0102*/ 	.short	0x0018
        /*0104*/ 	.byte	0x00, 0xf0, 0x11, 0x00


	//----- nvinfo : EIATTR_KPARAM_INFO
	.align		4
.L_835:
        /*0108*/ 	.byte	0x04, 0x17
        /*010a*/ 	.short	(.L_837 - .L_836)
.L_836:
        /*010c*/ 	.word	0x00000000
        /*0110*/ 	.short	0x0005
        /*0112*/ 	.short	0x0014
        /*0114*/ 	.byte	0x00, 0xf0, 0x11, 0x00


	//----- nvinfo : EIATTR_KPARAM_INFO
	.align		4
.L_837:
        /*0118*/ 	.byte	0x04, 0x17
        /*011a*/ 	.short	(.L_839 - .L_838)
.L_838:
        /*011c*/ 	.word	0x00000000
        /*0120*/ 	.short	0x0004
        /*0122*/ 	.short	0x0010
        /*0124*/ 	.byte	0x00, 0xf0, 0x11, 0x00


	//----- nvinfo : EIATTR_KPARAM_INFO
	.align		4
.L_839:
        /*0128*/ 	.byte	0x04, 0x17
        /*012a*/ 	.short	(.L_841 - .L_840)
.L_840:
        /*012c*/ 	.word	0x00000000
        /*0130*/ 	.short	0x0003
        /*0132*/ 	.short	0x000c
        /*0134*/ 	.byte	0x00, 0xf0, 0x11, 0x00


	//----- nvinfo : EIATTR_KPARAM_INFO
	.align		4
.L_841:
        /*0138*/ 	.byte	0x04, 0x17
        /*013a*/ 	.short	(.L_843 - .L_842)
.L_842:
        /*013c*/ 	.word	0x00000000
        /*0140*/ 	.short	0x0002
        /*0142*/ 	.short	0x0008
        /*0144*/ 	.byte	0x00, 0xf0, 0x11, 0x00


	//----- nvinfo : EIATTR_KPARAM_INFO
	.align		4
.L_843:
        /*0148*/ 	.byte	0x04, 0x17
        /*014a*/ 	.short	(.L_845 - .L_844)
.L_844:
        /*014c*/ 	.word	0x00000000
        /*0150*/ 	.short	0x0001
        /*0152*/ 	.short	0x0004
        /*0154*/ 	.byte	0x00, 0xf0, 0x11, 0x00


	//----- nvinfo : EIATTR_KPARAM_INFO
	.align		4
.L_845:
        /*0158*/ 	.byte	0x04, 0x17
        /*015a*/ 	.short	(.L_847 - .L_846)
.L_846:
        /*015c*/ 	.word	0x00000000
        /*0160*/ 	.short	0x0000
        /*0162*/ 	.short	0x0000
        /*0164*/ 	.byte	0x00, 0xf0, 0x11, 0x00


	//----- nvinfo : EIATTR_SPARSE_MMA_MASK
	.align		4
.L_847:
        /*0168*/ 	.byte	0x03, 0x50
        /*016a*/ 	.short	0x0000


	//----- nvinfo : EIATTR_MAXREG_COUNT
	.align		4
        /*016c*/ 	.byte	0x03, 0x1b
        /*016e*/ 	.short	0x00ff


	//----- nvinfo : EIATTR_MERCURY_ISA_VERSION
	.align		4
        /*0170*/ 	.byte	0x03, 0x5f
        /*0172*/ 	.short	0x0101


	//----- nvinfo : EIATTR_VRC_CTA_INIT_COUNT
	.align		4
        /*0174*/ 	.byte	0x02, 0x4a
	.zero		1
	.zero		1


	//----- nvinfo : EIATTR_EXIT_INSTR_OFFSETS
	.align		4
        /*0178*/ 	.byte	0x04, 0x1c
        /*017a*/ 	.short	(.L_849 - .L_848)


	//   ....[0]....
.L_848:
        /*017c*/ 	.word	0x000000a0


	//   ....[1]....
        /*0180*/ 	.word	0x00003410


	//   ....[2]....
        /*0184*/ 	.word	0x000035d0


	//   ....[3]....
        /*0188*/ 	.word	0x000036a0


	//   ....[4]....
        /*018c*/ 	.word	0x00003730


	//   ....[5]....
        /*0190*/ 	.word	0x00003790


	//   ....[6]....
        /*0194*/ 	.word	0x000037b0


	//   ....[7]....
        /*0198*/ 	.word	0x00004120


	//   ....[8]....
        /*019c*/ 	.word	0x000045c0


	//   ....[9]....
        /*01a0*/ 	.word	0x00004860


	//   ....[10]....
        /*01a4*/ 	.word	0x000049a0


	//----- nvinfo : EIATTR_CRS_STACK_SIZE
	.align		4
.L_849:
        /*01a8*/ 	.byte	0x04, 0x1e
        /*01aa*/ 	.short	(.L_851 - .L_850)
.L_850:
        /*01ac*/ 	.word	0x00000000


	//----- nvinfo : EIATTR_CBANK_PARAM_SIZE
	.align		4
.L_851:
        /*01b0*/ 	.byte	0x03, 0x19
        /*01b2*/ 	.short	0x0078


	//----- nvinfo : EIATTR_PARAM_CBANK
	.align		4
        /*01b4*/ 	.byte	0x04, 0x0a
        /*01b6*/ 	.short	(.L_853 - .L_852)
	.align		4
.L_852:
        /*01b8*/ 	.word	index@(.nv.constant0._Z25flash_bevpool_warp_kernelILi1ELb1EEviiiiiffPKfS1_S1_PKiS3_iiiffffffPf)
        /*01bc*/ 	.short	0x0380
        /*01be*/ 	.short	0x0078


	//----- nvinfo : EIATTR_SW_WAR
	.align		4
.L_853:
        /*01c0*/ 	.byte	0x04, 0x36
        /*01c2*/ 	.short	(.L_855 - .L_854)
.L_854:
        /*01c4*/ 	.word	0x00000008
.L_855:


//--------------------- .nv.callgraph             --------------------------
	.section	.nv.callgraph,"",@"SHT_CUDA_CALLGRAPH"
	.align	4
	.sectionentsize	8
	.align		4
        /*0000*/ 	.word	0x00000000
	.align		4
        /*0004*/ 	.word	0xffffffff
	.align		4
        /*0008*/ 	.word	0x00000000
	.align		4
        /*000c*/ 	.word	0xfffffffe
	.align		4
        /*0010*/ 	.word	0x00000000
	.align		4
        /*0014*/ 	.word	0xfffffffd
	.align		4
        /*0018*/ 	.word	0x00000000
	.align		4
        /*001c*/ 	.word	0xfffffffc


//--------------------- .text._Z25flash_bevpool_grad_kernelILi0EEviiiiiffPKfS1_S1_S1_PKiS3_S1_iiiPfS4_ --------------------------
	.section	.text._Z25flash_bevpool_grad_kernelILi0EEviiiiiffPKfS1_S1_S1_PKiS3_S1_iiiPfS4_,"ax",@progbits
	.align	128
        .global         _Z25flash_bevpool_grad_kernelILi0EEviiiiiffPKfS1_S1_S1_PKiS3_S1_iiiPfS4_
        .type           _Z25flash_bevpool_grad_kernelILi0EEviiiiiffPKfS1_S1_S1_PKiS3_S1_iiiPfS4_,@function
        .size           _Z25flash_bevpool_grad_kernelILi0EEviiiiiffPKfS1_S1_S1_PKiS3_S1_iiiPfS4_,(.L_x_744 - _Z25flash_bevpool_grad_kernelILi0EEviiiiiffPKfS1_S1_S1_PKiS3_S1_iiiPfS4_)
        .other          _Z25flash_bevpool_grad_kernelILi0EEviiiiiffPKfS1_S1_S1_PKiS3_S1_iiiPfS4_,@"STO_CUDA_ENTRY STV_DEFAULT"
_Z25flash_bevpool_grad_kernelILi0EEviiiiiffPKfS1_S1_S1_PKiS3_S1_iiiPfS4_:
.text._Z25flash_bevpool_grad_kernelILi0EEviiiiiffPKfS1_S1_S1_PKiS3_S1_iiiPfS4_:
[----:B------:R-:W-:Y:S08]  /*0000*/  LDC R1, c[0x0][0x37c] ;  /* 0x0000df00ff017b82 */ /* 0x000ff00000000800 */
[----:B------:R-:W0:Y:S01]  /*0010*/  LDC R0, c[0x0][0x380] ;  /* 0x0000e000ff007b82 */ /* 0x000e220000000800 */
[----:B------:R-:W1:Y:S07]  /*0020*/  S2R R6, SR_TID.X ;  /* 0x0000000000067919 */ /* 0x000e6e0000002100 */
[----:B------:R-:W1:Y:S08]  /*0030*/  S2UR UR4, SR_CTAID.X ;  /* 0x00000000000479c3 */ /* 0x000e700000002500 */
[----:B------:R-:W1:Y:S01]  /*0040*/  LDC R3, c[0x0][0x360] ;  /* 0x0000d800ff037b82 */ /* 0x000e620000000800 */
[----:B0-----:R-:W-:-:S07]  /*0050*/  IABS R11, R0 ;  /* 0x00000000000b7213 */ /* 0x001fce0000000000 */
[----:B------:R-:W0:Y:S01]  /*0060*/  LDC.64 R4, c[0x0][0x3d8] ;  /* 0x0000f600ff047b82 */ /* 0x000e220000000a00 */
[----:B------:R-:W2:Y:S01]  /*0070*/  I2F.RP R2, R11 ;  /* 0x0000000b00027306 */ /* 0x000ea20000209400 */
[----:B-1----:R-:W-:Y:S01]  /*0080*/  IMAD R3, R3, UR4, R6 ;  /* 0x0000000403037c24 */ /* 0x002fe2000f8e0206 */
[----:B------:R-:W1:Y:S06]  /*0090*/  LDCU UR4, c[0x0][0x388] ;  /* 0x00007100ff0477ac */ /* 0x000e6c0008000800 */
[----:B--2---:R-:W2:Y:S02]  /*00a0*/  MUFU.RCP R2, R2 ;  /* 0x0000000200027308 */ /* 0x004ea40000001000 */
[----:B--2---:R-:W-:-:S02]  /*00b0*/  IADD3 R8, PT, PT, R2, 0xffffffe, RZ ;  /* 0x0ffffffe02087810 */ /* 0x004fc40007ffe0ff */
[----:B------:R-:W-:-:S04]  /*00c0*/  IABS R2, R3 ;  /* 0x0000000300027213 */ /* 0x000fc80000000000 */
[----:B------:R2:W3:Y:S02]  /*00d0*/  F2I.FTZ.U32.TRUNC.NTZ R9, R8 ;  /* 0x0000000800097305 */ /* 0x0004e4000021f000 */
[----:B--2---:R-:W-:Y:S01]  /*00e0*/  HFMA2 R8, -RZ, RZ, 0, 0 ;  /* 0x00000000ff087431 */ /* 0x004fe200000001ff */
[----:B---3--:R-:W-:-:S04]  /*00f0*/  IADD3 R7, PT, PT, RZ, -R9, RZ ;  /* 0x80000009ff077210 */ /* 0x008fc80007ffe0ff */
[----:B------:R-:W-:Y:S01]  /*0100*/  MOV R6, R7 ;  /* 0x0000000700067202 */ /* 0x000fe20000000f00 */
[----:B0-----:R-:W-:-:S04]  /*0110*/  IMAD R7, R5, R4, RZ ;  /* 0x0000000405077224 */ /* 0x001fc800078e02ff */
[----:B------:R-:W-:Y:S01]  /*0120*/  IMAD R13, R6, R11, RZ ;  /* 0x0000000b060d7224 */ /* 0x000fe200078e02ff */
[----:B------:R-:W-:Y:S02]  /*0130*/  IABS R10, R7 ;  /* 0x00000007000a7213 */ /* 0x000fe40000000000 */
[----:B------:R-:W-:Y:S01]  /*0140*/  MOV R6, R2 ;  /* 0x0000000200067202 */ /* 0x000fe20000000f00 */
[----:B------:R-:W-:Y:S01]  /*0150*/  IMAD.HI.U32 R9, R9, R13, R8 ;  /* 0x0000000d09097227 */ /* 0x000fe200078e0008 */
[----:B------:R-:W-:-:S04]  /*0160*/  MOV R13, R10 ;  /* 0x0000000a000d7202 */ /* 0x000fc80000000f00 */
[----:B------:R-:W0:Y:S01]  /*0170*/  I2F.RP R10, R13 ;  /* 0x0000000d000a7306 */ /* 0x000e220000209400 */
[----:B------:R-:W-:-:S05]  /*0180*/  IMAD.HI.U32 R2, R9, R6, RZ ;  /* 0x0000000609027227 */ /* 0x000fca00078e00ff */
[----:B------:R-:W-:-:S05]  /*0190*/  IADD3 R8, PT, PT, -R2, RZ, RZ ;  /* 0x000000ff02087210 */ /* 0x000fca0007ffe1ff */
[C---:B------:R-:W-:Y:S01]  /*01a0*/  IMAD R6, R11.reuse, R8, R6 ;  /* 0x000000080b067224 */ /* 0x040fe200078e0206 */
[----:B0-----:R-:W0:Y:S04]  /*01b0*/  MUFU.RCP R10, R10 ;  /* 0x0000000a000a7308 */ /* 0x001e280000001000 */
[----:B------:R-:W-:-:S13]  /*01c0*/  ISETP.GT.U32.AND P1, PT, R11, R6, PT ;  /* 0x000000060b00720c */ /* 0x000fda0003f24070 */
[-C--:B------:R-:W-:Y:S02]  /*01d0*/  @!P1 IADD3 R6, PT, PT, R6, -R11.reuse, RZ ;  /* 0x8000000b06069210 */ /* 0x080fe40007ffe0ff */
[----:B------:R-:W-:Y:S02]  /*01e0*/  @!P1 IADD3 R2, PT, PT, R2, 0x1, RZ ;  /* 0x0000000102029810 */ /* 0x000fe40007ffe0ff */
[----:B0-----:R-:W-:Y:S02]  /*01f0*/  IADD3 R8, PT, PT, R10, 0xffffffe, RZ ;  /* 0x0ffffffe0a087810 */ /* 0x001fe40007ffe0ff */
[----:B------:R-:W-:Y:S02]  /*0200*/  ISETP.GE.U32.AND P0, PT, R6, R11, PT ;  /* 0x0000000b0600720c */ /* 0x000fe40003f06070 */
[----:B------:R-:W-:Y:S01]  /*0210*/  LOP3.LUT R6, R3, R0, RZ, 0x3c, !PT ;  /* 0x0000000003067212 */ /* 0x000fe200078e3cff */
[----:B------:R0:W2:Y:S01]  /*0220*/  F2I.FTZ.U32.TRUNC.NTZ R9, R8 ;  /* 0x0000000800097305 */ /* 0x0000a2000021f000 */
[----:B------:R-:W-:-:S02]  /*0230*/  ISETP.NE.AND P1, PT, R0, RZ, PT ;  /* 0x000000ff0000720c */ /* 0x000fc40003f25270 */
[----:B------:R-:W-:Y:S02]  /*0240*/  ISETP.GE.AND P2, PT, R6, RZ, PT ;  /* 0x000000ff0600720c */ /* 0x000fe40003f46270 */
[----:B------:R-:W-:Y:S01]  /*0250*/  IABS R10, R7 ;  /* 0x00000007000a7213 */ /* 0x000fe20000000000 */
[----:B0-----:R-:W-:-:S04]  /*0260*/  HFMA2 R8, -RZ, RZ, 0, 0 ;  /* 0x00000000ff087431 */ /* 0x001fc800000001ff */
[----:B------:R-:W-:Y:S02]  /*0270*/  @P0 IADD3 R2, PT, PT, R2, 0x1, RZ ;  /* 0x0000000102020810 */ /* 0x000fe40007ffe0ff */
[----:B------:R-:W-:Y:S02]  /*0280*/  IADD3 R10, PT, PT, RZ, -R10, RZ ;  /* 0x8000000aff0a7210 */ /* 0x000fe40007ffe0ff */
[----:B--2---:R-:W-:Y:S02]  /*0290*/  IADD3 R6, PT, PT, RZ, -R9, RZ ;  /* 0x80000009ff067210 */ /* 0x004fe40007ffe0ff */
[----:B------:R-:W-:Y:S02]  /*02a0*/  @!P2 IADD3 R2, PT, PT, -R2, RZ, RZ ;  /* 0x000000ff0202a210 */ /* 0x000fe40007ffe1ff */
[----:B------:R-:W-:Y:S01]  /*02b0*/  @!P1 LOP3.LUT R2, RZ, R0, RZ, 0x33, !PT ;  /* 0x00000000ff029212 */ /* 0x000fe200078e33ff */
[----:B------:R-:W-:-:S03]  /*02c0*/  IMAD R11, R6, R13, RZ ;  /* 0x0000000d060b7224 */ /* 0x000fc600078e02ff */
[----:B------:R-:W-:Y:S01]  /*02d0*/  IABS R6, R2 ;  /* 0x0000000200067213 */ /* 0x000fe20000000000 */
[----:B------:R-:W-:-:S03]  /*02e0*/  IMAD.HI.U32 R8, R9, R11, R8 ;  /* 0x0000000b09087227 */ /* 0x000fc600078e0008 */
[----:B------:R-:W-:Y:S02]  /*02f0*/  MOV R9, R6 ;  /* 0x0000000600097202 */ /* 0x000fe40000000f00 */
[----:B------:R-:W-:-:S03]  /*0300*/  MOV R6, R10 ;  /* 0x0000000a00067202 */ /* 0x000fc60000000f00 */
[----:B------:R-:W-:-:S04]  /*0310*/  IMAD.HI.U32 R8, R8, R9, RZ ;  /* 0x0000000908087227 */ /* 0x000fc800078e00ff */
[----:B------:R-:W-:-:S05]  /*0320*/  IMAD R6, R8, R6, R9 ;  /* 0x0000000608067224 */ /* 0x000fca00078e0209 */
[----:B------:R-:W-:-:S13]  /*0330*/  ISETP.GT.U32.AND P1, PT, R13, R6, PT ;  /* 0x000000060d00720c */ /* 0x000fda0003f24070 */
[-C--:B------:R-:W-:Y:S02]  /*0340*/  @!P1 IADD3 R6, PT, PT, R6, -R13.reuse, RZ ;  /* 0x8000000d06069210 */ /* 0x080fe40007ffe0ff */
[----:B------:R-:W-:Y:S02]  /*0350*/  @!P1 IADD3 R8, PT, PT, R8, 0x1, RZ ;  /* 0x0000000108089810 */ /* 0x000fe40007ffe0ff */
[----:B------:R-:W-:Y:S02]  /*0360*/  ISETP.GE.U32.AND P0, PT, R6, R13, PT ;  /* 0x0000000d0600720c */ /* 0x000fe40003f06070 */
[----:B------:R-:W-:Y:S02]  /*0370*/  LOP3.LUT R6, R2, R7, RZ, 0x3c, !PT ;  /* 0x0000000702067212 */ /* 0x000fe400078e3cff */
[----:B------:R-:W-:Y:S02]  /*0380*/  ISETP.NE.AND P1, PT, R7, RZ, PT ;  /* 0x000000ff0700720c */ /* 0x000fe40003f25270 */
[----:B------:R-:W-:-:S07]  /*0390*/  ISETP.GE.AND P2, PT, R6, RZ, PT ;  /* 0x000000ff0600720c */ /* 0x000fce0003f46270 */
[----:B------:R-:W-:-:S06]  /*03a0*/  @P0 IADD3 R8, PT, PT, R8, 0x1, RZ ;  /* 0x0000000108080810 */ /* 0x000fcc0007ffe0ff */
[----:B------:R-:W-:Y:S02]  /*03b0*/  @!P2 IADD3 R8, PT, PT, -R8, RZ, RZ ;  /* 0x000000ff0808a210 */ /* 0x000fe40007ffe1ff */
[----:B------:R-:W-:-:S04]  /*03c0*/  @!P1 LOP3.LUT R8, RZ, R7, RZ, 0x33, !PT ;  /* 0x00000007ff089212 */ /* 0x000fc800078e33ff */
[----:B-1----:R-:W-:-:S13]  /*03d0*/  ISETP.GE.AND P0, PT, R8, UR4, PT ;  /* 0x0000000408007c0c */ /* 0x002fda000bf06270 */
[----:B------:R-:W-:Y:S05]  /*03e0*/  @P0 EXIT ;  /* 0x000000000000094d */ /* 0x000fea0003800000 */
[----:B------:R-:W-:Y:S01]  /*03f0*/  IABS R12, R4 ;  /* 0x00000004000c7213 */ /* 0x000fe20000000000 */
[----:B------:R-:W0:Y:S01]  /*0400*/  LDCU.64 UR8, c[0x0][0x358] ;  /* 0x00006b00ff0877ac */ /* 0x000e220008000a00 */
[----:B------:R-:W-:Y:S02]  /*0410*/  IADD3 R9, PT, PT, -R8, RZ, RZ ;  /* 0x000000ff08097210 */ /* 0x000fe40007ffe1ff */
[----:B------:R-:W1:Y:S03]  /*0420*/  I2F.RP R6, R12 ;  /* 0x0000000c00067306 */ /* 0x000e660000209400 */
[----:B------:R-:W-:-:S05]  /*0430*/  IMAD R17, R7, R9, R2 ;  /* 0x0000000907117224 */ /* 0x000fca00078e0202 */
[----:B------:R-:W-:Y:S01]  /*0440*/  IABS R9, R17 ;  /* 0x0000001100097213 */ /* 0x000fe20000000000 */
[----:B-1----:R-:W1:Y:S02]  /*0450*/  MUFU.RCP R6, R6 ;  /* 0x0000000600067308 */ /* 0x002e640000001000 */
[----:B-1----:R-:W-:-:S06]  /*0460*/  IADD3 R10, PT, PT, R6, 0xffffffe, RZ ;  /* 0x0ffffffe060a7810 */ /* 0x002fcc0007ffe0ff */
[----:B------:R1:W2:Y:S02]  /*0470*/  F2I.FTZ.U32.TRUNC.NTZ R11, R10 ;  /* 0x0000000a000b7305 */ /* 0x0002a4000021f000 */
[----:B-1----:R-:W-:Y:S02]  /*0480*/  MOV R10, RZ ;  /* 0x000000ff000a7202 */ /* 0x002fe40000000f00 */
[----:B--2---:R-:W-:-:S05]  /*0490*/  IADD3 R13, PT, PT, RZ, -R11, RZ ;  /* 0x8000000bff0d7210 */ /* 0x004fca0007ffe0ff */
[----:B------:R-:W-:-:S04]  /*04a0*/  IMAD R7, R13, R12, RZ ;  /* 0x0000000c0d077224 */ /* 0x000fc800078e02ff */
[----:B------:R-:W-:Y:S01]  /*04b0*/  IMAD.HI.U32 R11, R11, R7, R10 ;  /* 0x000000070b0b7227 */ /* 0x000fe200078e000a */
[----:B------:R-:W-:-:S05]  /*04c0*/  MOV R7, R9 ;  /* 0x0000000900077202 */ /* 0x000fca0000000f00 */
[----:B------:R-:W-:Y:S02]  /*04d0*/  IMAD.HI.U32 R6, R11, R7, RZ ;  /* 0x000000070b067227 */ /* 0x000fe400078e00ff */
[----:B------:R-:W1:Y:S03]  /*04e0*/  LDC.64 R10, c[0x0][0x3a0] ;  /* 0x0000e800ff0a7b82 */ /* 0x000e660000000a00 */
[----:B------:R-:W-:-:S05]  /*04f0*/  IADD3 R9, PT, PT, -R6, RZ, RZ ;  /* 0x000000ff06097210 */ /* 0x000fca0007ffe1ff */
[----:B------:R-:W-:-:S05]  /*0500*/  IMAD R7, R12, R9, R7 ;  /* 0x000000090c077224 */ /* 0x000fca00078e0207 */
[----:B------:R-:W-:-:S13]  /*0510*/  ISETP.GT.U32.AND P1, PT, R12, R7, PT ;  /* 0x000000070c00720c */ /* 0x000fda0003f24070 */
[-C--:B------:R-:W-:Y:S02]  /*0520*/  @!P1 IADD3 R7, PT, PT, R7, -R12.reuse, RZ ;  /* 0x8000000c07079210 */ /* 0x080fe40007ffe0ff */
[----:B------:R-:W-:Y:S02]  /*0530*/  @!P1 IADD3 R6, PT, PT, R6, 0x1, RZ ;  /* 0x0000000106069810 */ /* 0x000fe40007ffe0ff */
[----:B------:R-:W-:Y:S02]  /*0540*/  ISETP.GE.U32.AND P0, PT, R7, R12, PT ;  /* 0x0000000c0700720c */ /* 0x000fe40003f06070 */
[----:B------:R-:W0:Y:S01]  /*0550*/  LDC.64 R12, c[0x0][0x3d0] ;  /* 0x0000f400ff0c7b82 */ /* 0x000e220000000a00 */
[----:B------:R-:W-:Y:S02]  /*0560*/  LOP3.LUT R7, R17, R4, RZ, 0x3c, !PT ;  /* 0x0000000411077212 */ /* 0x000fe400078e3cff */
[----:B------:R-:W-:Y:S02]  /*0570*/  ISETP.NE.AND P1, PT, R4, RZ, PT ;  /* 0x000000ff0400720c */ /* 0x000fe40003f25270 */
[----:B------:R-:W-:-:S06]  /*0580*/  ISETP.GE.AND P2, PT, R7, RZ, PT ;  /* 0x000000ff0700720c */ /* 0x000fcc0003f46270 */
[----:B------:R-:W-:-:S07]  /*0590*/  @P0 IADD3 R6, PT, PT, R6, 0x1, RZ ;  /* 0x0000000106060810 */ /* 0x000fce0007ffe0ff */
[----:B------:R-:W-:Y:S02]  /*05a0*/  @!P2 IADD3 R6, PT, PT, -R6, RZ, RZ ;  /* 0x000000ff0606a210 */ /* 0x000fe40007ffe1ff */
[----:B------:R-:W-:Y:S01]  /*05b0*/  @!P1 LOP3.LUT R6, RZ, R4, RZ, 0x33, !PT ;  /* 0x00000004ff069212 */ /* 0x000fe200078e33ff */
[----:B0-----:R-:W2:Y:S03]  /*05c0*/  LDG.E R14, desc[UR8][R12.64+0x4] ;  /* 0x000004080c0e7981 */ /* 0x001ea6000c1e1900 */
[----:B------:R-:W-:Y:S01]  /*05d0*/  IADD3 R9, PT, PT, -R6, RZ, RZ ;  /* 0x000000ff06097210 */ /* 0x000fe20007ffe1ff */
[----:B------:R0:W2:Y:S01]  /*05e0*/  LDG.E R15, desc[UR8][R12.64] ;  /* 0x000000080c0f7981 */ /* 0x0000a2000c1e1900 */
[----:B------:R-:W-:-:S03]  /*05f0*/  IADD3 R2, PT, PT, -R2, RZ, RZ ;  /* 0x000000ff02027210 */ /* 0x000fc60007ffe1ff */
[----:B------:R-:W-:Y:S02]  /*0600*/  IMAD R9, R4, R9, R17 ;  /* 0x0000000904097224 */ /* 0x000fe400078e0211 */
[----:B------:R-:W-:Y:S02]  /*0610*/  IMAD R5, R8, R5, R6 ;  /* 0x0000000508057224 */ /* 0x000fe400078e0206 */
[----:B------:R-:W-:Y:S02]  /*0620*/  IMAD R3, R0, R2, R3 ;  /* 0x0000000200037224 */ /* 0x000fe400078e0203 */
[----:B------:R-:W-:-:S04]  /*0630*/  IMAD R5, R5, R4, R9 ;  /* 0x0000000405057224 */ /* 0x000fc800078e0209 */
[----:B------:R-:W-:-:S04]  /*0640*/  IMAD R5, R5, R0, R3 ;  /* 0x0000000005057224 */ /* 0x000fc800078e0203 */
[----:B-1----:R-:W-:-:S05]  /*0650*/  IMAD.WIDE R10, R5, 0x4, R10 ;  /* 0x00000004050a7825 */ /* 0x002fca00078e020a */
[----:B------:R1:W5:Y:S01]  /*0660*/  LDG.E R2, desc[UR8][R10.64] ;  /* 0x000000080a027981 */ /* 0x000362000c1e1900 */
[----:B------:R-:W-:-:S04]  /*0670*/  I2FP.F32.S32 R31, R4 ;  /* 0x00000004001f7245 */ /* 0x000fc80000201400 */
[----:B------:R-:W3:Y:S01]  /*0680*/  MUFU.RCP R4, R31 ;  /* 0x0000001f00047308 */ /* 0x000ee20000001000 */
[----:B0-----:R-:W-:Y:S01]  /*0690*/  MOV R13, RZ ;  /* 0x000000ff000d7202 */ /* 0x001fe20000000f00 */
[----:B---3--:R-:W-:-:S04]  /*06a0*/  FFMA R5, -R31, R4, 1 ;  /* 0x3f8000001f057423 */ /* 0x008fc80000000104 */
[----:B------:R-:W-:Y:S01]  /*06b0*/  FFMA R5, R4, R5, R4 ;  /* 0x0000000504057223 */ /* 0x000fe20000000004 */
[----:B--2---:R-:W-:-:S04]  /*06c0*/  FADD R0, R14, -R15 ;  /* 0x8000000f0e007221 */ /* 0x004fc80000000000 */
[----:B------:R-:W0:Y:S01]  /*06d0*/  FCHK P0, R0, R31 ;  /* 0x0000001f00007302 */ /* 0x000e220000000000 */
[----:B------:R-:W-:-:S04]  /*06e0*/  FFMA R14, R0, R5, RZ ;  /* 0x00000005000e7223 */ /* 0x000fc800000000ff */
[----:B------:R-:W-:-:S04]  /*06f0*/  FFMA R4, -R31, R14, R0 ;  /* 0x0000000e1f047223 */ /* 0x000fc80000000100 */
[----:B------:R-:W-:Y:S01]  /*0700*/  FFMA R14, R5, R4, R14 ;  /* 0x00000004050e7223 */ /* 0x000fe2000000000e */
[----:B01----:R-:W-:Y:S06]  /*0710*/  @!P0 BRA `(.L_x_0) ;  /* 0x00000000000c8947 */ /* 0x003fec0003800000 */
[----:B------:R-:W-:-:S07]  /*0720*/  MOV R4, 0x740 ;  /* 0x0000074000047802 */ /* 0x000fce0000000f00 */
[----:B-----5:R-:W-:Y:S05]  /*0730*/  CALL.REL.NOINC `($__internal_0_$__cuda_sm3x_div_rn_noftz_f32_slowpath) ;  /* 0x0000002400007944 */ /* 0x020fea0003c00000 */
[----:B------:R-:W-:-:S07]  /*0740*/  MOV R14, R0 ;  /* 0x00000000000e7202 */ /* 0x000fce0000000f00 */
.L_x_0:
[----:B------:R-:W0:Y:S01]  /*0750*/  LDC.64 R4, c[0x0][0x3d0] ;  /* 0x0000f400ff047b82 */ /* 0x000e220000000a00 */
[----:B------:R-:W1:Y:S01]  /*0760*/  LDCU UR4, c[0x0][0x3dc] ;  /* 0x00007b80ff0477ac */ /* 0x000e620008000800 */
[----:B0-----:R-:W2:Y:S04]  /*0770*/  LDG.E R7, desc[UR8][R4.64+0xc] ;  /* 0x00000c0804077981 */ /* 0x001ea8000c1e1900 */
[----:B------:R-:W2:Y:S01]  /*0780*/  LDG.E R12, desc[UR8][R4.64+0x8] ;  /* 0x00000808040c7981 */ /* 0x000ea2000c1e1900 */
[----:B-1----:R-:W-:-:S04]  /*0790*/  I2FP.F32.S32 R31, UR4 ;  /* 0x00000004001f7c45 */ /* 0x002fc80008201400 */
[----:B------:R-:W0:Y:S02]  /*07a0*/  MUFU.RCP R10, R31 ;  /* 0x0000001f000a7308 */ /* 0x000e240000001000 */
[----:B0-----:R-:W-:-:S04]  /*07b0*/  FFMA R11, -R31, R10, 1 ;  /* 0x3f8000001f0b7423 */ /* 0x001fc8000000010a */
[----:B------:R-:W-:Y:S01]  /*07c0*/  FFMA R11, R10, R11, R10 ;  /* 0x0000000b0a0b7223 */ /* 0x000fe2000000000a */
[----:B--2---:R-:W-:-:S04]  /*07d0*/  FADD R0, R7, -R12 ;  /* 0x8000000c07007221 */ /* 0x004fc80000000000 */
[----:B------:R-:W0:Y:S01]  /*07e0*/  FCHK P0, R0, R31 ;  /* 0x0000001f00007302 */ /* 0x000e220000000000 */
[----:B------:R-:W-:-:S04]  /*07f0*/  FFMA R10, R0, R11, RZ ;  /* 0x0000000b000a7223 */ /* 0x000fc800000000ff */
[----:B------:R-:W-:-:S04]  /*0800*/  FFMA R7, -R31, R10, R0 ;  /* 0x0000000a1f077223 */ /* 0x000fc80000000100 */
[----:B------:R-:W-:Y:S01]  /*0810*/  FFMA R7, R11, R7, R10 ;  /* 0x000000070b077223 */ /* 0x000fe2000000000a */
[----:B0-----:R-:W-:Y:S06]  /*0820*/  @!P0 BRA `(.L_x_1) ;  /* 0x00000000000c8947 */ /* 0x001fec0003800000 */
[----:B------:R-:W-:-:S07]  /*0830*/  MOV R4, 0x850 ;  /* 0x0000085000047802 */ /* 0x000fce0000000f00 */
[----:B-----5:R-:W-:Y:S05]  /*0840*/  CALL.REL.NOINC `($__internal_0_$__cuda_sm3x_div_rn_noftz_f32_slowpath) ;  /* 0x0000002000bc7944 */ /* 0x020fea0003c00000 */
[----:B------:R-:W-:-:S07]  /*0850*/  MOV R7, R0 ;  /* 0x0000000000077202 */ /* 0x000fce0000000f00 */
.L_x_1:
        /* <DEDUP_REMOVED lines=17> */
.L_x_2:
[----:B------:R-:W0:Y:S01]  /*0970*/  LDCU UR4, c[0x0][0x384] ;  /* 0x00007080ff0477ac */ /* 0x000e220008000800 */
[----:B------:R-:W1:Y:S01]  /*0980*/  LDC R4, c[0x0][0x3e0] ;  /* 0x0000f800ff047b82 */ /* 0x000e620000000800 */
[----:B------:R-:W-:Y:S02]  /*0990*/  I2FP.F32.S32 R9, R9 ;  /* 0x0000000900097245 */ /* 0x000fe40000201400 */
[----:B------:R-:W-:-:S03]  /*09a0*/  I2FP.F32.S32 R0, R6 ;  /* 0x0000000600007245 */ /* 0x000fc60000201400 */
[----:B------:R-:W-:Y:S02]  /*09b0*/  FADD R6, R9, 0.5 ;  /* 0x3f00000009067421 */ /* 0x000fe40000000000 */
[----:B------:R-:W-:Y:S02]  /*09c0*/  FADD R9, R0, 0.5 ;  /* 0x3f00000000097421 */ /* 0x000fe40000000000 */
[----:B------:R-:W-:Y:S02]  /*09d0*/  FFMA R6, R6, R14, R15 ;  /* 0x0000000e06067223 */ /* 0x000fe4000000000f */
[----:B------:R-:W-:Y:S01]  /*09e0*/  FFMA R7, R9, R7, R12 ;  /* 0x0000000709077223 */ /* 0x000fe2000000000c */
[----:B0-----:R-:W-:-:S04]  /*09f0*/  MOV R11, UR4 ;  /* 0x00000004000b7c02 */ /* 0x001fc80008000f00 */
[----:B------:R-:W-:Y:S01]  /*0a00*/  ISETP.GE.AND P0, PT, R11, 0x1, PT ;  /* 0x000000010b00780c */ /* 0x000fe20003f06270 */
[----:B------:R-:W-:-:S03]  /*0a10*/  IMAD R8, R8, R11, RZ ;  /* 0x0000000b08087224 */ /* 0x000fc600078e02ff */
[----:B-1----:R-:W-:-:S13]  /*0a20*/  ISETP.LT.OR P0, PT, R4, 0x1, !P0 ;  /* 0x000000010400780c */ /* 0x002fda0004701670 */
[----:B------:R-:W-:Y:S05]  /*0a30*/  @P0 BRA `(.L_x_3) ;  /* 0x0000000c00780947 */ /* 0x000fea0003800000 */
[----:B------:R-:W-:Y:S01]  /*0a40*/  HFMA2 R13, -RZ, RZ, 0, 0 ;  /* 0x00000000ff0d7431 */ /* 0x000fe200000001ff */
[----:B------:R-:W-:-:S06]  /*0a50*/  UMOV UR4, URZ ;  /* 0x000000ff00047c82 */ /* 0x000fcc0008000000 */
.L_x_19:
[----:B------:R-:W0:Y:S01]  /*0a60*/  LDC.64 R24, c[0x0][0x3b8] ;  /* 0x0000ee00ff187b82 */ /* 0x000e220000000a00 */
[----:B------:R-:W-:Y:S01]  /*0a70*/  IADD3 R17, PT, PT, R8, UR4, RZ ;  /* 0x0000000408117c10 */ /* 0x000fe2000fffe0ff */
[----:B------:R-:W1:Y:S04]  /*0a80*/  LDCU UR10, c[0x0][0x3e0] ;  /* 0x00007c00ff0a77ac */ /* 0x000e680008000800 */
[----:B------:R-:W-:Y:S01]  /*0a90*/  IMAD R9, R17, 0xc, RZ ;  /* 0x0000000c11097824 */ /* 0x000fe200078e02ff */
[----:B------:R-:W2:Y:S01]  /*0aa0*/  LDCU UR6, c[0x0][0x394] ;  /* 0x00007280ff0677ac */ /* 0x000ea20008000800 */
[----:B------:R-:W3:Y:S02]  /*0ab0*/  LDCU UR7, c[0x0][0x398] ;  /* 0x00007300ff0777ac */ /* 0x000ee40008000800 */
[----:B0-----:R-:W-:-:S05]  /*0ac0*/  IMAD.WIDE R24, R9, 0x4, R24 ;  /* 0x0000000409187825 */ /* 0x001fca00078e0218 */
[----:B------:R-:W4:Y:S04]  /*0ad0*/  LDG.E R0, desc[UR8][R24.64+0x24] ;  /* 0x0000240818007981 */ /* 0x000f28000c1e1900 */
[----:B------:R-:W2:Y:S04]  /*0ae0*/  LDG.E R9, desc[UR8][R24.64+0x20] ;  /* 0x0000200818097981 */ /* 0x000ea8000c1e1900 */
[----:B-----5:R0:W5:Y:S04]  /*0af0*/  LDG.E R19, desc[UR8][R24.64+0x28] ;  /* 0x0000280818137981 */ /* 0x020168000c1e1900 */
[----:B------:R0:W5:Y:S01]  /*0b00*/  LDG.E R18, desc[UR8][R24.64+0x2c] ;  /* 0x00002c0818127981 */ /* 0x000162000c1e1900 */
[----:B------:R-:W-:Y:S01]  /*0b10*/  SHF.L.U32 R17, R17, 0x1, RZ ;  /* 0x0000000111117819 */ /* 0x000fe200000006ff */
[----:B------:R-:W-:Y:S01]  /*0b20*/  UMOV UR5, URZ ;  /* 0x000000ff00057c82 */ /* 0x000fe20008000000 */
[----:B----4-:R-:W-:-:S04]  /*0b30*/  FMUL R11, R7, R0 ;  /* 0x00000000070b7220 */ /* 0x010fc80000400000 */
[----:B0123--:R-:W-:-:S07]  /*0b40*/  FFMA R20, R6, R9, R11 ;  /* 0x0000000906147223 */ /* 0x00ffce000000000b */
.L_x_18:
[----:B------:R-:W-:Y:S01]  /*0b50*/  I2FP.F32.U32 R0, UR5 ;  /* 0x0000000500007c45 */ /* 0x000fe20008201000 */
[----:B------:R-:W-:Y:S01]  /*0b60*/  UIADD3 UR5, UPT, UPT, UR5, 0x1, URZ ;  /* 0x0000000105057890 */ /* 0x000fe2000fffe0ff */
[----:B------:R-:W-:Y:S03]  /*0b70*/  BSSY.RECONVERGENT B2, `(.L_x_4) ;  /* 0x00000c5000027945 */ /* 0x000fe60003800200 */
[----:B------:R-:W-:Y:S01]  /*0b80*/  FADD R9, R0, 0.5 ;  /* 0x3f00000000097421 */ /* 0x000fe20000000000 */
[----:B------:R-:W-:-:S03]  /*0b90*/  UISETP.NE.AND UP0, UPT, UR5, UR10, UPT ;  /* 0x0000000a0500728c */ /* 0x000fc6000bf05270 */
[----:B------:R-:W-:-:S04]  /*0ba0*/  FFMA R26, R9, R5, R22 ;  /* 0x00000005091a7223 */ /* 0x000fc80000000016 */
[----:B-----5:R-:W-:-:S04]  /*0bb0*/  FFMA R9, R19, R26, R20 ;  /* 0x0000001a13097223 */ /* 0x020fc80000000014 */
[----:B------:R-:W-:-:S05]  /*0bc0*/  FADD R9, R18, R9 ;  /* 0x0000000912097221 */ /* 0x000fca0000000000 */
[----:B------:R-:W-:-:S13]  /*0bd0*/  FSETP.GTU.AND P0, PT, R9, RZ, PT ;  /* 0x000000ff0900720b */ /* 0x000fda0003f0c000 */
[----:B------:R-:W-:Y:S05]  /*0be0*/  @!P0 BRA `(.L_x_5) ;  /* 0x0000000800f48947 */ /* 0x000fea0003800000 */
[----:B------:R-:W2:Y:S04]  /*0bf0*/  LDG.E R0, desc[UR8][R24.64+0x4] ;  /* 0x0000040818007981 */ /* 0x000ea8000c1e1900 */
[----:B------:R-:W3:Y:S04]  /*0c00*/  LDG.E R11, desc[UR8][R24.64] ;  /* 0x00000008180b7981 */ /* 0x000ee8000c1e1900 */
[----:B------:R-:W4:Y:S04]  /*0c10*/  LDG.E R4, desc[UR8][R24.64+0x8] ;  /* 0x0000080818047981 */ /* 0x000f28000c1e1900 */
[----:B------:R-:W5:Y:S04]  /*0c20*/  LDG.E R21, desc[UR8][R24.64+0xc] ;  /* 0x00000c0818157981 */ /* 0x000f68000c1e1900 */
[----:B------:R-:W5:Y:S04]  /*0c30*/  LDG.E R10, desc[UR8][R24.64+0x14] ;  /* 0x00001408180a7981 */ /* 0x000f68000c1e1900 */
[----:B------:R-:W5:Y:S04]  /*0c40*/  LDG.E R23, desc[UR8][R24.64+0x10] ;  /* 0x0000100818177981 */ /* 0x000f68000c1e1900 */
[----:B------:R-:W5:Y:S04]  /*0c50*/  LDG.E R14, desc[UR8][R24.64+0x18] ;  /* 0x00001808180e7981 */ /* 0x000f68000c1e1900 */
[----:B------:R-:W5:Y:S01]  /*0c60*/  LDG.E R16, desc[UR8][R24.64+0x1c] ;  /* 0x00001c0818107981 */ /* 0x000f62000c1e1900 */
[----:B------:R-:W-:-:S02]  /*0c70*/  FSETP.GE.AND P0, PT, R9, RZ, PT ;  /* 0x000000ff0900720b */ /* 0x000fc40003f06000 */
[----:B------:R-:W-:-:S11]  /*0c80*/  FMNMX R12, R9, UR6, !PT ;  /* 0x00000006090c7c09 */ /* 0x000fd6000f800000 */
[----:B------:R-:W-:-:S04]  /*0c90*/  @!P0 FMNMX R12, R9, -UR6, PT ;  /* 0x80000006090c8c09 */ /* 0x000fc8000b800000 */
[----:B------:R-:W0:Y:S01]  /*0ca0*/  MUFU.RCP R27, R12 ;  /* 0x0000000c001b7308 */ /* 0x000e220000001000 */
[----:B------:R-:W-:Y:S01]  /*0cb0*/  BSSY.RECONVERGENT B3, `(.L_x_6) ;  /* 0x0000014000037945 */ /* 0x000fe20003800200 */
[----:B--2---:R-:W-:-:S04]  /*0cc0*/  FMUL R15, R7, R0 ;  /* 0x00000000070f7220 */ /* 0x004fc80000400000 */
[----:B---3--:R-:W-:-:S04]  /*0cd0*/  FFMA R11, R6, R11, R15 ;  /* 0x0000000b060b7223 */ /* 0x008fc8000000000f */
[----:B----4-:R-:W-:-:S04]  /*0ce0*/  FFMA R0, R26, R4, R11 ;  /* 0x000000041a007223 */ /* 0x010fc8000000000b */
[----:B-----5:R-:W-:Y:S01]  /*0cf0*/  FADD R0, R0, R21 ;  /* 0x0000001500007221 */ /* 0x020fe20000000000 */
[----:B0-----:R-:W-:-:S03]  /*0d00*/  FFMA R4, -R12, R27, 1 ;  /* 0x3f8000000c047423 */ /* 0x001fc6000000011b */
[----:B------:R-:W0:Y:S01]  /*0d10*/  FCHK P0, R0, R12 ;  /* 0x0000000c00007302 */ /* 0x000e220000000000 */
[----:B------:R-:W-:Y:S01]  /*0d20*/  FMUL R11, R7, R10 ;  /* 0x0000000a070b7220 */ /* 0x000fe20000400000 */
[----:B------:R-:W-:-:S03]  /*0d30*/  FFMA R27, R27, R4, R27 ;  /* 0x000000041b1b7223 */ /* 0x000fc6000000001b */
[----:B------:R-:W-:Y:S01]  /*0d40*/  FFMA R11, R6, R23, R11 ;  /* 0x00000017060b7223 */ /* 0x000fe2000000000b */
[----:B------:R-:W-:-:S03]  /*0d50*/  FFMA R4, R0, R27, RZ ;  /* 0x0000001b00047223 */ /* 0x000fc600000000ff */
[----:B------:R-:W-:Y:S01]  /*0d60*/  FFMA R11, R26, R14, R11 ;  /* 0x0000000e1a0b7223 */ /* 0x000fe2000000000b */
[----:B------:R-:W-:-:S03]  /*0d70*/  FFMA R10, -R12, R4, R0 ;  /* 0x000000040c0a7223 */ /* 0x000fc60000000100 */
[----:B------:R-:W-:Y:S01]  /*0d80*/  FADD R15, R11, R16 ;  /* 0x000000100b0f7221 */ /* 0x000fe20000000000 */
[----:B------:R-:W-:Y:S01]  /*0d90*/  FFMA R16, R27, R10, R4 ;  /* 0x0000000a1b107223 */ /* 0x000fe20000000004 */
[----:B0-----:R-:W-:Y:S06]  /*0da0*/  @!P0 BRA `(.L_x_7) ;  /* 0x0000000000108947 */ /* 0x001fec0003800000 */
[----:B------:R-:W-:Y:S02]  /*0db0*/  MOV R31, R12 ;  /* 0x0000000c001f7202 */ /* 0x000fe40000000f00 */
[----:B------:R-:W-:-:S07]  /*0dc0*/  MOV R4, 0xde0 ;  /* 0x00000de000047802 */ /* 0x000fce0000000f00 */
[----:B------:R-:W-:Y:S05]  /*0dd0*/  CALL.REL.NOINC `($__internal_0_$__cuda_sm3x_div_rn_noftz_f32_slowpath) ;  /* 0x0000001c00587944 */ /* 0x000fea0003c00000 */
[----:B------:R-:W-:-:S07]  /*0de0*/  MOV R16, R0 ;  /* 0x0000000000107202 */ /* 0x000fce0000000f00 */
.L_x_7:
[----:B------:R-:W-:Y:S05]  /*0df0*/  BSYNC.RECONVERGENT B3 ;  /* 0x0000000000037941 */ /* 0x000fea0003800200 */
.L_x_6:
[----:B------:R-:W0:Y:S01]  /*0e00*/  MUFU.RCP R11, R12 ;  /* 0x0000000c000b7308 */ /* 0x000e220000001000 */
[----:B------:R-:W-:Y:S07]  /*0e10*/  BSSY.RECONVERGENT B3, `(.L_x_8) ;  /* 0x000000d000037945 */ /* 0x000fee0003800200 */
[----:B------:R-:W1:Y:S01]  /*0e20*/  FCHK P0, R15, R12 ;  /* 0x0000000c0f007302 */ /* 0x000e620000000000 */
[----:B0-----:R-:W-:-:S04]  /*0e30*/  FFMA R0, -R12, R11, 1 ;  /* 0x3f8000000c007423 */ /* 0x001fc8000000010b */
[----:B------:R-:W-:-:S04]  /*0e40*/  FFMA R4, R11, R0, R11 ;  /* 0x000000000b047223 */ /* 0x000fc8000000000b */
[----:B------:R-:W-:-:S04]  /*0e50*/  FFMA R21, R15, R4, RZ ;  /* 0x000000040f157223 */ /* 0x000fc800000000ff */
[----:B------:R-:W-:-:S04]  /*0e60*/  FFMA R0, -R12, R21, R15 ;  /* 0x000000150c007223 */ /* 0x000fc8000000010f */
[----:B------:R-:W-:Y:S01]  /*0e70*/  FFMA R21, R4, R0, R21 ;  /* 0x0000000004157223 */ /* 0x000fe20000000015 */
[----:B-1----:R-:W-:Y:S06]  /*0e80*/  @!P0 BRA `(.L_x_9) ;  /* 0x0000000000148947 */ /* 0x002fec0003800000 */
[----:B------:R-:W-:Y:S02]  /*0e90*/  MOV R0, R15 ;  /* 0x0000000f00007202 */ /* 0x000fe40000000f00 */
[----:B------:R-:W-:Y:S02]  /*0ea0*/  MOV R31, R12 ;  /* 0x0000000c001f7202 */ /* 0x000fe40000000f00 */
[----:B------:R-:W-:-:S07]  /*0eb0*/  MOV R4, 0xed0 ;  /* 0x00000ed000047802 */ /* 0x000fce0000000f00 */
[----:B------:R-:W-:Y:S05]  /*0ec0*/  CALL.REL.NOINC `($__internal_0_$__cuda_sm3x_div_rn_noftz_f32_slowpath) ;  /* 0x0000001c001c7944 */ /* 0x000fea0003c00000 */
[----:B------:R-:W-:-:S07]  /*0ed0*/  MOV R21, R0 ;  /* 0x0000000000157202 */ /* 0x000fce0000000f00 */
.L_x_9:
[----:B------:R-:W-:Y:S05]  /*0ee0*/  BSYNC.RECONVERGENT B3 ;  /* 0x0000000000037941 */ /* 0x000fea0003800200 */
.L_x_8:
[----:B------:R-:W0:Y:S08]  /*0ef0*/  LDC.64 R26, c[0x0][0x3c8] ;  /* 0x0000f200ff1a7b82 */ /* 0x000e300000000a00 */
[----:B------:R-:W1:Y:S01]  /*0f00*/  LDC.64 R10, c[0x0][0x3c0] ;  /* 0x0000f000ff0a7b82 */ /* 0x000e620000000a00 */
[----:B0-----:R-:W2:Y:S04]  /*0f10*/  LDG.E R0, desc[UR8][R26.64+0x4] ;  /* 0x000004081a007981 */ /* 0x001ea8000c1e1900 */
[----:B------:R0:W5:Y:S01]  /*0f20*/  LDG.E R15, desc[UR8][R26.64] ;  /* 0x000000081a0f7981 */ /* 0x000162000c1e1900 */
[----:B-1----:R-:W-:-:S05]  /*0f30*/  IMAD.WIDE R10, R17, 0x4, R10 ;  /* 0x00000004110a7825 */ /* 0x002fca00078e020a */
[----:B------:R0:W5:Y:S04]  /*0f40*/  LDG.E R12, desc[UR8][R10.64] ;  /* 0x000000080a0c7981 */ /* 0x000168000c1e1900 */
[----:B------:R0:W5:Y:S01]  /*0f50*/  LDG.E R14, desc[UR8][R10.64+0x4] ;  /* 0x000004080a0e7981 */ /* 0x000162000c1e1900 */
[----:B------:R-:W-:Y:S01]  /*0f60*/  BSSY.RECONVERGENT B3, `(.L_x_10) ;  /* 0x000000e000037945 */ /* 0x000fe20003800200 */
[----:B--2---:R-:W-:-:S04]  /*0f70*/  I2FP.F32.S32 R31, R0 ;  /* 0x00000000001f7245 */ /* 0x004fc80000201400 */
[----:B------:R-:W1:Y:S08]  /*0f80*/  MUFU.RCP R0, R31 ;  /* 0x0000001f00007308 */ /* 0x000e700000001000 */
[----:B------:R-:W2:Y:S01]  /*0f90*/  FCHK P0, R16, R31 ;  /* 0x0000001f10007302 */ /* 0x000ea20000000000 */
[----:B-1----:R-:W-:-:S04]  /*0fa0*/  FFMA R23, -R31, R0, 1 ;  /* 0x3f8000001f177423 */ /* 0x002fc80000000100 */
[----:B------:R-:W-:-:S04]  /*0fb0*/  FFMA R23, R0, R23, R0 ;  /* 0x0000001700177223 */ /* 0x000fc80000000000 */
[----:B------:R-:W-:-:S04]  /*0fc0*/  FFMA R0, R23, R16, RZ ;  /* 0x0000001017007223 */ /* 0x000fc800000000ff */
[----:B------:R-:W-:-:S04]  /*0fd0*/  FFMA R29, -R31, R0, R16 ;  /* 0x000000001f1d7223 */ /* 0x000fc80000000110 */
[----:B------:R-:W-:Y:S01]  /*0fe0*/  FFMA R4, R23, R29, R0 ;  /* 0x0000001d17047223 */ /* 0x000fe20000000000 */
[----:B0-2---:R-:W-:Y:S06]  /*0ff0*/  @!P0 BRA `(.L_x_11) ;  /* 0x0000000000108947 */ /* 0x005fec0003800000 */
[----:B------:R-:W-:Y:S02]  /*1000*/  MOV R0, R16 ;  /* 0x0000001000007202 */ /* 0x000fe40000000f00 */
[----:B------:R-:W-:-:S07]  /*1010*/  MOV R4, 0x1030 ;  /* 0x0000103000047802 */ /* 0x000fce0000000f00 */
[----:B-----5:R-:W-:Y:S05]  /*1020*/  CALL.REL.NOINC `($__internal_0_$__cuda_sm3x_div_rn_noftz_f32_slowpath) ;  /* 0x0000001800c47944 */ /* 0x020fea0003c00000 */
[----:B------:R-:W-:-:S07]  /*1030*/  MOV R4, R0 ;  /* 0x0000000000047202 */ /* 0x000fce0000000f00 */
.L_x_11:
[----:B------:R-:W-:Y:S05]  /*1040*/  BSYNC.RECONVERGENT B3 ;  /* 0x0000000000037941 */ /* 0x000fea0003800200 */
.L_x_10:
[----:B-----5:R-:W-:Y:S01]  /*1050*/  I2FP.F32.S32 R31, R15 ;  /* 0x0000000f001f7245 */ /* 0x020fe20000201400 */
[----:B------:R-:W-:Y:S01]  /*1060*/  BSSY.RECONVERGENT B3, `(.L_x_12) ;  /* 0x000000e000037945 */ /* 0x000fe20003800200 */
[----:B------:R-:W-:Y:S02]  /*1070*/  I2FP.F32.S32 R15, R14 ;  /* 0x0000000e000f7245 */ /* 0x000fe40000201400 */
[----:B------:R-:W0:Y:S03]  /*1080*/  MUFU.RCP R0, R31 ;  /* 0x0000001f00007308 */ /* 0x000e260000001000 */
[----:B------:R-:W-:-:S05]  /*1090*/  FMUL R16, R15, R4 ;  /* 0x000000040f107220 */ /* 0x000fca0000400000 */
        /* <DEDUP_REMOVED lines=8> */
[----:B------:R-:W-:-:S07]  /*1120*/  MOV R4, 0x1140 ;  /* 0x0000114000047802 */ /* 0x000fce0000000f00 */
[----:B------:R-:W-:Y:S05]  /*1130*/  CALL.REL.NOINC `($__internal_0_$__cuda_sm3x_div_rn_noftz_f32_slowpath) ;  /* 0x0000001800807944 */ /* 0x000fea0003c00000 */
.L_x_13:
[----:B------:R-:W-:Y:S05]  /*1140*/  BSYNC.RECONVERGENT B3 ;  /* 0x0000000000037941 */ /* 0x000fea0003800200 */
.L_x_12:
[----:B------:R-:W-:Y:S02]  /*1150*/  I2FP.F32.S32 R11, R12 ;  /* 0x0000000c000b7245 */ /* 0x000fe40000201400 */
[----:B------:R-:W-:-:S03]  /*1160*/  FSETP.GE.AND P0, PT, R16, R15, PT ;  /* 0x0000000f1000720b */ /* 0x000fc60003f06000 */
[----:B------:R-:W-:Y:S01]  /*1170*/  FMUL R0, R11, R0 ;  /* 0x000000000b007220 */ /* 0x000fe20000400000 */
[----:B------:R-:W-:-:S04]  /*1180*/  FSETP.LT.OR P0, PT, R16, RZ, P0 ;  /* 0x000000ff1000720b */ /* 0x000fc80000701400 */
[----:B------:R-:W-:-:S04]  /*1190*/  FSETP.GE.AND P1, PT, R0, R11, PT ;  /* 0x0000000b0000720b */ /* 0x000fc80003f26000 */
[----:B------:R-:W-:-:S04]  /*11a0*/  FSETP.LT.OR P1, PT, R0, RZ, P1 ;  /* 0x000000ff0000720b */ /* 0x000fc80000f21400 */
[----:B------:R-:W-:-:S13]  /*11b0*/  PLOP3.LUT P0, PT, P0, P1, PT, 0xf8, 0x8f ;  /* 0x00000000008f781c */ /* 0x000fda0000703f70 */
[----:B------:R-:W-:Y:S05]  /*11c0*/  @P0 BRA `(.L_x_5) ;  /* 0x00000004007c0947 */ /* 0x000fea0003800000 */
[----:B------:R-:W0:Y:S01]  /*11d0*/  F2I.FLOOR.NTZ R4, R0 ;  /* 0x0000000000047305 */ /* 0x000e220000207100 */
[----:B------:R-:W1:Y:S01]  /*11e0*/  LDC.64 R10, c[0x0][0x3a8] ;  /* 0x0000ea00ff0a7b82 */ /* 0x000e620000000a00 */
[----:B------:R-:W-:Y:S02]  /*11f0*/  IADD3 R15, PT, PT, R12, -0x1, RZ ;  /* 0xffffffff0c0f7810 */ /* 0x000fe40007ffe0ff */
[----:B------:R-:W-:Y:S02]  /*1200*/  IADD3 R27, PT, PT, R8, UR4, RZ ;  /* 0x00000004081b7c10 */ /* 0x000fe4000fffe0ff */
[----:B------:R-:W-:Y:S02]  /*1210*/  IADD3 R26, PT, PT, R14, -0x1, RZ ;  /* 0xffffffff0e1a7810 */ /* 0x000fe40007ffe0ff */
[----:B------:R-:W2:Y:S01]  /*1220*/  F2I.FLOOR.NTZ R21, R16 ;  /* 0x0000001000157305 */ /* 0x000ea20000207100 */
[----:B------:R-:W-:Y:S01]  /*1230*/  IMAD R27, R12, R27, RZ ;  /* 0x0000001b0c1b7224 */ /* 0x000fe200078e02ff */
[----:B0-----:R-:W-:-:S04]  /*1240*/  VIMNMX.RELU R28, PT, PT, R4, R15, PT ;  /* 0x0000000f041c7248 */ /* 0x001fc80003fe1100 */
[----:B------:R-:W-:Y:S01]  /*1250*/  VIADDMNMX.RELU R12, R28, 0x1, R15, PT ;  /* 0x000000011c0c7846 */ /* 0x000fe2000380110f */
[----:B------:R-:W-:Y:S01]  /*1260*/  IMAD R15, R14, R27, RZ ;  /* 0x0000001b0e0f7224 */ /* 0x000fe200078e02ff */
[----:B--2---:R-:W-:-:S04]  /*1270*/  VIMNMX.RELU R23, PT, PT, R21, R26, PT ;  /* 0x0000001a15177248 */ /* 0x004fc80003fe1100 */
[----:B------:R-:W-:Y:S02]  /*1280*/  SHF.L.U32 R15, R15, 0x1, RZ ;  /* 0x000000010f0f7819 */ /* 0x000fe400000006ff */
[----:B------:R-:W-:Y:S01]  /*1290*/  VIADDMNMX.RELU R29, R23, 0x1, R26, PT ;  /* 0x00000001171d7846 */ /* 0x000fe2000380111a */
[C-C-:B------:R-:W-:Y:S02]  /*12a0*/  IMAD R30, R14.reuse, R12, R23.reuse ;  /* 0x0000000c0e1e7224 */ /* 0x140fe400078e0217 */
[CC--:B------:R-:W-:Y:S02]  /*12b0*/  IMAD R26, R14.reuse, R28.reuse, R23 ;  /* 0x0000001c0e1a7224 */ /* 0x0c0fe400078e0217 */
[--C-:B------:R-:W-:Y:S01]  /*12c0*/  IMAD R28, R14, R28, R29.reuse ;  /* 0x0000001c0e1c7224 */ /* 0x100fe200078e021d */
[-C--:B------:R-:W-:Y:S01]  /*12d0*/  LEA R27, R30, R15.reuse, 0x1 ;  /* 0x0000000f1e1b7211 */ /* 0x080fe200078e08ff */
[----:B------:R-:W-:Y:S01]  /*12e0*/  IMAD R14, R14, R12, R29 ;  /* 0x0000000c0e0e7224 */ /* 0x000fe200078e021d */
[----:B------:R-:W-:-:S02]  /*12f0*/  LEA R23, R26, R15, 0x1 ;  /* 0x0000000f1a177211 */ /* 0x000fc400078e08ff */
[-C--:B------:R-:W-:Y:S01]  /*1300*/  LEA R31, R28, R15.reuse, 0x1 ;  /* 0x0000000f1c1f7211 */ /* 0x080fe200078e08ff */
[----:B-1----:R-:W-:Y:S01]  /*1310*/  IMAD.WIDE R26, R27, 0x4, R10 ;  /* 0x000000041b1a7825 */ /* 0x002fe200078e020a */
[----:B------:R-:W-:-:S03]  /*1320*/  LEA R33, R14, R15, 0x1 ;  /* 0x0000000f0e217211 */ /* 0x000fc600078e08ff */
[--C-:B------:R-:W-:Y:S01]  /*1330*/  IMAD.WIDE R28, R23, 0x4, R10.reuse ;  /* 0x00000004171c7825 */ /* 0x100fe200078e020a */
[----:B------:R-:W2:Y:S03]  /*1340*/  LDG.E R12, desc[UR8][R26.64+0x4] ;  /* 0x000004081a0c7981 */ /* 0x000ea6000c1e1900 */
[--C-:B------:R-:W-:Y:S01]  /*1350*/  IMAD.WIDE R14, R31, 0x4, R10.reuse ;  /* 0x000000041f0e7825 */ /* 0x100fe200078e020a */
[----:B------:R-:W3:Y:S03]  /*1360*/  LDG.E R23, desc[UR8][R28.64+0x4] ;  /* 0x000004081c177981 */ /* 0x000ee6000c1e1900 */
[----:B------:R-:W-:Y:S01]  /*1370*/  IMAD.WIDE R10, R33, 0x4, R10 ;  /* 0x00000004210a7825 */ /* 0x000fe200078e020a */
[----:B------:R-:W4:Y:S04]  /*1380*/  LDG.E R30, desc[UR8][R14.64+0x4] ;  /* 0x000004080e1e7981 */ /* 0x000f28000c1e1900 */
[----:B------:R-:W5:Y:S04]  /*1390*/  LDG.E R31, desc[UR8][R10.64+0x4] ;  /* 0x000004080a1f7981 */ /* 0x000f68000c1e1900 */
[----:B------:R-:W5:Y:S04]  /*13a0*/  LDG.E R32, desc[UR8][R26.64] ;  /* 0x000000081a207981 */ /* 0x000f68000c1e1900 */
[----:B------:R-:W5:Y:S04]  /*13b0*/  LDG.E R33, desc[UR8][R28.64] ;  /* 0x000000081c217981 */ /* 0x000f68000c1e1900 */
[----:B------:R-:W5:Y:S04]  /*13c0*/  LDG.E R34, desc[UR8][R14.64] ;  /* 0x000000080e227981 */ /* 0x000f68000c1e1900 */
[----:B------:R0:W5:Y:S01]  /*13d0*/  LDG.E R35, desc[UR8][R10.64] ;  /* 0x000000080a237981 */ /* 0x000162000c1e1900 */
[----:B------:R-:W-:Y:S01]  /*13e0*/  I2FP.F32.S32 R21, R21 ;  /* 0x0000001500157245 */ /* 0x000fe20000201400 */
[----:B------:R-:W-:Y:S01]  /*13f0*/  BSSY.RECONVERGENT B3, `(.L_x_14) ;  /* 0x0000020000037945 */ /* 0x000fe20003800200 */
[----:B------:R-:W-:-:S03]  /*1400*/  I2FP.F32.S32 R37, R4 ;  /* 0x0000000400257245 */ /* 0x000fc60000201400 */
[----:B------:R-:W-:Y:S02]  /*1410*/  FADD R21, R16, -R21 ;  /* 0x8000001510157221 */ /* 0x000fe40000000000 */
[----:B------:R-:W-:Y:S02]  /*1420*/  FADD R0, R0, -R37 ;  /* 0x8000002500007221 */ /* 0x000fe40000000000 */
[C---:B------:R-:W-:Y:S02]  /*1430*/  FADD R37, -R21.reuse, 1 ;  /* 0x3f80000015257421 */ /* 0x040fe40000000100 */
[C---:B------:R-:W-:Y:S02]  /*1440*/  FADD R4, -R0.reuse, 1 ;  /* 0x3f80000000047421 */ /* 0x040fe40000000100 */
[----:B------:R-:W-:Y:S01]  /*1450*/  FMUL R36, R0, R37 ;  /* 0x0000002500247220 */ /* 0x000fe20000400000 */
[----:B------:R-:W-:Y:S01]  /*1460*/  FMUL R0, R21, R0 ;  /* 0x0000000015007220 */ /* 0x000fe20000400000 */
[-C--:B------:R-:W-:Y:S01]  /*1470*/  FMUL R16, R37, R4.reuse ;  /* 0x0000000425107220 */ /* 0x080fe20000400000 */
[----:B0-----:R-:W-:Y:S01]  /*1480*/  FMUL R11, R21, R4 ;  /* 0x00000004150b7220 */ /* 0x001fe20000400000 */
[----:B--2---:R-:W-:-:S04]  /*1490*/  FMUL R27, R36, R12 ;  /* 0x0000000c241b7220 */ /* 0x004fc80000400000 */
[----:B---3--:R-:W-:-:S04]  /*14a0*/  FFMA R12, R16, R23, R27 ;  /* 0x00000017100c7223 */ /* 0x008fc8000000001b */
[----:B----4-:R-:W-:-:S04]  /*14b0*/  FFMA R15, R11, R30, R12 ;  /* 0x0000001e0b0f7223 */ /* 0x010fc8000000000c */
[----:B-----5:R-:W-:-:S04]  /*14c0*/  FFMA R12, R0, R31, R15 ;  /* 0x0000001f000c7223 */ /* 0x020fc8000000000f */
[----:B------:R-:W-:Y:S01]  /*14d0*/  FADD R12, R12, UR6 ;  /* 0x000000060c0c7e21 */ /* 0x000fe20008000000 */
[----:B------:R-:W-:-:S03]  /*14e0*/  FMUL R15, R36, R32 ;  /* 0x00000020240f7220 */ /* 0x000fc60000400000 */
[----:B------:R-:W0:Y:S01]  /*14f0*/  MUFU.RCP R21, R12 ;  /* 0x0000000c00157308 */ /* 0x000e220000001000 */
[----:B------:R-:W-:-:S04]  /*1500*/  FFMA R16, R16, R33, R15 ;  /* 0x0000002110107223 */ /* 0x000fc8000000000f */
[----:B------:R-:W-:-:S04]  /*1510*/  FFMA R11, R11, R34, R16 ;  /* 0x000000220b0b7223 */ /* 0x000fc80000000010 */
[----:B------:R-:W-:-:S04]  /*1520*/  FFMA R0, R0, R35, R11 ;  /* 0x0000002300007223 */ /* 0x000fc8000000000b */
[----:B------:R-:W-:-:S04]  /*1530*/  FADD R0, R9, -R0 ;  /* 0x8000000009007221 */ /* 0x000fc80000000000 */
        /* <DEDUP_REMOVED lines=10> */
[----:B------:R-:W-:-:S07]  /*15e0*/  MOV R4, R0 ;  /* 0x0000000000047202 */ /* 0x000fce0000000f00 */
.L_x_15:
[----:B------:R-:W-:Y:S05]  /*15f0*/  BSYNC.RECONVERGENT B3 ;  /* 0x0000000000037941 */ /* 0x000fea0003800200 */
.L_x_14:
[----:B------:R-:W-:Y:S02]  /*1600*/  HFMA2 R0, -RZ, RZ, 0.96630859375, -0.0022525787353515625 ;  /* 0x3bbb989dff007431 */ /* 0x000fe400000001ff */
[----:B------:R-:W-:Y:S01]  /*1610*/  FMUL R9, R4, -0.5 ;  /* 0xbf00000004097820 */ /* 0x000fe20000400000 */
[----:B------:R-:W-:Y:S01]  /*1620*/  MOV R11, 0x437c0000 ;  /* 0x437c0000000b7802 */ /* 0x000fe20000000f00 */
[----:B------:R-:W0:Y:S01]  /*1630*/  MUFU.RCP R15, R12 ;  /* 0x0000000c000f7308 */ /* 0x000e220000001000 */
[----:B------:R-:W-:Y:S01]  /*1640*/  BSSY.RECONVERGENT B3, `(.L_x_16) ;  /* 0x0000015000037945 */ /* 0x000fe20003800200 */
[----:B------:R-:W-:-:S04]  /*1650*/  FMUL R9, R9, R4 ;  /* 0x0000000409097220 */ /* 0x000fc80000400000 */
[----:B------:R-:W-:-:S04]  /*1660*/  FFMA.SAT R0, R9, R0, 0.5 ;  /* 0x3f00000009007423 */ /* 0x000fc80000002000 */
[----:B------:R-:W-:-:S04]  /*1670*/  FFMA.RM R0, R0, R11, 12582913 ;  /* 0x4b40000100007423 */ /* 0x000fc8000000400b */
[C---:B------:R-:W-:Y:S01]  /*1680*/  FADD R4, R0.reuse, -12583039 ;  /* 0xcb40007f00047421 */ /* 0x040fe20000000000 */
[----:B------:R-:W-:Y:S01]  /*1690*/  SHF.L.U32 R0, R0, 0x17, RZ ;  /* 0x0000001700007819 */ /* 0x000fe200000006ff */
[----:B0-----:R-:W-:Y:S02]  /*16a0*/  FFMA R10, -R12, R15, 1 ;  /* 0x3f8000000c0a7423 */ /* 0x001fe4000000010f */
[----:B------:R-:W-:-:S04]  /*16b0*/  FFMA R4, R9, 1.4426950216293334961, -R4 ;  /* 0x3fb8aa3b09047823 */ /* 0x000fc80000000804 */
[----:B------:R-:W-:-:S04]  /*16c0*/  FFMA R4, R9, 1.925963033500011079e-08, R4 ;  /* 0x32a5706009047823 */ /* 0x000fc80000000004 */
[----:B------:R-:W0:Y:S02]  /*16d0*/  MUFU.EX2 R9, R4 ;  /* 0x0000000400097308 */ /* 0x000e240000000800 */
[----:B0-----:R-:W-:Y:S01]  /*16e0*/  FMUL R11, R0, R9 ;  /* 0x00000009000b7220 */ /* 0x001fe20000400000 */
[----:B------:R-:W-:-:S05]  /*16f0*/  FFMA R0, R15, R10, R15 ;  /* 0x0000000a0f007223 */ /* 0x000fca000000000f */
[----:B------:R-:W0:Y:S01]  /*1700*/  FCHK P0, R11, R12 ;  /* 0x0000000c0b007302 */ /* 0x000e220000000000 */
[----:B------:R-:W-:-:S04]  /*1710*/  FFMA R9, R0, R11, RZ ;  /* 0x0000000b00097223 */ /* 0x000fc800000000ff */
[----:B------:R-:W-:-:S04]  /*1720*/  FFMA R10, -R12, R9, R11 ;  /* 0x000000090c0a7223 */ /* 0x000fc8000000010b */
[----:B------:R-:W-:Y:S01]  /*1730*/  FFMA R0, R0, R10, R9 ;  /* 0x0000000a00007223 */ /* 0x000fe20000000009 */
[----:B0-----:R-:W-:Y:S06]  /*1740*/  @!P0 BRA `(.L_x_17) ;  /* 0x0000000000108947 */ /* 0x001fec0003800000 */
[----:B------:R-:W-:Y:S02]  /*1750*/  MOV R0, R11 ;  /* 0x0000000b00007202 */ /* 0x000fe40000000f00 */
[----:B------:R-:W-:Y:S02]  /*1760*/  MOV R31, R12 ;  /* 0x0000000c001f7202 */ /* 0x000fe40000000f00 */
[----:B------:R-:W-:-:S07]  /*1770*/  MOV R4, 0x1790 ;  /* 0x0000179000047802 */ /* 0x000fce0000000f00 */
[----:B------:R-:W-:Y:S05]  /*1780*/  CALL.REL.NOINC `($__internal_0_$__cuda_sm3x_div_rn_noftz_f32_slowpath) ;  /* 0x0000001000ec7944 */ /* 0x000fea0003c00000 */
.L_x_17:
[----:B------:R-:W-:Y:S05]  /*1790*/  BSYNC.RECONVERGENT B3 ;  /* 0x0000000000037941 */ /* 0x000fea0003800200 */
.L_x_16:
[----:B------:R-:W-:-:S13]  /*17a0*/  FSETP.GEU.AND P0, PT, R0, UR7, PT ;  /* 0x0000000700007c0b */ /* 0x000fda000bf0e000 */
[----:B------:R-:W-:-:S07]  /*17b0*/  @P0 FADD R13, R13, 1 ;  /* 0x3f8000000d0d0421 */ /* 0x000fce0000000000 */
.L_x_5:
[----:B------:R-:W-:Y:S05]  /*17c0*/  BSYNC.RECONVERGENT B2 ;  /* 0x0000000000027941 */ /* 0x000fea0003800200 */
.L_x_4:
[----:B------:R-:W-:Y:S05]  /*17d0*/  BRA.U UP0, `(.L_x_18) ;  /* 0xfffffff100dc7547 */ /* 0x000fea000b83ffff */
[----:B------:R-:W0:Y:S01]  /*17e0*/  LDC R11, c[0x0][0x384] ;  /* 0x0000e100ff0b7b82 */ /* 0x000e220000000800 */
[----:B------:R-:W-:-:S06]  /*17f0*/  UIADD3 UR4, UPT, UPT, UR4, 0x1, URZ ;  /* 0x0000000104047890 */ /* 0x000fcc000fffe0ff */
[----:B0-----:R-:W-:-:S13]  /*1800*/  ISETP.NE.AND P0, PT, R11, UR4, PT ;  /* 0x000000040b007c0c */ /* 0x001fda000bf05270 */
[----:B------:R-:W-:Y:S05]  /*1810*/  @P0 BRA `(.L_x_19) ;  /* 0xfffffff000900947 */ /* 0x000fea000383ffff */
.L_x_3:
[----:B------:R-:W-:-:S13]  /*1820*/  FSETP.NEU.AND P0, PT, R13, RZ, PT ;  /* 0x000000ff0d00720b */ /* 0x000fda0003f0d000 */
[----:B------:R-:W-:Y:S05]  /*1830*/  @!P0 EXIT ;  /* 0x000000000000894d */ /* 0x000fea0003800000 */
[----:B------:R-:W0:Y:S01]  /*1840*/  MUFU.RCP R0, R13 ;  /* 0x0000000d00007308 */ /* 0x000e220000001000 */
[----:B------:R-:W-:Y:S01]  /*1850*/  BSSY.RECONVERGENT B2, `(.L_x_20) ;  /* 0x000000e000027945 */ /* 0x000fe20003800200 */
[----:B------:R-:W-:-:S06]  /*1860*/  ISETP.GE.AND P2, PT, R11, 0x1, PT ;  /* 0x000000010b00780c */ /* 0x000fcc0003f46270 */
[----:B-----5:R-:W1:Y:S01]  /*1870*/  FCHK P0, R2, R13 ;  /* 0x0000000d02007302 */ /* 0x020e620000000000 */
[----:B0-----:R-:W-:-:S04]  /*1880*/  FFMA R9, R0, -R13, 1 ;  /* 0x3f80000000097423 */ /* 0x001fc8000000080d */
[----:B------:R-:W-:-:S04]  /*1890*/  FFMA R9, R0, R9, R0 ;  /* 0x0000000900097223 */ /* 0x000fc80000000000 */
[----:B------:R-:W-:-:S04]  /*18a0*/  FFMA R0, R2, R9, RZ ;  /* 0x0000000902007223 */ /* 0x000fc800000000ff */
[----:B------:R-:W-:-:S04]  /*18b0*/  FFMA R4, R0, -R13, R2 ;  /* 0x8000000d00047223 */ /* 0x000fc80000000002 */
[----:B------:R-:W-:Y:S01]  /*18c0*/  FFMA R9, R9, R4, R0 ;  /* 0x0000000409097223 */ /* 0x000fe20000000000 */
[----:B-1----:R-:W-:Y:S06]  /*18d0*/  @!P0 BRA `(.L_x_21) ;  /* 0x0000000000148947 */ /* 0x002fec0003800000 */
[----:B------:R-:W-:Y:S02]  /*18e0*/  MOV R0, R2 ;  /* 0x0000000200007202 */ /* 0x000fe40000000f00 */
[----:B------:R-:W-:Y:S02]  /*18f0*/  MOV R31, R13 ;  /* 0x0000000d001f7202 */ /* 0x000fe40000000f00 */
[----:B------:R-:W-:-:S07]  /*1900*/  MOV R4, 0x1920 ;  /* 0x0000192000047802 */ /* 0x000fce0000000f00 */
[----:B------:R-:W-:Y:S05]  /*1910*/  CALL.REL.NOINC `($__internal_0_$__cuda_sm3x_div_rn_noftz_f32_slowpath) ;  /* 0x0000001000887944 */ /* 0x000fea0003c00000 */
[----:B------:R-:W-:-:S07]  /*1920*/  MOV R9, R0 ;  /* 0x0000000000097202 */ /* 0x000fce0000000f00 */
.L_x_21:
[----:B------:R-:W-:Y:S05]  /*1930*/  BSYNC.RECONVERGENT B2 ;  /* 0x0000000000027941 */ /* 0x000fea0003800200 */
.L_x_20:
[----:B------:R-:W-:Y:S05]  /*1940*/  @!P2 EXIT ;  /* 0x000000000000a94d */ /* 0x000fea0003800000 */
[----:B------:R-:W0:Y:S02]  /*1950*/  LDC R0, c[0x0][0x3e0] ;  /* 0x0000f800ff007b82 */ /* 0x000e240000000800 */
[----:B0-----:R-:W-:-:S13]  /*1960*/  ISETP.GE.AND P0, PT, R0, 0x1, PT ;  /* 0x000000010000780c */ /* 0x001fda0003f06270 */
[----:B------:R-:W-:Y:S05]  /*1970*/  @!P0 EXIT ;  /* 0x000000000000894d */ /* 0x000fea0003800000 */
[----:B------:R-:W-:-:S05]  /*1980*/  UMOV UR4, URZ ;  /* 0x000000ff00047c82 */ /* 0x000fca0008000000 */
.L_x_37:
[----:B------:R-:W0:Y:S01]  /*1990*/  LDC.64 R18, c[0x0][0x3b8] ;  /* 0x0000ee00ff127b82 */ /* 0x000e220000000a00 */
[----:B-1----:R-:W1:Y:S01]  /*19a0*/  LDCU UR6, c[0x0][0x3e0] ;  /* 0x00007c00ff0677ac */ /* 0x002e620008000800 */
[----:B------:R-:W-:Y:S01]  /*19b0*/  IADD3 R11, PT, PT, R8, UR4, RZ ;  /* 0x00000004080b7c10 */ /* 0x000fe2000fffe0ff */
[----:B------:R-:W2:Y:S04]  /*19c0*/  LDCU UR7, c[0x0][0x394] ;  /* 0x00007280ff0777ac */ /* 0x000ea80008000800 */
[----:B------:R-:W-:Y:S01]  /*19d0*/  IMAD R11, R11, 0xc, RZ ;  /* 0x0000000c0b0b7824 */ /* 0x000fe200078e02ff */
[----:B------:R-:W3:Y:S01]  /*19e0*/  LDCU UR10, c[0x0][0x398] ;  /* 0x00007300ff0a77ac */ /* 0x000ee20008000800 */
[----:B------:R-:W4:Y:S01]  /*19f0*/  LDCU UR11, c[0x0][0x380] ;  /* 0x00007000ff0b77ac */ /* 0x000f220008000800 */
[----:B------:R-:W-:Y:S01]  /*1a00*/  UMOV UR5, URZ ;  /* 0x000000ff00057c82 */ /* 0x000fe20008000000 */
[----:B-1----:R-:W-:Y:S01]  /*1a10*/  UIADD3 UR6, UPT, UPT, -UR6, URZ, URZ ;  /* 0x000000ff06067290 */ /* 0x002fe2000fffe1ff */
[----:B0-234-:R-:W-:-:S11]  /*1a20*/  IMAD.WIDE R18, R11, 0x4, R18 ;  /* 0x000000040b127825 */ /* 0x01dfd600078e0212 */
.L_x_36:
[----:B-1----:R-:W0:Y:S01]  /*1a30*/  LDC.64 R10, c[0x0][0x3d0] ;  /* 0x0000f400ff0a7b82 */ /* 0x002e220000000a00 */
[----:B------:R-:W2:Y:S04]  /*1a40*/  LDG.E R2, desc[UR8][R18.64+0x24] ;  /* 0x0000240812027981 */ /* 0x000ea8000c1e1900 */
[----:B------:R-:W3:Y:S04]  /*1a50*/  LDG.E R15, desc[UR8][R18.64+0x20] ;  /* 0x00002008120f7981 */ /* 0x000ee8000c1e1900 */
[----:B------:R-:W4:Y:S04]  /*1a60*/  LDG.E R4, desc[UR8][R18.64+0x28] ;  /* 0x0000280812047981 */ /* 0x000f28000c1e1900 */
[----:B------:R-:W5:Y:S04]  /*1a70*/  LDG.E R27, desc[UR8][R18.64+0x2c] ;  /* 0x00002c08121b7981 */ /* 0x000f68000c1e1900 */
[----:B0-----:R-:W4:Y:S01]  /*1a80*/  LDG.E R10, desc[UR8][R10.64+0x10] ;  /* 0x000010080a0a7981 */ /* 0x001f22000c1e1900 */
[----:B------:R-:W-:-:S05]  /*1a90*/  I2FP.F32.U32 R0, UR5 ;  /* 0x0000000500007c45 */ /* 0x000fca0008201000 */
[----:B------:R-:W-:Y:S01]  /*1aa0*/  FADD R13, R0, 0.5 ;  /* 0x3f000000000d7421 */ /* 0x000fe20000000000 */
[----:B------:R-:W-:Y:S01]  /*1ab0*/  UIADD3 UR6, UPT, UPT, UR6, 0x1, URZ ;  /* 0x0000000106067890 */ /* 0x000fe2000fffe0ff */
[----:B------:R-:W-:Y:S03]  /*1ac0*/  BSSY.RECONVERGENT B2, `(.L_x_22) ;  /* 0x0000100000027945 */ /* 0x000fe60003800200 */
[----:B------:R-:W-:Y:S01]  /*1ad0*/  UISETP.NE.AND UP0, UPT, UR6, URZ, UPT ;  /* 0x000000ff0600728c */ /* 0x000fe2000bf05270 */
[----:B--2---:R-:W-:-:S04]  /*1ae0*/  FMUL R17, R7, R2 ;  /* 0x0000000207117220 */ /* 0x004fc80000400000 */
[----:B---3--:R-:W-:Y:S01]  /*1af0*/  FFMA R15, R6, R15, R17 ;  /* 0x0000000f060f7223 */ /* 0x008fe20000000011 */
[----:B----4-:R-:W-:-:S04]  /*1b00*/  FFMA R14, R13, R5, R10 ;  /* 0x000000050d0e7223 */ /* 0x010fc8000000000a */
[----:B------:R-:W-:-:S04]  /*1b10*/  FFMA R4, R14, R4, R15 ;  /* 0x000000040e047223 */ /* 0x000fc8000000000f */
[----:B-----5:R-:W-:-:S05]  /*1b20*/  FADD R27, R4, R27 ;  /* 0x0000001b041b7221 */ /* 0x020fca0000000000 */
        /* <DEDUP_REMOVED lines=34> */
.L_x_25:
[----:B------:R-:W-:Y:S05]  /*1d50*/  BSYNC.RECONVERGENT B3 ;  /* 0x0000000000037941 */ /* 0x000fea0003800200 */
.L_x_24:
        /* <DEDUP_REMOVED lines=14> */
.L_x_27:
[----:B------:R-:W-:Y:S05]  /*1e40*/  BSYNC.RECONVERGENT B3 ;  /* 0x0000000000037941 */ /* 0x000fea0003800200 */
.L_x_26:
[----:B------:R-:W0:Y:S08]  /*1e50*/  LDC.64 R16, c[0x0][0x3c8] ;  /* 0x0000f200ff107b82 */ /* 0x000e300000000a00 */
[----:B------:R-:W1:Y:S01]  /*1e60*/  LDC.64 R10, c[0x0][0x3c0] ;  /* 0x0000f000ff0a7b82 */ /* 0x000e620000000a00 */
[----:B0-----:R-:W2:Y:S01]  /*1e70*/  LDG.E R0, desc[UR8][R16.64+0x4] ;  /* 0x0000040810007981 */ /* 0x001ea2000c1e1900 */
[----:B------:R-:W-:-:S03]  /*1e80*/  IADD3 R15, PT, PT, R8, UR4, RZ ;  /* 0x00000004080f7c10 */ /* 0x000fc6000fffe0ff */
[----:B------:R0:W5:Y:S01]  /*1e90*/  LDG.E R2, desc[UR8][R16.64] ;  /* 0x0000000810027981 */ /* 0x000162000c1e1900 */
[----:B------:R-:W-:-:S05]  /*1ea0*/  SHF.L.U32 R15, R15, 0x1, RZ ;  /* 0x000000010f0f7819 */ /* 0x000fca00000006ff */
        /* <DEDUP_REMOVED lines=16> */
.L_x_29:
[----:B------:R-:W-:Y:S05]  /*1fb0*/  BSYNC.RECONVERGENT B3 ;  /* 0x0000000000037941 */ /* 0x000fea0003800200 */
.L_x_28:
[----:B-----5:R-:W-:Y:S01]  /*1fc0*/  I2FP.F32.S32 R31, R2 ;  /* 0x00000002001f7245 */ /* 0x020fe20000201400 */
[----:B------:R-:W-:Y:S01]  /*1fd0*/  BSSY.RECONVERGENT B3, `(.L_x_30) ;  /* 0x000000e000037945 */ /* 0x000fe20003800200 */
[----:B------:R-:W-:Y:S02]  /*1fe0*/  I2FP.F32.S32 R13, R23 ;  /* 0x00000017000d7245 */ /* 0x000fe40000201400 */
[----:B------:R-:W0:Y:S08]  /*1ff0*/  MUFU.RCP R2, R31 ;  /* 0x0000001f00027308 */ /* 0x000e300000001000 */
[----:B------:R-:W1:Y:S01]  /*2000*/  FCHK P0, R14, R31 ;  /* 0x0000001f0e007302 */ /* 0x000e620000000000 */
[----:B0-----:R-:W-:-:S04]  /*2010*/  FFMA R11, -R31, R2, 1 ;  /* 0x3f8000001f0b7423 */ /* 0x001fc80000000102 */
[----:B------:R-:W-:Y:S01]  /*2020*/  FFMA R11, R2, R11, R2 ;  /* 0x0000000b020b7223 */ /* 0x000fe20000000002 */
[----:B------:R-:W-:-:S03]  /*2030*/  FMUL R2, R13, R0 ;  /* 0x000000000d027220 */ /* 0x000fc60000400000 */
[----:B------:R-:W-:-:S04]  /*2040*/  FFMA R4, R11, R14, RZ ;  /* 0x0000000e0b047223 */ /* 0x000fc800000000ff */
[----:B------:R-:W-:-:S04]  /*2050*/  FFMA R10, -R31, R4, R14 ;  /* 0x000000041f0a7223 */ /* 0x000fc8000000010e */
[----:B------:R-:W-:Y:S01]  /*2060*/  FFMA R0, R11, R10, R4 ;  /* 0x0000000a0b007223 */ /* 0x000fe20000000004 */
[----:B-1----:R-:W-:Y:S06]  /*2070*/  @!P0 BRA `(.L_x_31) ;  /* 0x00000000000c8947 */ /* 0x002fec0003800000 */
[----:B------:R-:W-:Y:S02]  /*2080*/  MOV R0, R14 ;  /* 0x0000000e00007202 */ /* 0x000fe40000000f00 */
[----:B------:R-:W-:-:S07]  /*2090*/  MOV R4, 0x20b0 ;  /* 0x000020b000047802 */ /* 0x000fce0000000f00 */
[----:B------:R-:W-:Y:S05]  /*20a0*/  CALL.REL.NOINC `($__internal_0_$__cuda_sm3x_div_rn_noftz_f32_slowpath) ;  /* 0x0000000800a47944 */ /* 0x000fea0003c00000 */
.L_x_31:
[----:B------:R-:W-:Y:S05]  /*20b0*/  BSYNC.RECONVERGENT B3 ;  /* 0x0000000000037941 */ /* 0x000fea0003800200 */
.L_x_30:
        /* <DEDUP_REMOVED lines=9> */
[----:B------:R-:W-:Y:S01]  /*2150*/  IADD3 R13, PT, PT, R12, -0x1, RZ ;  /* 0xffffffff0c0d7810 */ /* 0x000fe20007ffe0ff */
[----:B------:R-:W1:Y:S01]  /*2160*/  LDC.64 R10, c[0x0][0x3a8] ;  /* 0x0000ea00ff0a7b82 */ /* 0x000e620000000a00 */
[----:B------:R-:W-:Y:S02]  /*2170*/  IADD3 R17, PT, PT, R8, UR4, RZ ;  /* 0x0000000408117c10 */ /* 0x000fe4000fffe0ff */
[----:B------:R-:W-:-:S03]  /*2180*/  IADD3 R22, PT, PT, R23, -0x1, RZ ;  /* 0xffffffff17167810 */ /* 0x000fc60007ffe0ff */
[----:B------:R-:W2:Y:S01]  /*2190*/  F2I.FLOOR.NTZ R15, R2 ;  /* 0x00000002000f7305 */ /* 0x000ea20000207100 */
[----:B------:R-:W-:-:S04]  /*21a0*/  IMAD R26, R12, R17, RZ ;  /* 0x000000110c1a7224 */ /* 0x000fc800078e02ff */
[----:B------:R-:W-:Y:S01]  /*21b0*/  IMAD R26, R23, R26, RZ ;  /* 0x0000001a171a7224 */ /* 0x000fe200078e02ff */
[----:B0-----:R-:W-:-:S04]  /*21c0*/  VIMNMX.RELU R0, PT, PT, R14, R13, PT ;  /* 0x0000000d0e007248 */ /* 0x001fc80003fe1100 */
[----:B------:R-:W-:Y:S02]  /*21d0*/  SHF.L.U32 R16, R26, 0x1, RZ ;  /* 0x000000011a107819 */ /* 0x000fe400000006ff */
[----:B------:R-:W-:Y:S02]  /*21e0*/  VIADDMNMX.RELU R12, R0, 0x1, R13, PT ;  /* 0x00000001000c7846 */ /* 0x000fe4000380110d */
[----:B--2---:R-:W-:-:S03]  /*21f0*/  VIMNMX.RELU R24, PT, PT, R15, R22, PT ;  /* 0x000000160f187248 */ /* 0x004fc60003fe1100 */
[C---:B------:R-:W-:Y:S02]  /*2200*/  IMAD R25, R23.reuse, R12, RZ ;  /* 0x0000000c17197224 */ /* 0x040fe400078e02ff */
[----:B------:R-:W-:Y:S01]  /*2210*/  IMAD R23, R23, R0, RZ ;  /* 0x0000000017177224 */ /* 0x000fe200078e02ff */
[C---:B------:R-:W-:Y:S02]  /*2220*/  VIADDMNMX.RELU R22, R24.reuse, 0x1, R22, PT ;  /* 0x0000000118167846 */ /* 0x040fe40003801116 */
[C---:B------:R-:W-:Y:S02]  /*2230*/  IADD3 R21, PT, PT, R24.reuse, R25, RZ ;  /* 0x0000001918157210 */ /* 0x040fe40007ffe0ff */
[-C--:B------:R-:W-:Y:S02]  /*2240*/  IADD3 R13, PT, PT, R24, R23.reuse, RZ ;  /* 0x00000017180d7210 */ /* 0x080fe40007ffe0ff */
[----:B------:R-:W-:Y:S02]  /*2250*/  LEA R21, R21, R16, 0x1 ;  /* 0x0000001015157211 */ /* 0x000fe400078e08ff */
[----:B------:R-:W-:-:S02]  /*2260*/  IADD3 R17, PT, PT, R22, R23, RZ ;  /* 0x0000001716117210 */ /* 0x000fc40007ffe0ff */
[-C--:B------:R-:W-:Y:S01]  /*2270*/  LEA R20, R13, R16.reuse, 0x1 ;  /* 0x000000100d147211 */ /* 0x080fe200078e08ff */
[--C-:B-1----:R-:W-:Y:S01]  /*2280*/  IMAD.WIDE R28, R21, 0x4, R10.reuse ;  /* 0x00000004151c7825 */ /* 0x102fe200078e020a */
[-C--:B------:R-:W-:Y:S02]  /*2290*/  LEA R17, R17, R16.reuse, 0x1 ;  /* 0x0000001011117211 */ /* 0x080fe400078e08ff */
[----:B------:R-:W-:Y:S01]  /*22a0*/  IADD3 R13, PT, PT, R22, R25, RZ ;  /* 0x00000019160d7210 */ /* 0x000fe20007ffe0ff */
[--C-:B------:R-:W-:Y:S01]  /*22b0*/  IMAD.WIDE R30, R20, 0x4, R10.reuse ;  /* 0x00000004141e7825 */ /* 0x100fe200078e020a */
[----:B------:R-:W2:Y:S02]  /*22c0*/  LDG.E R34, desc[UR8][R28.64+0x4] ;  /* 0x000004081c227981 */ /* 0x000ea4000c1e1900 */
[----:B------:R-:W-:Y:S01]  /*22d0*/  LEA R16, R13, R16, 0x1 ;  /* 0x000000100d107211 */ /* 0x000fe200078e08ff */
[--C-:B------:R-:W-:Y:S01]  /*22e0*/  IMAD.WIDE R12, R17, 0x4, R10.reuse ;  /* 0x00000004110c7825 */ /* 0x100fe200078e020a */
[----:B------:R-:W3:Y:S03]  /*22f0*/  LDG.E R35, desc[UR8][R30.64+0x4] ;  /* 0x000004081e237981 */ /* 0x000ee6000c1e1900 */
[----:B------:R-:W-:Y:S01]  /*2300*/  IMAD.WIDE R10, R16, 0x4, R10 ;  /* 0x00000004100a7825 */ /* 0x000fe200078e020a */
[----:B------:R-:W4:Y:S04]  /*2310*/  LDG.E R0, desc[UR8][R12.64+0x4] ;  /* 0x000004080c007981 */ /* 0x000f28000c1e1900 */
[----:B------:R-:W5:Y:S04]  /*2320*/  LDG.E R33, desc[UR8][R10.64+0x4] ;  /* 0x000004080a217981 */ /* 0x000f68000c1e1900 */
[----:B------:R-:W5:Y:S04]  /*2330*/  LDG.E R32, desc[UR8][R28.64] ;  /* 0x000000081c207981 */ /* 0x000f68000c1e1900 */
[----:B------:R-:W5:Y:S04]  /*2340*/  LDG.E R37, desc[UR8][R30.64] ;  /* 0x000000081e257981 */ /* 0x000f68000c1e1900 */
[----:B------:R0:W5:Y:S04]  /*2350*/  LDG.E R36, desc[UR8][R12.64] ;  /* 0x000000080c247981 */ /* 0x000168000c1e1900 */
[----:B------:R-:W5:Y:S01]  /*2360*/  LDG.E R11, desc[UR8][R10.64] ;  /* 0x000000080a0b7981 */ /* 0x000f62000c1e1900 */
[----:B------:R-:W-:Y:S01]  /*2370*/  I2FP.F32.S32 R15, R15 ;  /* 0x0000000f000f7245 */ /* 0x000fe20000201400 */
[----:B------:R-:W-:Y:S01]  /*2380*/  BSSY.RECONVERGENT B3, `(.L_x_32) ;  /* 0x0000020000037945 */ /* 0x000fe20003800200 */
[----:B------:R-:W-:-:S03]  /*2390*/  I2FP.F32.S32 R14, R14 ;  /* 0x0000000e000e7245 */ /* 0x000fc60000201400 */
[----:B------:R-:W-:Y:S02]  /*23a0*/  FADD R2, R2, -R15 ;  /* 0x8000000f02027221 */ /* 0x000fe40000000000 */
[----:B------:R-:W-:Y:S02]  /*23b0*/  FADD R4, R4, -R14 ;  /* 0x8000000e04047221 */ /* 0x000fe40000000000 */
[----:B------:R-:W-:Y:S02]  /*23c0*/  FADD R14, -R2, 1 ;  /* 0x3f800000020e7421 */ /* 0x000fe40000000100 */
[----:B0-----:R-:W-:Y:S01]  /*23d0*/  FADD R13, -R4, 1 ;  /* 0x3f800000040d7421 */ /* 0x001fe20000000100 */
[----:B------:R-:W-:Y:S01]  /*23e0*/  FMUL R12, R2, R4 ;  /* 0x00000004020c7220 */ /* 0x000fe20000400000 */
[----:B------:R-:W-:Y:S02]  /*23f0*/  FMUL R15, R4, R14 ;  /* 0x0000000e040f7220 */ /* 0x000fe40000400000 */
[-C--:B------:R-:W-:Y:S01]  /*2400*/  FMUL R14, R14, R13.reuse ;  /* 0x0000000d0e0e7220 */ /* 0x080fe20000400000 */
[----:B------:R-:W-:Y:S01]  /*2410*/  FMUL R13, R2, R13 ;  /* 0x0000000d020d7220 */ /* 0x000fe20000400000 */
        /* <DEDUP_REMOVED lines=22> */
.L_x_33:
[----:B------:R-:W-:Y:S05]  /*2580*/  BSYNC.RECONVERGENT B3 ;  /* 0x0000000000037941 */ /* 0x000fea0003800200 */
.L_x_32:
        /* <DEDUP_REMOVED lines=25> */
.L_x_35:
[----:B------:R-:W-:Y:S05]  /*2720*/  BSYNC.RECONVERGENT B3 ;  /* 0x0000000000037941 */ /* 0x000fea0003800200 */
.L_x_34:
[----:B------:R-:W-:-:S13]  /*2730*/  FSETP.GEU.AND P0, PT, R0, UR10, PT ;  /* 0x0000000a00007c0b */ /* 0x000fda000bf0e000 */
[----:B------:R-:W-:Y:S05]  /*2740*/  @!P0 BRA `(.L_x_23) ;  /* 0x0000000000dc8947 */ /* 0x000fea0003800000 */
[----:B------:R-:W0:Y:S01]  /*2750*/  LDC.64 R10, c[0x0][0x3b0] ;  /* 0x0000ec00ff0a7b82 */ /* 0x000e220000000a00 */
[----:B------:R-:W-:Y:S02]  /*2760*/  IMAD R26, R26, UR11, RZ ;  /* 0x0000000b1a1a7c24 */ /* 0x000fe4000f8e02ff */
[--C-:B------:R-:W-:Y:S02]  /*2770*/  IMAD R35, R24, UR11, R3.reuse ;  /* 0x0000000b18237c24 */ /* 0x100fe4000f8e0203 */
[--C-:B------:R-:W-:Y:S02]  /*2780*/  IMAD R2, R25, UR11, R26.reuse ;  /* 0x0000000b19027c24 */ /* 0x100fe4000f8e021a */
[----:B------:R-:W-:Y:S01]  /*2790*/  IMAD R26, R23, UR11, R26 ;  /* 0x0000000b171a7c24 */ /* 0x000fe2000f8e021a */
[----:B------:R-:W1:Y:S01]  /*27a0*/  LDC.64 R28, c[0x0][0x3e8] ;  /* 0x0000fa00ff1c7b82 */ /* 0x000e620000000a00 */
[----:B------:R-:W-:Y:S01]  /*27b0*/  IMAD R27, R22, UR11, R3 ;  /* 0x0000000b161b7c24 */ /* 0x000fe2000f8e0203 */
[----:B------:R-:W-:-:S02]  /*27c0*/  IADD3 R33, PT, PT, R35, R2, RZ ;  /* 0x0000000223217210 */ /* 0x000fc40007ffe0ff */
[----:B------:R-:W-:Y:S02]  /*27d0*/  IADD3 R37, PT, PT, R3, R26, RZ ;  /* 0x0000001a03257210 */ /* 0x000fe40007ffe0ff */
[----:B------:R-:W-:-:S03]  /*27e0*/  IADD3 R35, PT, PT, R26, R35, RZ ;  /* 0x000000231a237210 */ /* 0x000fc60007ffe0ff */
[----:B------:R-:W-:Y:S02]  /*27f0*/  IMAD R37, R22, UR11, R37 ;  /* 0x0000000b16257c24 */ /* 0x000fe4000f8e0225 */
[----:B0-----:R-:W-:-:S04]  /*2800*/  IMAD.WIDE R24, R33, 0x4, R10 ;  /* 0x0000000421187825 */ /* 0x001fc800078e020a */
[--C-:B------:R-:W-:Y:S02]  /*2810*/  IMAD.WIDE R22, R35, 0x4, R10.reuse ;  /* 0x0000000423167825 */ /* 0x100fe400078e020a */
[----:B------:R0:W2:Y:S01]  /*2820*/  LDG.E R24, desc[UR8][R24.64] ;  /* 0x0000000818187981 */ /* 0x0000a2000c1e1900 */
[----:B------:R-:W-:Y:S01]  /*2830*/  IADD3 R2, PT, PT, R2, R27, RZ ;  /* 0x0000001b02027210 */ /* 0x000fe20007ffe0ff */
[--C-:B------:R-:W-:Y:S02]  /*2840*/  IMAD.WIDE R26, R37, 0x4, R10.reuse ;  /* 0x00000004251a7825 */ /* 0x100fe400078e020a */
[----:B------:R-:W3:Y:S02]  /*2850*/  LDG.E R23, desc[UR8][R22.64] ;  /* 0x0000000816177981 */ /* 0x000ee4000c1e1900 */
[----:B------:R-:W-:Y:S02]  /*2860*/  IMAD.WIDE R30, R2, 0x4, R10 ;  /* 0x00000004021e7825 */ /* 0x000fe400078e020a */
[----:B------:R-:W4:Y:S04]  /*2870*/  LDG.E R26, desc[UR8][R26.64] ;  /* 0x000000081a1a7981 */ /* 0x000f28000c1e1900 */
[----:B------:R-:W5:Y:S01]  /*2880*/  LDG.E R31, desc[UR8][R30.64] ;  /* 0x000000081e1f7981 */ /* 0x000f62000c1e1900 */
[----:B------:R-:W-:-:S04]  /*2890*/  FMUL R0, R0, R9 ;  /* 0x0000000900007220 */ /* 0x000fc80000400000 */
[----:B0-----:R-:W-:Y:S01]  /*28a0*/  FMUL R25, R14, R0 ;  /* 0x000000000e197220 */ /* 0x001fe20000400000 */
[C---:B--2---:R-:W-:Y:S01]  /*28b0*/  FMUL R11, R15.reuse, R24 ;  /* 0x000000180f0b7220 */ /* 0x044fe20000400000 */
[----:B------:R-:W-:-:S03]  /*28c0*/  FMUL R24, R15, R0 ;  /* 0x000000000f187220 */ /* 0x000fc60000400000 */
[----:B---3--:R-:W-:Y:S01]  /*28d0*/  FFMA R4, R14, R23, R11 ;  /* 0x000000170e047223 */ /* 0x008fe2000000000b */
[----:B-1----:R-:W-:Y:S01]  /*28e0*/  IMAD.WIDE R22, R20, 0x4, R28 ;  /* 0x0000000414167825 */ /* 0x002fe200078e021c */
[----:B------:R-:W0:Y:S03]  /*28f0*/  LDC.64 R10, c[0x0][0x3f0] ;  /* 0x0000fc00ff0a7b82 */ /* 0x000e260000000a00 */
[----:B----4-:R-:W-:-:S04]  /*2900*/  FFMA R4, R13, R26, R4 ;  /* 0x0000001a0d047223 */ /* 0x010fc80000000004 */
[----:B-----5:R-:W-:-:S04]  /*2910*/  FFMA R4, R12, R31, R4 ;  /* 0x0000001f0c047223 */ /* 0x020fc80000000004 */
[-C--:B------:R-:W-:Y:S01]  /*2920*/  FMUL R26, R4, R0.reuse ;  /* 0x00000000041a7220 */ /* 0x080fe20000400000 */
[CC--:B------:R-:W-:Y:S01]  /*2930*/  FMUL R4, R13.reuse, R0.reuse ;  /* 0x000000000d047220 */ /* 0x0c0fe20000400000 */
[----:B------:R-:W-:Y:S02]  /*2940*/  FMUL R0, R12, R0 ;  /* 0x000000000c007220 */ /* 0x000fe40000400000 */
[-C--:B------:R-:W-:Y:S01]  /*2950*/  FMUL R30, R14, R26.reuse ;  /* 0x0000001a0e1e7220 */ /* 0x080fe20000400000 */
[-C--:B------:R-:W-:Y:S01]  /*2960*/  FMUL R34, R13, R26.reuse ;  /* 0x0000001a0d227220 */ /* 0x080fe20000400000 */
[-C--:B------:R-:W-:Y:S01]  /*2970*/  FMUL R31, R12, R26.reuse ;  /* 0x0000001a0c1f7220 */ /* 0x080fe20000400000 */
[----:B------:R-:W-:Y:S01]  /*2980*/  FMUL R32, R15, R26 ;  /* 0x0000001a0f207220 */ /* 0x000fe20000400000 */
[--C-:B------:R-:W-:Y:S01]  /*2990*/  IMAD.WIDE R12, R21, 0x4, R28.reuse ;  /* 0x00000004150c7825 */ /* 0x100fe200078e021c */
[----:B------:R1:W-:Y:S03]  /*29a0*/  REDG.E.ADD.F32.FTZ.RN.STRONG.GPU desc[UR8][R22.64], R30 ;  /* 0x0000001e160079a6 */ /* 0x0003e6000c12f308 */
[--C-:B------:R-:W-:Y:S01]  /*29b0*/  IMAD.WIDE R14, R17, 0x4, R28.reuse ;  /* 0x00000004110e7825 */ /* 0x100fe200078e021c */
[----:B------:R1:W-:Y:S03]  /*29c0*/  REDG.E.ADD.F32.FTZ.RN.STRONG.GPU desc[UR8][R22.64+0x4], R30 ;  /* 0x0000041e160079a6 */ /* 0x0003e6000c12f308 */
[----:B------:R-:W-:Y:S01]  /*29d0*/  IMAD.WIDE R16, R16, 0x4, R28 ;  /* 0x0000000410107825 */ /* 0x000fe200078e021c */
[----:B------:R1:W-:Y:S03]  /*29e0*/  REDG.E.ADD.F32.FTZ.RN.STRONG.GPU desc[UR8][R12.64], R32 ;  /* 0x000000200c0079a6 */ /* 0x0003e6000c12f308 */
[--C-:B0-----:R-:W-:Y:S01]  /*29f0*/  IMAD.WIDE R20, R35, 0x4, R10.reuse ;  /* 0x0000000423147825 */ /* 0x101fe200078e020a */
[----:B------:R1:W-:Y:S03]  /*2a00*/  REDG.E.ADD.F32.FTZ.RN.STRONG.GPU desc[UR8][R12.64+0x4], R32 ;  /* 0x000004200c0079a6 */ /* 0x0003e6000c12f308 */
[--C-:B------:R-:W-:Y:S01]  /*2a10*/  IMAD.WIDE R26, R33, 0x4, R10.reuse ;  /* 0x00000004211a7825 */ /* 0x100fe200078e020a */
[----:B------:R1:W-:Y:S03]  /*2a20*/  REDG.E.ADD.F32.FTZ.RN.STRONG.GPU desc[UR8][R14.64], R34 ;  /* 0x000000220e0079a6 */ /* 0x0003e6000c12f308 */
[--C-:B------:R-:W-:Y:S01]  /*2a30*/  IMAD.WIDE R28, R2, 0x4, R10.reuse ;  /* 0x00000004021c7825 */ /* 0x100fe200078e020a */
[----:B------:R1:W-:Y:S03]  /*2a40*/  REDG.E.ADD.F32.FTZ.RN.STRONG.GPU desc[UR8][R14.64+0x4], R34 ;  /* 0x000004220e0079a6 */ /* 0x0003e6000c12f308 */
[----:B------:R-:W-:Y:S01]  /*2a50*/  IMAD.WIDE R10, R37, 0x4, R10 ;  /* 0x00000004250a7825 */ /* 0x000fe200078e020a */
[----:B------:R1:W-:Y:S04]  /*2a60*/  REDG.E.ADD.F32.FTZ.RN.STRONG.GPU desc[UR8][R16.64], R31 ;  /* 0x0000001f100079a6 */ /* 0x0003e8000c12f308 */
[----:B------:R1:W-:Y:S04]  /*2a70*/  REDG.E.ADD.F32.FTZ.RN.STRONG.GPU desc[UR8][R16.64+0x4], R31 ;  /* 0x0000041f100079a6 */ /* 0x0003e8000c12f308 */
[----:B------:R1:W-:Y:S04]  /*2a80*/  REDG.E.ADD.F32.FTZ.RN.STRONG.GPU desc[UR8][R20.64], R25 ;  /* 0x00000019140079a6 */ /* 0x0003e8000c12f308 */
[----:B------:R1:W-:Y:S04]  /*2a90*/  REDG.E.ADD.F32.FTZ.RN.STRONG.GPU desc[UR8][R26.64], R24 ;  /* 0x000000181a0079a6 */ /* 0x0003e8000c12f308 */
[----:B------:R1:W-:Y:S04]  /*2aa0*/  REDG.E.ADD.F32.FTZ.RN.STRONG.GPU desc[UR8][R10.64], R4 ;  /* 0x000000040a0079a6 */ /* 0x0003e8000c12f308 */
[----:B------:R1:W-:Y:S02]  /*2ab0*/  REDG.E.ADD.F32.FTZ.RN.STRONG.GPU desc[UR8][R28.64], R0 ;  /* 0x000000001c0079a6 */ /* 0x0003e4000c12f308 */
.L_x_23:
[----:B------:R-:W-:Y:S05]  /*2ac0*/  BSYNC.RECONVERGENT B2 ;  /* 0x0000000000027941 */ /* 0x000fea0003800200 */
.L_x_22:
[----:B------:R-:W-:Y:S01]  /*2ad0*/  UIADD3 UR5, UPT, UPT, UR5, 0x1, URZ ;  /* 0x0000000105057890 */ /* 0x000fe2000fffe0ff */
[----:B------:R-:W-:Y:S11]  /*2ae0*/  BRA.U UP0, `(.L_x_36) ;  /* 0xffffffed00d07547 */ /* 0x000ff6000b83ffff */
[----:B------:R-:W0:Y:S01]  /*2af0*/  LDCU UR5, c[0x0][0x384] ;  /* 0x00007080ff0577ac */ /* 0x000e220008000800 */
[----:B------:R-:W-:-:S04]  /*2b00*/  UIADD3 UR4, UPT, UPT, UR4, 0x1, URZ ;  /* 0x0000000104047890 */ /* 0x000fc8000fffe0ff */
[----:B0-----:R-:W-:-:S09]  /*2b10*/  UISETP.NE.AND UP0, UPT, UR4, UR5, UPT ;  /* 0x000000050400728c */ /* 0x001fd2000bf05270 */
[----:B------:R-:W-:Y:S05]  /*2b20*/  BRA.U UP0, `(.L_x_37) ;  /* 0xffffffed00987547 */ /* 0x000fea000b83ffff */
[----:B------:R-:W-:Y:S05]  /*2b30*/  EXIT ;  /* 0x000000000000794d */ /* 0x000fea0003800000 */
        .weak           $__internal_0_$__cuda_sm3x_div_rn_noftz_f32_slowpath
        .type           $__internal_0_$__cuda_sm3x_div_rn_noftz_f32_slowpath,@function
        .size           $__internal_0_$__cuda_sm3x_div_rn_noftz_f32_slowpath,(.L_x_744 - $__internal_0_$__cuda_sm3x_div_rn_noftz_f32_slowpath)
$__internal_0_$__cuda_sm3x_div_rn_noftz_f32_slowpath:
[----:B------:R-:W-:Y:S01]  /*2b40*/  SHF.R.U32.HI R10, RZ, 0x17, R31 ;  /* 0x00000017ff0a7819 */ /* 0x000fe2000001161f */
[----:B------:R-:W-:Y:S01]  /*2b50*/  BSSY.RECONVERGENT B0, `(.L_x_38) ;  /* 0x0000062000007945 */ /* 0x000fe20003800200 */
[----:B------:R-:W-:Y:S02]  /*2b60*/  SHF.R.U32.HI R28, RZ, 0x17, R0 ;  /* 0x00000017ff1c7819 */ /* 0x000fe40000011600 */
[----:B------:R-:W-:Y:S02]  /*2b70*/  LOP3.LUT R10, R10, 0xff, RZ, 0xc0, !PT ;  /* 0x000000ff0a0a7812 */ /* 0x000fe400078ec0ff */
[----:B------:R-:W-:Y:S02]  /*2b80*/  LOP3.LUT R28, R28, 0xff, RZ, 0xc0, !PT ;  /* 0x000000ff1c1c7812 */ /* 0x000fe400078ec0ff */
[----:B------:R-:W-:Y:S02]  /*2b90*/  IADD3 R29, PT, PT, R10, -0x1, RZ ;  /* 0xffffffff0a1d7810 */ /* 0x000fe40007ffe0ff */
[----:B------:R-:W-:-:S02]  /*2ba0*/  IADD3 R30, PT, PT, R28, -0x1, RZ ;  /* 0xffffffff1c1e7810 */ /* 0x000fc40007ffe0ff */
[----:B------:R-:W-:-:S04]  /*2bb0*/  ISETP.GT.U32.AND P0, PT, R29, 0xfd, PT ;  /* 0x000000fd1d00780c */ /* 0x000fc80003f04070 */
[----:B------:R-:W-:-:S13]  /*2bc0*/  ISETP.GT.U32.OR P0, PT, R30, 0xfd, P0 ;  /* 0x000000fd1e00780c */ /* 0x000fda0000704470 */
[----:B------:R-:W-:Y:S01]  /*2bd0*/  @!P0 MOV R11, RZ ;  /* 0x000000ff000b8202 */ /* 0x000fe20000000f00 */
[----:B------:R-:W-:Y:S06]  /*2be0*/  @!P0 BRA `(.L_x_39) ;  /* 0x00000000005c8947 */ /* 0x000fec0003800000 */
[----:B------:R-:W-:Y:S02]  /*2bf0*/  FSETP.GTU.FTZ.AND P0, PT, |R0|, +INF , PT ;  /* 0x7f8000000000780b */ /* 0x000fe40003f1c200 */
[----:B------:R-:W-:-:S04]  /*2c00*/  FSETP.GTU.FTZ.AND P1, PT, |R31|, +INF , PT ;  /* 0x7f8000001f00780b */ /* 0x000fc80003f3c200 */
[----:B------:R-:W-:-:S13]  /*2c10*/  PLOP3.LUT P0, PT, P0, P1, PT, 0xf8, 0x8f ;  /* 0x00000000008f781c */ /* 0x000fda0000703f70 */
[----:B------:R-:W-:Y:S05]  /*2c20*/  @P0 BRA `(.L_x_40) ;  /* 0x00000004004c0947 */ /* 0x000fea0003800000 */
[----:B------:R-:W-:-:S13]  /*2c30*/  LOP3.LUT P0, RZ, R31, 0x7fffffff, R0, 0xc8, !PT ;  /* 0x7fffffff1fff7812 */ /* 0x000fda000780c800 */
[----:B------:R-:W-:Y:S05]  /*2c40*/  @!P0 BRA `(.L_x_41) ;  /* 0x00000004003c8947 */ /* 0x000fea0003800000 */
[C---:B------:R-:W-:Y:S02]  /*2c50*/  FSETP.NEU.FTZ.AND P3, PT, |R0|.reuse, +INF , PT ;  /* 0x7f8000000000780b */ /* 0x040fe40003f7d200 */
[----:B------:R-:W-:Y:S02]  /*2c60*/  FSETP.NEU.FTZ.AND P1, PT, |R31|, +INF , PT ;  /* 0x7f8000001f00780b */ /* 0x000fe40003f3d200 */
[----:B------:R-:W-:-:S11]  /*2c70*/  FSETP.NEU.FTZ.AND P0, PT, |R0|, +INF , PT ;  /* 0x7f8000000000780b */ /* 0x000fd60003f1d200 */
[----:B------:R-:W-:Y:S05]  /*2c80*/  @!P1 BRA !P3, `(.L_x_41) ;  /* 0x00000004002c9947 */ /* 0x000fea0005800000 */
[----:B------:R-:W-:-:S04]  /*2c90*/  LOP3.LUT P3, RZ, R0, 0x7fffffff, RZ, 0xc0, !PT ;  /* 0x7fffffff00ff7812 */ /* 0x000fc8000786c0ff */
[----:B------:R-:W-:-:S13]  /*2ca0*/  PLOP3.LUT P1, PT, P1, P3, PT, 0x2f, 0xf2 ;  /* 0x0000000000f2781c */ /* 0x000fda0000f26577 */
[----:B------:R-:W-:Y:S05]  /*2cb0*/  @P1 BRA `(.L_x_42) ;  /* 0x0000000400181947 */ /* 0x000fea0003800000 */
[----:B------:R-:W-:-:S04]  /*2cc0*/  LOP3.LUT P1, RZ, R31, 0x7fffffff, RZ, 0xc0, !PT ;  /* 0x7fffffff1fff7812 */ /* 0x000fc8000782c0ff */
[----:B------:R-:W-:-:S13]  /*2cd0*/  PLOP3.LUT P0, PT, P0, P1, PT, 0x2f, 0xf2 ;  /* 0x0000000000f2781c */ /* 0x000fda0000702577 */
[----:B------:R-:W-:Y:S05]  /*2ce0*/  @P0 BRA `(.L_x_43) ;  /* 0x0000000400000947 */ /* 0x000fea0003800000 */
[----:B------:R-:W-:Y:S02]  /*2cf0*/  ISETP.GE.AND P0, PT, R30, RZ, PT ;  /* 0x000000ff1e00720c */ /* 0x000fe40003f06270 */
[----:B------:R-:W-:-:S11]  /*2d00*/  ISETP.GE.AND P1, PT, R29, RZ, PT ;  /* 0x000000ff1d00720c */ /* 0x000fd60003f26270 */
[----:B------:R-:W-:Y:S01]  /*2d10*/  @P0 MOV R11, RZ ;  /* 0x000000ff000b0202 */ /* 0x000fe20000000f00 */
[----:B------:R-:W-:Y:S01]  /*2d20*/  @!P0 FFMA R0, R0, 1.84467440737095516160e+19, RZ ;  /* 0x5f80000000008823 */ /* 0x000fe200000000ff */
[----:B------:R-:W-:Y:S01]  /*2d30*/  @!P0 MOV R11, 0xffffffc0 ;  /* 0xffffffc0000b8802 */ /* 0x000fe20000000f00 */
[----:B------:R-:W-:-:S03]  /*2d40*/  @!P1 FFMA R31, R31, 1.84467440737095516160e+19, RZ ;  /* 0x5f8000001f1f9823 */ /* 0x000fc600000000ff */
[----:B------:R-:W-:-:S07]  /*2d50*/  @!P1 IADD3 R11, PT, PT, R11, 0x40, RZ ;  /* 0x000000400b0b9810 */ /* 0x000fce0007ffe0ff */
.L_x_39:
[----:B------:R-:W-:Y:S01]  /*2d60*/  LEA R32, R10, 0xc0800000, 0x17 ;  /* 0xc08000000a207811 */ /* 0x000fe200078eb8ff */
[----:B------:R-:W-:Y:S03]  /*2d70*/  BSSY.RECONVERGENT B1, `(.L_x_44) ;  /* 0x0000036000017945 */ /* 0x000fe60003800200 */
[----:B------:R-:W-:Y:S02]  /*2d80*/  IADD3 R32, PT, PT, -R32, R31, RZ ;  /* 0x0000001f20207210 */ /* 0x000fe40007ffe1ff */
[----:B------:R-:W-:Y:S02]  /*2d90*/  IADD3 R31, PT, PT, R28, -0x7f, RZ ;  /* 0xffffff811c1f7810 */ /* 0x000fe40007ffe0ff */
[----:B------:R-:W0:Y:S01]  /*2da0*/  MUFU.RCP R30, R32 ;  /* 0x00000020001e7308 */ /* 0x000e220000001000 */
[----:B------:R-:W-:Y:S02]  /*2db0*/  FADD.FTZ R29, -R32, -RZ ;  /* 0x800000ff201d7221 */ /* 0x000fe40000010100 */
[----:B------:R-:W-:-:S02]  /*2dc0*/  IMAD R0, R31, -0x800000, R0 ;  /* 0xff8000001f007824 */ /* 0x000fc400078e0200 */
[----:B0-----:R-:W-:-:S04]  /*2dd0*/  FFMA R33, R30, R29, 1 ;  /* 0x3f8000001e217423 */ /* 0x001fc8000000001d */
[----:B------:R-:W-:-:S04]  /*2de0*/  FFMA R33, R30, R33, R30 ;  /* 0x000000211e217223 */ /* 0x000fc8000000001e */
[----:B------:R-:W-:-:S04]  /*2df0*/  FFMA R28, R0, R33, RZ ;  /* 0x00000021001c7223 */ /* 0x000fc800000000ff */
[----:B------:R-:W-:-:S04]  /*2e00*/  FFMA R30, R29, R28, R0 ;  /* 0x0000001c1d1e7223 */ /* 0x000fc80000000000 */
[----:B------:R-:W-:Y:S01]  /*2e10*/  FFMA R30, R33, R30, R28 ;  /* 0x0000001e211e7223 */ /* 0x000fe2000000001c */
[----:B------:R-:W-:-:S03]  /*2e20*/  IADD3 R28, PT, PT, R31, 0x7f, -R10 ;  /* 0x0000007f1f1c7810 */ /* 0x000fc60007ffe80a */
[----:B------:R-:W-:Y:S01]  /*2e30*/  FFMA R29, R29, R30, R0 ;  /* 0x0000001e1d1d7223 */ /* 0x000fe20000000000 */
[----:B------:R-:W-:-:S03]  /*2e40*/  IADD3 R11, PT, PT, R28, R11, RZ ;  /* 0x0000000b1c0b7210 */ /* 0x000fc60007ffe0ff */
[----:B------:R-:W-:-:S05]  /*2e50*/  FFMA R0, R33, R29, R30 ;  /* 0x0000001d21007223 */ /* 0x000fca000000001e */
[----:B------:R-:W-:-:S04]  /*2e60*/  SHF.R.U32.HI R10, RZ, 0x17, R0 ;  /* 0x00000017ff0a7819 */ /* 0x000fc80000011600 */
[----:B------:R-:W-:-:S04]  /*2e70*/  LOP3.LUT R10, R10, 0xff, RZ, 0xc0, !PT ;  /* 0x000000ff0a0a7812 */ /* 0x000fc800078ec0ff */
[----:B------:R-:W-:-:S04]  /*2e80*/  IADD3 R10, PT, PT, R10, R11, RZ ;  /* 0x0000000b0a0a7210 */ /* 0x000fc80007ffe0ff */
[----:B------:R-:W-:-:S04]  /*2e90*/  IADD3 R28, PT, PT, R10, -0x1, RZ ;  /* 0xffffffff0a1c7810 */ /* 0x000fc80007ffe0ff */
[----:B------:R-:W-:-:S13]  /*2ea0*/  ISETP.GE.U32.AND P0, PT, R28, 0xfe, PT ;  /* 0x000000fe1c00780c */ /* 0x000fda0003f06070 */
[----:B------:R-:W-:Y:S05]  /*2eb0*/  @!P0 BRA `(.L_x_45) ;  /* 0x0000000000808947 */ /* 0x000fea0003800000 */
[----:B------:R-:W-:-:S13]  /*2ec0*/  ISETP.GT.AND P0, PT, R10, 0xfe, PT ;  /* 0x000000fe0a00780c */ /* 0x000fda0003f04270 */
[----:B------:R-:W-:Y:S05]  /*2ed0*/  @P0 BRA `(.L_x_46) ;  /* 0x00000000006c0947 */ /* 0x000fea0003800000 */
[----:B------:R-:W-:-:S13]  /*2ee0*/  ISETP.GE.AND P0, PT, R10, 0x1, PT ;  /* 0x000000010a00780c */ /* 0x000fda0003f06270 */
[----:B------:R-:W-:Y:S05]  /*2ef0*/  @P0 BRA `(.L_x_47) ;  /* 0x0000000000740947 */ /* 0x000fea0003800000 */
[----:B------:R-:W-:Y:S02]  /*2f00*/  ISETP.GE.AND P0, PT, R10, -0x18, PT ;  /* 0xffffffe80a00780c */ /* 0x000fe40003f06270 */
[----:B------:R-:W-:-:S11]  /*2f10*/  LOP3.LUT R0, R0, 0x80000000, RZ, 0xc0, !PT ;  /* 0x8000000000007812 */ /* 0x000fd600078ec0ff */
[----:B------:R-:W-:Y:S05]  /*2f20*/  @!P0 BRA `(.L_x_47) ;  /* 0x0000000000688947 */ /* 0x000fea0003800000 */
[CCC-:B------:R-:W-:Y:S01]  /*2f30*/  FFMA.RZ R11, R33.reuse, R29.reuse, R30.reuse ;  /* 0x0000001d210b7223 */ /* 0x1c0fe2000000c01e */
[CCC-:B------:R-:W-:Y:S01]  /*2f40*/  FFMA.RP R28, R33.reuse, R29.reuse, R30.reuse ;  /* 0x0000001d211c7223 */ /* 0x1c0fe2000000801e */
[----:B------:R-:W-:Y:S01]  /*2f50*/  FFMA.RM R33, R33, R29, R30 ;  /* 0x0000001d21217223 */ /* 0x000fe2000000401e */
[C---:B------:R-:W-:Y:S02]  /*2f60*/  IADD3 R29, PT, PT, R10.reuse, 0x20, RZ ;  /* 0x000000200a1d7810 */ /* 0x040fe40007ffe0ff */
[----:B------:R-:W-:Y:S02]  /*2f70*/  LOP3.LUT R11, R11, 0x7fffff, RZ, 0xc0, !PT ;  /* 0x007fffff0b0b7812 */ /* 0x000fe400078ec0ff */
[C---:B------:R-:W-:Y:S02]  /*2f80*/  ISETP.NE.AND P3, PT, R10.reuse, RZ, PT ;  /* 0x000000ff0a00720c */ /* 0x040fe40003f65270 */
[----:B------:R-:W-:Y:S02]  /*2f90*/  LOP3.LUT R30, R11, 0x800000, RZ, 0xfc, !PT ;  /* 0x008000000b1e7812 */ /* 0x000fe400078efcff */
[----:B------:R-:W-:-:S02]  /*2fa0*/  ISETP.NE.AND P1, PT, R10, RZ, PT ;  /* 0x000000ff0a00720c */ /* 0x000fc40003f25270 */
[----:B------:R-:W-:Y:S02]  /*2fb0*/  IADD3 R10, PT, PT, -R10, RZ, RZ ;  /* 0x000000ff0a0a7210 */ /* 0x000fe40007ffe1ff */
[----:B------:R-:W-:Y:S02]  /*2fc0*/  SHF.L.U32 R29, R30, R29, RZ ;  /* 0x0000001d1e1d7219 */ /* 0x000fe400000006ff */
[----:B------:R-:W-:Y:S02]  /*2fd0*/  FSETP.NEU.FTZ.AND P0, PT, R28, R33, PT ;  /* 0x000000211c00720b */ /* 0x000fe40003f1d000 */
[----:B------:R-:W-:Y:S02]  /*2fe0*/  SEL R11, R10, RZ, P3 ;  /* 0x000000ff0a0b7207 */ /* 0x000fe40001800000 */
[----:B------:R-:W-:Y:S02]  /*2ff0*/  ISETP.NE.AND P1, PT, R29, RZ, P1 ;  /* 0x000000ff1d00720c */ /* 0x000fe40000f25270 */
[----:B------:R-:W-:-:S02]  /*3000*/  SHF.R.U32.HI R29, RZ, R11, R30 ;  /* 0x0000000bff1d7219 */ /* 0x000fc4000001161e */
[----:B------:R-:W-:Y:S02]  /*3010*/  PLOP3.LUT P0, PT, P0, P1, PT, 0xf8, 0x8f ;  /* 0x00000000008f781c */ /* 0x000fe40000703f70 */
[----:B------:R-:W-:Y:S02]  /*3020*/  SHF.R.U32.HI R11, RZ, 0x1, R29 ;  /* 0x00000001ff0b7819 */ /* 0x000fe4000001161d */
[----:B------:R-:W-:-:S04]  /*3030*/  SEL R10, RZ, 0x1, !P0 ;  /* 0x00000001ff0a7807 */ /* 0x000fc80004000000 */
[----:B------:R-:W-:-:S04]  /*3040*/  LOP3.LUT R10, R10, 0x1, R11, 0xf8, !PT ;  /* 0x000000010a0a7812 */ /* 0x000fc800078ef80b */
[----:B------:R-:W-:-:S04]  /*3050*/  LOP3.LUT R10, R10, R29, RZ, 0xc0, !PT ;  /* 0x0000001d0a0a7212 */ /* 0x000fc800078ec0ff */
[----:B------:R-:W-:-:S04]  /*3060*/  IADD3 R11, PT, PT, R11, R10, RZ ;  /* 0x0000000a0b0b7210 */ /* 0x000fc80007ffe0ff */
[----:B------:R-:W-:Y:S01]  /*3070*/  LOP3.LUT R0, R11, R0, RZ, 0xfc, !PT ;  /* 0x000000000b007212 */ /* 0x000fe200078efcff */
[----:B------:R-:W-:Y:S06]  /*3080*/  BRA `(.L_x_47) ;  /* 0x0000000000107947 */ /* 0x000fec0003800000 */
.L_x_46:
[----:B------:R-:W-:-:S04]  /*3090*/  LOP3.LUT R0, R0, 0x80000000, RZ, 0xc0, !PT ;  /* 0x8000000000007812 */ /* 0x000fc800078ec0ff */
[----:B------:R-:W-:Y:S01]  /*30a0*/  LOP3.LUT R0, R0, 0x7f800000, RZ, 0xfc, !PT ;  /* 0x7f80000000007812 */ /* 0x000fe200078efcff */
[----:B------:R-:W-:Y:S06]  /*30b0*/  BRA `(.L_x_47) ;  /* 0x0000000000047947 */ /* 0x000fec0003800000 */
.L_x_45:
[----:B------:R-:W-:-:S07]  /*30c0*/  LEA R0, R11, R0, 0x17 ;  /* 0x000000000b007211 */ /* 0x000fce00078eb8ff */
.L_x_47:
[----:B------:R-:W-:Y:S05]  /*30d0*/  BSYNC.RECONVERGENT B1 ;  /* 0x0000000000017941 */ /* 0x000fea0003800200 */
.L_x_44:
[----:B------:R-:W-:Y:S05]  /*30e0*/  BRA `(.L_x_48) ;  /* 0x0000000000207947 */ /* 0x000fea0003800000 */
.L_x_43:
[----:B------:R-:W-:-:S04]  /*30f0*/  LOP3.LUT R0, R31, 0x80000000, R0, 0x48, !PT ;  /* 0x800000001f007812 */ /* 0x000fc800078e4800 */
[----:B------:R-:W-:Y:S01]  /*3100*/  LOP3.LUT R0, R0, 0x7f800000, RZ, 0xfc, !PT ;  /* 0x7f80000000007812 */ /* 0x000fe200078efcff */
[----:B------:R-:W-:Y:S06]  /*3110*/  BRA `(.L_x_48) ;  /* 0x0000000000147947 */ /* 0x000fec0003800000 */
.L_x_42:
[----:B------:R-:W-:Y:S01]  /*3120*/  LOP3.LUT R0, R31, 0x80000000, R0, 0x48, !PT ;  /* 0x800000001f007812 */ /* 0x000fe200078e4800 */
[----:B------:R-:W-:Y:S06]  /*3130*/  BRA `(.L_x_48) ;  /* 0x00000000000c7947 */ /* 0x000fec0003800000 */
.L_x_41:
[----:B------:R-:W0:Y:S01]  /*3140*/  MUFU.RSQ R0, -QNAN ;  /* 0xffc0000000007908 */ /* 0x000e220000001400 */
[----:B------:R-:W-:Y:S05]  /*3150*/  BRA `(.L_x_48) ;  /* 0x0000000000047947 */ /* 0x000fea0003800000 */
.L_x_40:
[----:B------:R-:W-:-:S07]  /*3160*/  FADD.FTZ R0, R0, R31 ;  /* 0x0000001f00007221 */ /* 0x000fce0000010000 */
.L_x_48:
[----:B------:R-:W-:Y:S05]  /*3170*/  BSYNC.RECONVERGENT B0 ;  /* 0x0000000000007941 */ /* 0x000fea0003800200 */
.L_x_38:
[----:B------:R-:W-:Y:S01]  /*3180*/  HFMA2 R11, -RZ, RZ, 0, 0 ;  /* 0x00000000ff0b7431 */ /* 0x000fe200000001ff */
[----:B------:R-:W-:-:S04]  /*3190*/  MOV R10, R4 ;  /* 0x00000004000a7202 */ /* 0x000fc80000000f00 */
[----:B0-----:R-:W-:Y:S05]  /*31a0*/  RET.REL.NODEC R10 `(_Z25flash_bevpool_grad_kernelILi0EEviiiiiffPKfS1_S1_S1_PKiS3_S1_iiiPfS4_) ;  /* 0xffffffcc0a947950 */ /* 0x001fea0003c3ffff */
.L_x_49:
[----:B------:R-:W-:-:S00]  /*31b0*/  BRA `(.L_x_49) ;  /* 0xfffffffc00fc7947 */ /* 0x000fc0000383ffff */
[----:B------:R-:W-:-:S00]  /*31c0*/  NOP ;  /* 0x0000000000007918 */ /* 0x000fc00000000000 */
        /* <DEDUP_REMOVED lines=11> */
.L_x_744:


//--------------------- .text._Z25flash_bevpool_grad_kernelILi1EEviiiiiffPKfS1_S1_S1_PKiS3_S1_iiiPfS4_ --------------------------
	.section	.text._Z25flash_bevpool_grad_kernelILi1EEviiiiiffPKfS1_S1_S1_PKiS3_S1_iiiPfS4_,"ax",@progbits
	.align	128
        .global         _Z25flash_bevpool_grad_kernelILi1EEviiiiiffPKfS1_S1_S1_PKiS3_S1_iiiPfS4_
        .type           _Z25flash_bevpool_grad_kernelILi1EEviiiiiffPKfS1_S1_S1_PKiS3_S1_iiiPfS4_,@function
        .size           _Z25flash_bevpool_grad_kernelILi1EEviiiiiffPKfS1_S1_S1_PKiS3_S1_iiiPfS4_,(.L_x_745 - _Z25flash_bevpool_grad_kernelILi1EEviiiiiffPKfS1_S1_S1_PKiS3_S1_iiiPfS4_)
        .other          _Z25flash_bevpool_grad_kernelILi1EEviiiiiffPKfS1_S1_S1_PKiS3_S1_iiiPfS4_,@"STO_CUDA_ENTRY STV_DEFAULT"
_Z25flash_bevpool_grad_kernelILi1EEviiiiiffPKfS1_S1_S1_PKiS3_S1_iiiPfS4_:
.text._Z25flash_bevpool_grad_kernelILi1EEviiiiiffPKfS1_S1_S1_PKiS3_S1_iiiPfS4_:
        /* <DEDUP_REMOVED lines=115> */
[----:B-----5:R-:W-:Y:S05]  /*0730*/  CALL.REL.NOINC `($__internal_1_$__cuda_sm3x_div_rn_noftz_f32_slowpath) ;  /* 0x0000002000f07944 */ /* 0x020fea0003c00000 */
[----:B------:R-:W-:-:S07]  /*0740*/  MOV R14, R0 ;  /* 0x00000000000e7202 */ /* 0x000fce0000000f00 */
.L_x_50:
        /* <DEDUP_REMOVED lines=15> */
[----:B-----5:R-:W-:Y:S05]  /*0840*/  CALL.REL.NOINC `($__internal_1_$__cuda_sm3x_div_rn_noftz_f32_slowpath) ;  /* 0x0000002000ac7944 */ /* 0x020fea0003c00000 */
[----:B------:R-:W-:-:S07]  /*0850*/  MOV R7, R0 ;  /* 0x0000000000077202 */ /* 0x000fce0000000f00 */
.L_x_51:
        /* <DEDUP_REMOVED lines=17> */
.L_x_52:
        /* <DEDUP_REMOVED lines=15> */
.L_x_69:
        /* <DEDUP_REMOVED lines=15> */
.L_x_68:
        /* <DEDUP_REMOVED lines=40> */
[----:B------:R-:W-:Y:S05]  /*0dd0*/  CALL.REL.NOINC `($__internal_1_$__cuda_sm3x_div_rn_noftz_f32_slowpath) ;  /* 0x0000001c00487944 */ /* 0x000fea0003c00000 */
[----:B------:R-:W-:-:S07]  /*0de0*/  MOV R16, R0 ;  /* 0x0000000000107202 */ /* 0x000fce0000000f00 */
.L_x_57:
[----:B------:R-:W-:Y:S05]  /*0df0*/  BSYNC.RECONVERGENT B3 ;  /* 0x0000000000037941 */ /* 0x000fea0003800200 */
.L_x_56:
        /* <DEDUP_REMOVED lines=12> */
[----:B------:R-:W-:Y:S05]  /*0ec0*/  CALL.REL.NOINC `($__internal_1_$__cuda_sm3x_div_rn_noftz_f32_slowpath) ;  /* 0x0000001c000c7944 */ /* 0x000fea0003c00000 */
[----:B------:R-:W-:-:S07]  /*0ed0*/  MOV R21, R0 ;  /* 0x0000000000157202 */ /* 0x000fce0000000f00 */
.L_x_59:
[----:B------:R-:W-:Y:S05]  /*0ee0*/  BSYNC.RECONVERGENT B3 ;  /* 0x0000000000037941 */ /* 0x000fea0003800200 */
.L_x_58:
        /* <DEDUP_REMOVED lines=19> */
[----:B-----5:R-:W-:Y:S05]  /*1020*/  CALL.REL.NOINC `($__internal_1_$__cuda_sm3x_div_rn_noftz_f32_slowpath) ;  /* 0x0000001800b47944 */ /* 0x020fea0003c00000 */
[----:B------:R-:W-:-:S07]  /*1030*/  MOV R4, R0 ;  /* 0x0000000000047202 */ /* 0x000fce0000000f00 */
.L_x_61:
[----:B------:R-:W-:Y:S05]  /*1040*/  BSYNC.RECONVERGENT B3 ;  /* 0x0000000000037941 */ /* 0x000fea0003800200 */
.L_x_60:
        /* <DEDUP_REMOVED lines=14> */
[----:B------:R-:W-:Y:S05]  /*1130*/  CALL.REL.NOINC `($__internal_1_$__cuda_sm3x_div_rn_noftz_f32_slowpath) ;  /* 0x0000001800707944 */ /* 0x000fea0003c00000 */
.L_x_63:
[----:B------:R-:W-:Y:S05]  /*1140*/  BSYNC.RECONVERGENT B3 ;  /* 0x0000000000037941 */ /* 0x000fea0003800200 */
.L_x_62:
        /* <DEDUP_REMOVED lines=73> */
[----:B------:R-:W-:-:S07]  /*15e0*/  MOV R4, R0 ;  /* 0x0000000000047202 */ /* 0x000fce0000000f00 */
.L_x_65:
[----:B------:R-:W-:Y:S05]  /*15f0*/  BSYNC.RECONVERGENT B3 ;  /* 0x0000000000037941 */ /* 0x000fea0003800200 */
.L_x_64:
[----:B------:R-:W-:Y:S01]  /*1600*/  HFMA2 R9, -RZ, RZ, 0.96630859375, -0.0022525787353515625 ;  /* 0x3bbb989dff097431 */ /* 0x000fe200000001ff */
[----:B------:R-:W-:Y:S01]  /*1610*/  MOV R11, 0x437c0000 ;  /* 0x437c0000000b7802 */ /* 0x000fe20000000f00 */
[----:B------:R-:W-:Y:S03]  /*1620*/  BSSY.RECONVERGENT B3, `(.L_x_66) ;  /* 0x0000015000037945 */ /* 0x000fe60003800200 */
[----:B------:R-:W-:-:S04]  /*1630*/  FFMA.SAT R0, |R4|, -R9, 0.5 ;  /* 0x3f00000004007423 */ /* 0x000fc80000002a09 */
[----:B------:R-:W-:Y:S02]  /*1640*/  FFMA.RM R0, R0, R11, 12582913 ;  /* 0x4b40000100007423 */ /* 0x000fe4000000400b */
[----:B------:R-:W0:Y:S02]  /*1650*/  MUFU.RCP R11, R12 ;  /* 0x0000000c000b7308 */ /* 0x000e240000001000 */
[C---:B------:R-:W-:Y:S01]  /*1660*/  FADD R9, R0.reuse, -12583039 ;  /* 0xcb40007f00097421 */ /* 0x040fe20000000000 */
[----:B------:R-:W-:-:S03]  /*1670*/  SHF.L.U32 R0, R0, 0x17, RZ ;  /* 0x0000001700007819 */ /* 0x000fc600000006ff */
[----:B------:R-:W-:-:S04]  /*1680*/  FFMA R9, |R4|, -1.4426950216293334961, -R9 ;  /* 0xbfb8aa3b04097823 */ /* 0x000fc80000000a09 */
[----:B------:R-:W-:-:S06]  /*1690*/  FFMA R9, |R4|, -1.925963033500011079e-08, R9 ;  /* 0xb2a5706004097823 */ /* 0x000fcc0000000209 */
[----:B------:R-:W1:Y:S01]  /*16a0*/  MUFU.EX2 R9, R9 ;  /* 0x0000000900097308 */ /* 0x000e620000000800 */
[----:B0-----:R-:W-:Y:S01]  /*16b0*/  FFMA R4, -R12, R11, 1 ;  /* 0x3f8000000c047423 */ /* 0x001fe2000000010b */
[----:B-1----:R-:W-:-:S03]  /*16c0*/  FMUL.D2 R15, R0, R9 ;  /* 0x00000009000f7220 */ /* 0x002fc60000300000 */
[----:B------:R-:W-:-:S03]  /*16d0*/  FFMA R0, R11, R4, R11 ;  /* 0x000000040b007223 */ /* 0x000fc6000000000b */
        /* <DEDUP_REMOVED lines=8> */
[----:B------:R-:W-:Y:S05]  /*1760*/  CALL.REL.NOINC `($__internal_1_$__cuda_sm3x_div_rn_noftz_f32_slowpath) ;  /* 0x0000001000e47944 */ /* 0x000fea0003c00000 */
.L_x_67:
[----:B------:R-:W-:Y:S05]  /*1770*/  BSYNC.RECONVERGENT B3 ;  /* 0x0000000000037941 */ /* 0x000fea0003800200 */
.L_x_66:
[----:B------:R-:W-:-:S13]  /*1780*/  FSETP.GEU.AND P0, PT, R0, UR7, PT ;  /* 0x0000000700007c0b */ /* 0x000fda000bf0e000 */
[----:B------:R-:W-:-:S07]  /*1790*/  @P0 FADD R13, R13, 1 ;  /* 0x3f8000000d0d0421 */ /* 0x000fce0000000000 */
.L_x_55:
[----:B------:R-:W-:Y:S05]  /*17a0*/  BSYNC.RECONVERGENT B2 ;  /* 0x0000000000027941 */ /* 0x000fea0003800200 */
.L_x_54:
[----:B------:R-:W-:Y:S05]  /*17b0*/  BRA.U UP0, `(.L_x_68) ;  /* 0xfffffff100e47547 */ /* 0x000fea000b83ffff */
[----:B------:R-:W0:Y:S01]  /*17c0*/  LDC R11, c[0x0][0x384] ;  /* 0x0000e100ff0b7b82 */ /* 0x000e220000000800 */
[----:B------:R-:W-:-:S06]  /*17d0*/  UIADD3 UR4, UPT, UPT, UR4, 0x1, URZ ;  /* 0x0000000104047890 */ /* 0x000fcc000fffe0ff */
[----:B0-----:R-:W-:-:S13]  /*17e0*/  ISETP.NE.AND P0, PT, R11, UR4, PT ;  /* 0x000000040b007c0c */ /* 0x001fda000bf05270 */
[----:B------:R-:W-:Y:S05]  /*17f0*/  @P0 BRA `(.L_x_69) ;  /* 0xfffffff000980947 */ /* 0x000fea000383ffff */
.L_x_53:
        /* <DEDUP_REMOVED lines=15> */
[----:B------:R-:W-:Y:S05]  /*18f0*/  CALL.REL.NOINC `($__internal_1_$__cuda_sm3x_div_rn_noftz_f32_slowpath) ;  /* 0x0000001000807944 */ /* 0x000fea0003c00000 */
[----:B------:R-:W-:-:S07]  /*1900*/  MOV R9, R0 ;  /* 0x0000000000097202 */ /* 0x000fce0000000f00 */
.L_x_71:
[----:B------:R-:W-:Y:S05]  /*1910*/  BSYNC.RECONVERGENT B2 ;  /* 0x0000000000027941 */ /* 0x000fea0003800200 */
.L_x_70:
[----:B------:R-:W-:Y:S05]  /*1920*/  @!P2 EXIT ;  /* 0x000000000000a94d */ /* 0x000fea0003800000 */
[----:B------:R-:W0:Y:S02]  /*1930*/  LDC R0, c[0x0][0x3e0] ;  /* 0x0000f800ff007b82 */ /* 0x000e240000000800 */
[----:B0-----:R-:W-:-:S13]  /*1940*/  ISETP.GE.AND P0, PT, R0, 0x1, PT ;  /* 0x000000010000780c */ /* 0x001fda0003f06270 */
[----:B------:R-:W-:Y:S05]  /*1950*/  @!P0 EXIT ;  /* 0x000000000000894d */ /* 0x000fea0003800000 */
[----:B------:R-:W-:-:S05]  /*1960*/  UMOV UR4, URZ ;  /* 0x000000ff00047c82 */ /* 0x000fca0008000000 */
.L_x_87:
        /* <DEDUP_REMOVED lines=10> */
.L_x_86:
        /* <DEDUP_REMOVED lines=50> */
.L_x_75:
[----:B------:R-:W-:Y:S05]  /*1d30*/  BSYNC.RECONVERGENT B3 ;  /* 0x0000000000037941 */ /* 0x000fea0003800200 */
.L_x_74:
        /* <DEDUP_REMOVED lines=14> */
.L_x_77:
[----:B------:R-:W-:Y:S05]  /*1e20*/  BSYNC.RECONVERGENT B3 ;  /* 0x0000000000037941 */ /* 0x000fea0003800200 */
.L_x_76:
        /* <DEDUP_REMOVED lines=22> */
.L_x_79:
[----:B------:R-:W-:Y:S05]  /*1f90*/  BSYNC.RECONVERGENT B3 ;  /* 0x0000000000037941 */ /* 0x000fea0003800200 */
.L_x_78:
        /* <DEDUP_REMOVED lines=14> */
[----:B------:R-:W-:Y:S05]  /*2080*/  CALL.REL.NOINC `($__internal_1_$__cuda_sm3x_div_rn_noftz_f32_slowpath) ;  /* 0x00000008009c7944 */ /* 0x000fea0003c00000 */
.L_x_81:
[----:B------:R-:W-:Y:S05]  /*2090*/  BSYNC.RECONVERGENT B3 ;  /* 0x0000000000037941 */ /* 0x000fea0003800200 */
.L_x_80:
        /* <DEDUP_REMOVED lines=76> */
.L_x_83:
[----:B------:R-:W-:Y:S05]  /*2560*/  BSYNC.RECONVERGENT B3 ;  /* 0x0000000000037941 */ /* 0x000fea0003800200 */
.L_x_82:
        /* <DEDUP_REMOVED lines=23> */
.L_x_85:
[----:B------:R-:W-:Y:S05]  /*26e0*/  BSYNC.RECONVERGENT B3 ;  /* 0x0000000000037941 */ /* 0x000fea0003800200 */
.L_x_84:
        /* <DEDUP_REMOVED lines=57> */
.L_x_73:
[----:B------:R-:W-:Y:S05]  /*2a80*/  BSYNC.RECONVERGENT B2 ;  /* 0x0000000000027941 */ /* 0x000fea0003800200 */
.L_x_72:
[----:B------:R-:W-:Y:S01]  /*2a90*/  UIADD3 UR5, UPT, UPT, UR5, 0x1, URZ ;  /* 0x0000000105057890 */ /* 0x000fe2000fffe0ff */
[----:B------:R-:W-:Y:S11]  /*2aa0*/  BRA.U UP0, `(.L_x_86) ;  /* 0xffffffed00d87547 */ /* 0x000ff6000b83ffff */
[----:B------:R-:W0:Y:S01]  /*2ab0*/  LDCU UR5, c[0x0][0x384] ;  /* 0x00007080ff0577ac */ /* 0x000e220008000800 */
[----:B------:R-:W-:-:S04]  /*2ac0*/  UIADD3 UR4, UPT, UPT, UR4, 0x1, URZ ;  /* 0x0000000104047890 */ /* 0x000fc8000fffe0ff */
[----:B0-----:R-:W-:-:S09]  /*2ad0*/  UISETP.NE.AND UP0, UPT, UR4, UR5, UPT ;  /* 0x000000050400728c */ /* 0x001fd2000bf05270 */
[----:B------:R-:W-:Y:S05]  /*2ae0*/  BRA.U UP0, `(.L_x_87) ;  /* 0xffffffed00a07547 */ /* 0x000fea000b83ffff */
[----:B------:R-:W-:Y:S05]  /*2af0*/  EXIT ;  /* 0x000000000000794d */ /* 0x000fea0003800000 */
        .weak           $__internal_1_$__cuda_sm3x_div_rn_noftz_f32_slowpath
        .type           $__internal_1_$__cuda_sm3x_div_rn_noftz_f32_slowpath,@function
        .size           $__internal_1_$__cuda_sm3x_div_rn_noftz_f32_slowpath,(.L_x_745 - $__internal_1_$__cuda_sm3x_div_rn_noftz_f32_slowpath)
$__internal_1_$__cuda_sm3x_div_rn_noftz_f32_slowpath:
        /* <DEDUP_REMOVED lines=34> */
.L_x_89:
        /* <DEDUP_REMOVED lines=51> */
.L_x_96:
[----:B------:R-:W-:-:S04]  /*3050*/  LOP3.LUT R0, R0, 0x80000000, RZ, 0xc0, !PT ;  /* 0x8000000000007812 */ /* 0x000fc800078ec0ff */
[----:B------:R-:W-:Y:S01]  /*3060*/  LOP3.LUT R0, R0, 0x7f800000, RZ, 0xfc, !PT ;  /* 0x7f80000000007812 */ /* 0x000fe200078efcff */
[----:B------:R-:W-:Y:S06]  /*3070*/  BRA `(.L_x_97) ;  /* 0x0000000000047947 */ /* 0x000fec0003800000 */
.L_x_95:
[----:B------:R-:W-:-:S07]  /*3080*/  LEA R0, R11, R0, 0x17 ;  /* 0x000000000b007211 */ /* 0x000fce00078eb8ff */
.L_x_97:
[----:B------:R-:W-:Y:S05]  /*3090*/  BSYNC.RECONVERGENT B1 ;  /* 0x0000000000017941 */ /* 0x000fea0003800200 */
.L_x_94:
[----:B------:R-:W-:Y:S05]  /*30a0*/  BRA `(.L_x_98) ;  /* 0x0000000000207947 */ /* 0x000fea0003800000 */
.L_x_93:
[----:B------:R-:W-:-:S04]  /*30b0*/  LOP3.LUT R0, R31, 0x80000000, R0, 0x48, !PT ;  /* 0x800000001f007812 */ /* 0x000fc800078e4800 */
[----:B------:R-:W-:Y:S01]  /*30c0*/  LOP3.LUT R0, R0, 0x7f800000, RZ, 0xfc, !PT ;  /* 0x7f80000000007812 */ /* 0x000fe200078efcff */
[----:B------:R-:W-:Y:S06]  /*30d0*/  BRA `(.L_x_98) ;  /* 0x0000000000147947 */ /* 0x000fec0003800000 */
.L_x_92:
[----:B------:R-:W-:Y:S01]  /*30e0*/  LOP3.LUT R0, R31, 0x80000000, R0, 0x48, !PT ;  /* 0x800000001f007812 */ /* 0x000fe200078e4800 */
[----:B------:R-:W-:Y:S06]  /*30f0*/  BRA `(.L_x_98) ;  /* 0x00000000000c7947 */ /* 0x000fec0003800000 */
.L_x_91:
[----:B------:R-:W0:Y:S01]  /*3100*/  MUFU.RSQ R0, -QNAN ;  /* 0xffc0000000007908 */ /* 0x000e220000001400 */
[----:B------:R-:W-:Y:S05]  /*3110*/  BRA `(.L_x_98) ;  /* 0x0000000000047947 */ /* 0x000fea0003800000 */
.L_x_90:
[----:B------:R-:W-:-:S07]  /*3120*/  FADD.FTZ R0, R0, R31 ;  /* 0x0000001f00007221 */ /* 0x000fce0000010000 */
.L_x_98:
[----:B------:R-:W-:Y:S05]  /*3130*/  BSYNC.RECONVERGENT B0 ;  /* 0x0000000000007941 */ /* 0x000fea0003800200 */
.L_x_88:
[----:B------:R-:W-:Y:S01]  /*3140*/  HFMA2 R11, -RZ, RZ, 0, 0 ;  /* 0x00000000ff0b7431 */ /* 0x000fe200000001ff */
[----:B------:R-:W-:-:S04]  /*3150*/  MOV R10, R4 ;  /* 0x00000004000a7202 */ /* 0x000fc80000000f00 */
[----:B0-----:R-:W-:Y:S05]  /*3160*/  RET.REL.NODEC R10 `(_Z25flash_bevpool_grad_kernelILi1EEviiiiiffPKfS1_S1_S1_PKiS3_S1_iiiPfS4_) ;  /* 0xffffffcc0aa47950 */ /* 0x001fea0003c3ffff */
.L_x_99:
        /* <DEDUP_REMOVED lines=9> */
.L_x_745:


//--------------------- .text._Z20flash_bevpool_kernelILb0ELi0ELb0EEviiiiiffPKfS1_S1_PKiS3_iiiffffffPf --------------------------
	.section	.text._Z20flash_bevpool_kernelILb0ELi0ELb0EEviiiiiffPKfS1_S1_PKiS3_iiiffffffPf,"ax",@progbits
	.align	128
        .global         _Z20flash_bevpool_kernelILb0ELi0ELb0EEviiiiiffPKfS1_S1_PKiS3_iiiffffffPf
        .type           _Z20flash_bevpool_kernelILb0ELi0ELb0EEviiiiiffPKfS1_S1_PKiS3_iiiffffffPf,@function
        .size           _Z20flash_bevpool_kernelILb0ELi0ELb0EEviiiiiffPKfS1_S1_PKiS3_iiiffffffPf,(.L_x_746 - _Z20flash_bevpool_kernelILb0ELi0ELb0EEviiiiiffPKfS1_S1_PKiS3_iiiffffffPf)
        .other          _Z20flash_bevpool_kernelILb0ELi0ELb0EEviiiiiffPKfS1_S1_PKiS3_iiiffffffPf,@"STO_CUDA_ENTRY STV_DEFAULT"
_Z20flash_bevpool_kernelILb0ELi0ELb0EEviiiiiffPKfS1_S1_PKiS3_iiiffffffPf:
.text._Z20flash_bevpool_kernelILb0ELi0ELb0EEviiiiiffPKfS1_S1_PKiS3_iiiffffffPf:
[----:B------:R-:W-:Y:S08]  /*0000*/  LDC R1, c[0x0][0x37c] ;  /* 0x0000df00ff017b82 */ /* 0x000ff00000000800 */
[----:B------:R-:W0:Y:S01]  /*0010*/  LDC R7, c[0x0][0x380] ;  /* 0x0000e000ff077b82 */ /* 0x000e220000000800 */
[----:B------:R-:W1:Y:S07]  /*0020*/  S2R R5, SR_TID.X ;  /* 0x0000000000057919 */ /* 0x000e6e0000002100 */
[----:B------:R-:W1:Y:S08]  /*0030*/  S2UR UR4, SR_CTAID.X ;  /* 0x00000000000479c3 */ /* 0x000e700000002500 */
[----:B------:R-:W1:Y:S01]  /*0040*/  LDC R0, c[0x0][0x360] ;  /* 0x0000d800ff007b82 */ /* 0x000e620000000800 */
[----:B0-----:R-:W-:-:S04]  /*0050*/  IABS R9, R7 ;  /* 0x0000000700097213 */ /* 0x001fc80000000000 */
[----:B------:R-:W0:Y:S01]  /*0060*/  I2F.RP R4, R9 ;  /* 0x0000000900047306 */ /* 0x000e220000209400 */
[----:B-1----:R-:W-:Y:S01]  /*0070*/  IMAD R0, R0, UR4, R5 ;  /* 0x0000000400007c24 */ /* 0x002fe2000f8e0205 */
[----:B------:R-:W1:Y:S06]  /*0080*/  LDCU UR4, c[0x0][0x388] ;  /* 0x00007100ff0477ac */ /* 0x000e6c0008000800 */
[----:B0-----:R-:W0:Y:S02]  /*0090*/  MUFU.RCP R4, R4 ;  /* 0x0000000400047308 */ /* 0x001e240000001000 */
[----:B0-----:R-:W-:-:S02]  /*00a0*/  IADD3 R2, PT, PT, R4, 0xffffffe, RZ ;  /* 0x0ffffffe04027810 */ /* 0x001fc40007ffe0ff */
[----:B------:R-:W-:-:S04]  /*00b0*/  IABS R4, R0 ;  /* 0x0000000000047213 */ /* 0x000fc80000000000 */
[----:B------:R0:W2:Y:S02]  /*00c0*/  F2I.FTZ.U32.TRUNC.NTZ R3, R2 ;  /* 0x0000000200037305 */ /* 0x0000a4000021f000 */
[----:B0-----:R-:W-:Y:S01]  /*00d0*/  IMAD.MOV.U32 R2, RZ, RZ, RZ ;  /* 0x000000ffff027224 */ /* 0x001fe200078e00ff */
[----:B--2---:R-:W-:-:S05]  /*00e0*/  IADD3 R6, PT, PT, RZ, -R3, RZ ;  /* 0x80000003ff067210 */ /* 0x004fca0007ffe0ff */
[----:B------:R-:W-:-:S04]  /*00f0*/  IMAD R5, R6, R9, RZ ;  /* 0x0000000906057224 */ /* 0x000fc800078e02ff */
[----:B------:R-:W-:-:S06]  /*0100*/  IMAD.HI.U32 R3, R3, R5, R2 ;  /* 0x0000000503037227 */ /* 0x000fcc00078e0002 */
[----:B------:R-:W-:-:S05]  /*0110*/  IMAD.HI.U32 R8, R3, R4, RZ ;  /* 0x0000000403087227 */ /* 0x000fca00078e00ff */
[----:B------:R-:W-:-:S05]  /*0120*/  IADD3 R3, PT, PT, -R8, RZ, RZ ;  /* 0x000000ff08037210 */ /* 0x000fca0007ffe1ff */
[C---:B------:R-:W-:Y:S02]  /*0130*/  IMAD R4, R9.reuse, R3, R4 ;  /* 0x0000000309047224 */ /* 0x040fe400078e0204 */
[----:B------:R-:W1:Y:S03]  /*0140*/  LDC.64 R2, c[0x0][0x3c8] ;  /* 0x0000f200ff027b82 */ /* 0x000e660000000a00 */
[----:B------:R-:W-:-:S13]  /*0150*/  ISETP.GT.U32.AND P2, PT, R9, R4, PT ;  /* 0x000000040900720c */ /* 0x000fda0003f44070 */
[-C--:B------:R-:W-:Y:S01]  /*0160*/  @!P2 IADD3 R4, PT, PT, R4, -R9.reuse, RZ ;  /* 0x800000090404a210 */ /* 0x080fe20007ffe0ff */
[----:B------:R-:W-:Y:S01]  /*0170*/  @!P2 VIADD R8, R8, 0x1 ;  /* 0x000000010808a836 */ /* 0x000fe20000000000 */
[----:B------:R-:W-:Y:S02]  /*0180*/  ISETP.NE.AND P2, PT, R7, RZ, PT ;  /* 0x000000ff0700720c */ /* 0x000fe40003f45270 */
[----:B------:R-:W-:Y:S02]  /*0190*/  ISETP.GE.U32.AND P0, PT, R4, R9, PT ;  /* 0x000000090400720c */ /* 0x000fe40003f06070 */
[----:B------:R-:W-:-:S04]  /*01a0*/  LOP3.LUT R4, R0, R7, RZ, 0x3c, !PT ;  /* 0x0000000700047212 */ /* 0x000fc800078e3cff */
[----:B------:R-:W-:Y:S01]  /*01b0*/  ISETP.GE.AND P1, PT, R4, RZ, PT ;  /* 0x000000ff0400720c */ /* 0x000fe20003f26270 */
[----:B-1----:R-:W-:-:S04]  /*01c0*/  IMAD R4, R2, UR4, RZ ;  /* 0x0000000402047c24 */ /* 0x002fc8000f8e02ff */
[----:B------:R-:W-:Y:S02]  /*01d0*/  IMAD R5, R4, R3, RZ ;  /* 0x0000000304057224 */ /* 0x000fe400078e02ff */
[----:B------:R-:W-:-:S06]  /*01e0*/  @P0 IADD3 R8, PT, PT, R8, 0x1, RZ ;  /* 0x0000000108080810 */ /* 0x000fcc0007ffe0ff */
[----:B------:R-:W-:Y:S02]  /*01f0*/  @!P1 IADD3 R8, PT, PT, -R8, RZ, RZ ;  /* 0x000000ff08089210 */ /* 0x000fe40007ffe1ff */
[----:B------:R-:W-:-:S04]  /*0200*/  @!P2 LOP3.LUT R8, RZ, R7, RZ, 0x33, !PT ;  /* 0x00000007ff08a212 */ /* 0x000fc800078e33ff */
[----:B------:R-:W-:-:S13]  /*0210*/  ISETP.GE.AND P0, PT, R8, R5, PT ;  /* 0x000000050800720c */ /* 0x000fda0003f06270 */
[----:B------:R-:W-:Y:S05]  /*0220*/  @P0 EXIT ;  /* 0x000000000000094d */ /* 0x000fea0003800000 */
[----:B------:R-:W-:Y:S01]  /*0230*/  IMAD R3, R2, R3, RZ ;  /* 0x0000000302037224 */ /* 0x000fe200078e02ff */
[----:B------:R-:W-:Y:S01]  /*0240*/  IABS R11, R8 ;  /* 0x00000008000b7213 */ /* 0x000fe20000000000 */
[----:B------:R-:W0:Y:S01]  /*0250*/  LDCU UR6, c[0x0][0x384] ;  /* 0x00007080ff0677ac */ /* 0x000e220008000800 */
[----:B------:R-:W-:Y:S02]  /*0260*/  IABS R13, R2 ;  /* 0x00000002000d7213 */ /* 0x000fe40000000000 */
[-C--:B------:R-:W-:Y:S01]  /*0270*/  IABS R10, R3.reuse ;  /* 0x00000003000a7213 */ /* 0x080fe20000000000 */
[----:B------:R-:W1:Y:S01]  /*0280*/  LDCU UR5, c[0x0][0x3d8] ;  /* 0x00007b00ff0577ac */ /* 0x000e620008000800 */
[----:B------:R-:W-:Y:S02]  /*0290*/  IABS R12, R3 ;  /* 0x00000003000c7213 */ /* 0x000fe40000000000 */
[----:B------:R-:W2:Y:S01]  /*02a0*/  I2F.RP R6, R10 ;  /* 0x0000000a00067306 */ /* 0x000ea20000209400 */
[----:B------:R-:W3:Y:S01]  /*02b0*/  LDCU UR4, c[0x0][0x3d4] ;  /* 0x00007a80ff0477ac */ /* 0x000ee20008000800 */
[----:B------:R-:W4:Y:S01]  /*02c0*/  LDCU.64 UR8, c[0x0][0x358] ;  /* 0x00006b00ff0877ac */ /* 0x000f220008000a00 */
[----:B0-----:R-:W-:-:S05]  /*02d0*/  UISETP.GE.AND UP0, UPT, UR6, 0x1, UPT ;  /* 0x000000010600788c */ /* 0x001fca000bf06270 */
[----:B--2---:R-:W0:Y:S02]  /*02e0*/  MUFU.RCP R6, R6 ;  /* 0x0000000600067308 */ /* 0x004e240000001000 */
[----:B0-----:R-:W-:-:S06]  /*02f0*/  VIADD R4, R6, 0xffffffe ;  /* 0x0ffffffe06047836 */ /* 0x001fcc0000000000 */
[----:B------:R-:W0:Y:S08]  /*0300*/  I2F.RP R6, R13 ;  /* 0x0000000d00067306 */ /* 0x000e300000209400 */
[----:B------:R2:W5:Y:S08]  /*0310*/  F2I.FTZ.U32.TRUNC.NTZ R5, R4 ;  /* 0x0000000400057305 */ /* 0x000570000021f000 */
[----:B0-----:R-:W0:Y:S01]  /*0320*/  MUFU.RCP R6, R6 ;  /* 0x0000000600067308 */ /* 0x001e220000001000 */
[----:B--2---:R-:W-:Y:S01]  /*0330*/  HFMA2 R4, -RZ, RZ, 0, 0 ;  /* 0x00000000ff047431 */ /* 0x004fe200000001ff */
[----:B-----5:R-:W-:-:S05]  /*0340*/  IADD3 R9, PT, PT, RZ, -R5, RZ ;  /* 0x80000005ff097210 */ /* 0x020fca0007ffe0ff */
[----:B------:R-:W-:-:S04]  /*0350*/  IMAD R9, R9, R10, RZ ;  /* 0x0000000a09097224 */ /* 0x000fc800078e02ff */
[----:B------:R-:W-:-:S04]  /*0360*/  IMAD.HI.U32 R5, R5, R9, R4 ;  /* 0x0000000905057227 */ /* 0x000fc800078e0004 */
[----:B------:R-:W-:Y:S01]  /*0370*/  IMAD.MOV.U32 R9, RZ, RZ, R11 ;  /* 0x000000ffff097224 */ /* 0x000fe200078e000b */
[----:B------:R-:W-:-:S03]  /*0380*/  IADD3 R11, PT, PT, RZ, -R12, RZ ;  /* 0x8000000cff0b7210 */ /* 0x000fc60007ffe0ff */
[----:B------:R-:W-:-:S04]  /*0390*/  IMAD.HI.U32 R4, R5, R9, RZ ;  /* 0x0000000905047227 */ /* 0x000fc800078e00ff */
[----:B------:R-:W-:-:S05]  /*03a0*/  IMAD R5, R4, R11, R9 ;  /* 0x0000000b04057224 */ /* 0x000fca00078e0209 */
[----:B------:R-:W-:-:S13]  /*03b0*/  ISETP.GT.U32.AND P2, PT, R10, R5, PT ;  /* 0x000000050a00720c */ /* 0x000fda0003f44070 */
[-C--:B------:R-:W-:Y:S02]  /*03c0*/  @!P2 IADD3 R5, PT, PT, R5, -R10.reuse, RZ ;  /* 0x8000000a0505a210 */ /* 0x080fe40007ffe0ff */
[----:B------:R-:W-:Y:S02]  /*03d0*/  @!P2 IADD3 R4, PT, PT, R4, 0x1, RZ ;  /* 0x000000010404a810 */ /* 0x000fe40007ffe0ff */
[----:B------:R-:W-:Y:S01]  /*03e0*/  ISETP.GE.U32.AND P0, PT, R5, R10, PT ;  /* 0x0000000a0500720c */ /* 0x000fe20003f06070 */
[----:B0-----:R-:W-:Y:S01]  /*03f0*/  VIADD R10, R6, 0xffffffe ;  /* 0x0ffffffe060a7836 */ /* 0x001fe20000000000 */
[----:B------:R-:W-:Y:S02]  /*0400*/  LOP3.LUT R5, R8, R3, RZ, 0x3c, !PT ;  /* 0x0000000308057212 */ /* 0x000fe400078e3cff */
[----:B------:R-:W-:Y:S01]  /*0410*/  ISETP.NE.AND P2, PT, R3, RZ, PT ;  /* 0x000000ff0300720c */ /* 0x000fe20003f45270 */
[----:B------:R0:W2:Y:S01]  /*0420*/  F2I.FTZ.U32.TRUNC.NTZ R11, R10 ;  /* 0x0000000a000b7305 */ /* 0x0000a2000021f000 */
[----:B------:R-:W-:-:S07]  /*0430*/  ISETP.GE.AND P1, PT, R5, RZ, PT ;  /* 0x000000ff0500720c */ /* 0x000fce0003f26270 */
[----:B------:R-:W-:Y:S01]  /*0440*/  @P0 IADD3 R4, PT, PT, R4, 0x1, RZ ;  /* 0x0000000104040810 */ /* 0x000fe20007ffe0ff */
[----:B0-----:R-:W-:-:S05]  /*0450*/  IMAD.MOV.U32 R10, RZ, RZ, RZ ;  /* 0x000000ffff0a7224 */ /* 0x001fca00078e00ff */
[----:B------:R-:W-:Y:S01]  /*0460*/  @!P1 IMAD.MOV R4, RZ, RZ, -R4 ;  /* 0x000000ffff049224 */ /* 0x000fe200078e0a04 */
[----:B------:R-:W-:Y:S02]  /*0470*/  @!P2 LOP3.LUT R4, RZ, R3, RZ, 0x33, !PT ;  /* 0x00000003ff04a212 */ /* 0x000fe400078e33ff */
[----:B--2---:R-:W-:Y:S02]  /*0480*/  IADD3 R6, PT, PT, RZ, -R11, RZ ;  /* 0x8000000bff067210 */ /* 0x004fe40007ffe0ff */
[----:B------:R-:W-:-:S05]  /*0490*/  IADD3 R5, PT, PT, -R4, RZ, RZ ;  /* 0x000000ff04057210 */ /* 0x000fca0007ffe1ff */
[----:B------:R-:W-:Y:S02]  /*04a0*/  IMAD R15, R3, R5, R8 ;  /* 0x00000005030f7224 */ /* 0x000fe400078e0208 */
[----:B------:R-:W-:-:S03]  /*04b0*/  IMAD R5, R6, R13, RZ ;  /* 0x0000000d06057224 */ /* 0x000fc600078e02ff */
[----:B------:R-:W-:Y:S01]  /*04c0*/  IABS R6, R15 ;  /* 0x0000000f00067213 */ /* 0x000fe20000000000 */
[----:B------:R-:W-:-:S06]  /*04d0*/  IMAD.HI.U32 R10, R11, R5, R10 ;  /* 0x000000050b0a7227 */ /* 0x000fcc00078e000a */
[----:B------:R-:W-:Y:S01]  /*04e0*/  IMAD.HI.U32 R5, R10, R6, RZ ;  /* 0x000000060a057227 */ /* 0x000fe200078e00ff */
[----:B------:R-:W-:-:S04]  /*04f0*/  IADD3 R10, PT, PT, -R8, RZ, RZ ;  /* 0x000000ff080a7210 */ /* 0x000fc80007ffe1ff */
[----:B------:R-:W-:Y:S01]  /*0500*/  IADD3 R9, PT, PT, -R5, RZ, RZ ;  /* 0x000000ff05097210 */ /* 0x000fe20007ffe1ff */
[----:B------:R-:W-:Y:S01]  /*0510*/  IMAD R7, R7, R10, R0 ;  /* 0x0000000a07077224 */ /* 0x000fe200078e0200 */
[----:B------:R-:W-:-:S03]  /*0520*/  CS2R R10, SRZ ;  /* 0x00000000000a7805 */ /* 0x000fc6000001ff00 */
[----:B------:R-:W-:-:S05]  /*0530*/  IMAD R6, R13, R9, R6 ;  /* 0x000000090d067224 */ /* 0x000fca00078e0206 */
[----:B------:R-:W-:-:S13]  /*0540*/  ISETP.GT.U32.AND P2, PT, R13, R6, PT ;  /* 0x000000060d00720c */ /* 0x000fda0003f44070 */
[-C--:B------:R-:W-:Y:S01]  /*0550*/  @!P2 IADD3 R6, PT, PT, R6, -R13.reuse, RZ ;  /* 0x8000000d0606a210 */ /* 0x080fe20007ffe0ff */
[----:B------:R-:W-:Y:S01]  /*0560*/  @!P2 VIADD R5, R5, 0x1 ;  /* 0x000000010505a836 */ /* 0x000fe20000000000 */
[----:B------:R-:W-:Y:S02]  /*0570*/  ISETP.NE.AND P2, PT, R2, RZ, PT ;  /* 0x000000ff0200720c */ /* 0x000fe40003f45270 */
[----:B------:R-:W-:Y:S02]  /*0580*/  ISETP.GE.U32.AND P0, PT, R6, R13, PT ;  /* 0x0000000d0600720c */ /* 0x000fe40003f06070 */
[----:B------:R-:W-:Y:S01]  /*0590*/  LOP3.LUT R6, R15, R2, RZ, 0x3c, !PT ;  /* 0x000000020f067212 */ /* 0x000fe200078e3cff */
[----:B------:R-:W1:Y:S03]  /*05a0*/  LDC.64 R12, c[0x0][0x3e0] ;  /* 0x0000f800ff0c7b82 */ /* 0x000e660000000a00 */
[----:B------:R-:W-:-:S07]  /*05b0*/  ISETP.GE.AND P1, PT, R6, RZ, PT ;  /* 0x000000ff0600720c */ /* 0x000fce0003f26270 */
[----:B------:R-:W-:-:S06]  /*05c0*/  @P0 IADD3 R5, PT, PT, R5, 0x1, RZ ;  /* 0x0000000105050810 */ /* 0x000fcc0007ffe0ff */
[----:B------:R-:W-:Y:S02]  /*05d0*/  @!P1 IADD3 R5, PT, PT, -R5, RZ, RZ ;  /* 0x000000ff05059210 */ /* 0x000fe40007ffe1ff */
[----:B------:R-:W-:-:S05]  /*05e0*/  @!P2 LOP3.LUT R5, RZ, R2, RZ, 0x33, !PT ;  /* 0x00000002ff05a212 */ /* 0x000fca00078e33ff */
[----:B------:R-:W-:-:S04]  /*05f0*/  IMAD.MOV R9, RZ, RZ, -R5 ;  /* 0x000000ffff097224 */ /* 0x000fc800078e0a05 */
[----:B------:R-:W-:Y:S01]  /*0600*/  IMAD R6, R2, R9, R15 ;  /* 0x0000000902067224 */ /* 0x000fe200078e020f */
[----:B------:R-:W-:-:S04]  /*0610*/  I2FP.F32.S32 R9, R5 ;  /* 0x0000000500097245 */ /* 0x000fc80000201400 */
[----:B------:R-:W-:Y:S01]  /*0620*/  I2FP.F32.S32 R2, R6 ;  /* 0x0000000600027245 */ /* 0x000fe20000201400 */
[----:B------:R-:W-:-:S04]  /*0630*/  FADD R8, R9, 0.5 ;  /* 0x3f00000009087421 */ /* 0x000fc80000000000 */
[----:B------:R-:W-:Y:S01]  /*0640*/  FADD R9, R2, 0.5 ;  /* 0x3f00000002097421 */ /* 0x000fe20000000000 */
[----:B-1----:R-:W-:-:S03]  /*0650*/  FFMA R8, R8, UR5, R13 ;  /* 0x0000000508087c23 */ /* 0x002fc6000800000d */
[----:B---3--:R-:W-:Y:S01]  /*0660*/  FFMA R9, R9, UR4, R12 ;  /* 0x0000000409097c23 */ /* 0x008fe2000800000c */
[----:B----4-:R-:W-:Y:S06]  /*0670*/  BRA.U !UP0, `(.L_x_100) ;  /* 0x0000001108187547 */ /* 0x010fec000b800000 */
[----:B------:R-:W0:Y:S02]  /*0680*/  LDCU UR4, c[0x0][0x3d0] ;  /* 0x00007a00ff0477ac */ /* 0x000e240008000800 */
[----:B0-----:R-:W-:-:S09]  /*0690*/  UISETP.GE.AND UP0, UPT, UR4, 0x1, UPT ;  /* 0x000000010400788c */ /* 0x001fd2000bf06270 */
[----:B------:R-:W-:Y:S05]  /*06a0*/  BRA.U !UP0, `(.L_x_100) ;  /* 0x00000011080c7547 */ /* 0x000fea000b800000 */
[----:B------:R-:W0:Y:S02]  /*06b0*/  LDC.64 R18, c[0x0][0x3c0] ;  /* 0x0000f000ff127b82 */ /* 0x000e240000000a00 */
[----:B0-----:R-:W2:Y:S04]  /*06c0*/  LDG.E.CONSTANT R16, desc[UR8][R18.64+0x4] ;  /* 0x0000040812107981 */ /* 0x001ea8000c1e9900 */
[----:B------:R-:W3:Y:S01]  /*06d0*/  LDG.E.CONSTANT R17, desc[UR8][R18.64] ;  /* 0x0000000812117981 */ /* 0x000ee2000c1e9900 */
[----:B------:R-:W-:Y:S02]  /*06e0*/  IMAD R12, R4, UR6, RZ ;  /* 0x00000006040c7c24 */ /* 0x000fe4000f8e02ff */
[----:B------:R-:W-:Y:S01]  /*06f0*/  HFMA2 R15, -RZ, RZ, 0, 0 ;  /* 0x00000000ff0f7431 */ /* 0x000fe200000001ff */
[----:B------:R-:W-:Y:S01]  /*0700*/  CS2R R10, SRZ ;  /* 0x00000000000a7805 */ /* 0x000fe2000001ff00 */
[----:B------:R-:W-:Y:S01]  /*0710*/  UIADD3 UR6, UPT, UPT, -UR4, URZ, URZ ;  /* 0x000000ff04067290 */ /* 0x000fe2000fffe1ff */
[----:B------:R-:W-:-:S05]  /*0720*/  IMAD R13, R12, 0xc, RZ ;  /* 0x0000000c0c0d7824 */ /* 0x000fca00078e02ff */
[----:B------:R-:W-:Y:S02]  /*0730*/  SHF.R.S32.HI R14, RZ, 0x1f, R13 ;  /* 0x0000001fff0e7819 */ /* 0x000fe4000001140d */
[----:B--2---:R-:W-:Y:S02]  /*0740*/  I2FP.F32.S32 R16, R16 ;  /* 0x0000001000107245 */ /* 0x004fe40000201400 */
[----:B---3--:R-:W-:-:S07]  /*0750*/  I2FP.F32.S32 R17, R17 ;  /* 0x0000001100117245 */ /* 0x008fce0000201400 */
.L_x_116:
[----:B------:R-:W0:Y:S01]  /*0760*/  LDCU.64 UR4, c[0x0][0x3b0] ;  /* 0x00007600ff0477ac */ /* 0x000e220008000a00 */
[----:B------:R-:W-:Y:S01]  /*0770*/  IMAD R0, R15, 0xc, RZ ;  /* 0x0000000c0f007824 */ /* 0x000fe200078e02ff */
[----:B------:R-:W1:Y:S04]  /*0780*/  LDCU UR12, c[0x0][0x380] ;  /* 0x00007000ff0c77ac */ /* 0x000e680008000800 */
[----:B------:R-:W-:Y:S01]  /*0790*/  IADD3 R0, P0, PT, R0, R13, RZ ;  /* 0x0000000d00007210 */ /* 0x000fe20007f1e0ff */
[----:B------:R-:W2:Y:S04]  /*07a0*/  LDCU UR10, c[0x0][0x394] ;  /* 0x00007280ff0a77ac */ /* 0x000ea80008000800 */
[----:B------:R-:W-:Y:S01]  /*07b0*/  IMAD.X R19, RZ, RZ, R14, P0 ;  /* 0x000000ffff137224 */ /* 0x000fe200000e060e */
[----:B------:R-:W3:Y:S01]  /*07c0*/  LDCU UR7, c[0x0][0x3dc] ;  /* 0x00007b80ff0777ac */ /* 0x000ee20008000800 */
[----:B------:R-:W4:Y:S01]  /*07d0*/  LDCU UR11, c[0x0][0x398] ;  /* 0x00007300ff0b77ac */ /* 0x000f220008000800 */
[----:B0-----:R-:W-:-:S04]  /*07e0*/  LEA R30, P0, R0, UR4, 0x2 ;  /* 0x00000004001e7c11 */ /* 0x001fc8000f8010ff */
[----:B------:R-:W-:-:S05]  /*07f0*/  LEA.HI.X R31, R0, UR5, R19, 0x2, P0 ;  /* 0x00000005001f7c11 */ /* 0x000fca00080f1413 */
[----:B------:R-:W2:Y:S04]  /*0800*/  LDG.E.CONSTANT R25, desc[UR8][R30.64+0x4] ;  /* 0x000004081e197981 */ /* 0x000ea8000c1e9900 */
[----:B------:R-:W3:Y:S04]  /*0810*/  LDG.E.CONSTANT R27, desc[UR8][R30.64+0x14] ;  /* 0x000014081e1b7981 */ /* 0x000ee8000c1e9900 */
[----:B------:R-:W4:Y:S04]  /*0820*/  LDG.E.CONSTANT R29, desc[UR8][R30.64+0x24] ;  /* 0x000024081e1d7981 */ /* 0x000f28000c1e9900 */
[----:B------:R-:W4:Y:S04]  /*0830*/  LDG.E.CONSTANT R0, desc[UR8][R30.64] ;  /* 0x000000081e007981 */ /* 0x000f28000c1e9900 */
[----:B------:R-:W4:Y:S04]  /*0840*/  LDG.E.CONSTANT R24, desc[UR8][R30.64+0x10] ;  /* 0x000010081e187981 */ /* 0x000f28000c1e9900 */
[----:B------:R-:W4:Y:S04]  /*0850*/  LDG.E.CONSTANT R26, desc[UR8][R30.64+0x20] ;  /* 0x000020081e1a7981 */ /* 0x000f28000c1e9900 */
[----:B------:R0:W5:Y:S04]  /*0860*/  LDG.E.CONSTANT R18, desc[UR8][R30.64+0x8] ;  /* 0x000008081e127981 */ /* 0x000168000c1e9900 */
[----:B------:R0:W5:Y:S04]  /*0870*/  LDG.E.CONSTANT R19, desc[UR8][R30.64+0xc] ;  /* 0x00000c081e137981 */ /* 0x000168000c1e9900 */
[----:B------:R0:W5:Y:S04]  /*0880*/  LDG.E.CONSTANT R20, desc[UR8][R30.64+0x18] ;  /* 0x000018081e147981 */ /* 0x000168000c1e9900 */
[----:B------:R0:W5:Y:S04]  /*0890*/  LDG.E.CONSTANT R21, desc[UR8][R30.64+0x1c] ;  /* 0x00001c081e157981 */ /* 0x000168000c1e9900 */
[----:B------:R0:W5:Y:S04]  /*08a0*/  LDG.E.CONSTANT R22, desc[UR8][R30.64+0x28] ;  /* 0x000028081e167981 */ /* 0x000168000c1e9900 */
[----:B------:R0:W5:Y:S01]  /*08b0*/  LDG.E.CONSTANT R23, desc[UR8][R30.64+0x2c] ;  /* 0x00002c081e177981 */ /* 0x000162000c1e9900 */
[----:B------:R-:W-:Y:S01]  /*08c0*/  UMOV UR4, URZ ;  /* 0x000000ff00047c82 */ /* 0x000fe20008000000 */
[----:B------:R-:W-:Y:S01]  /*08d0*/  UMOV UR5, UR6 ;  /* 0x0000000600057c82 */ /* 0x000fe20008000000 */
[C---:B--2---:R-:W-:Y:S01]  /*08e0*/  FMUL R2, R8.reuse, R25 ;  /* 0x0000001908027220 */ /* 0x044fe20000400000 */
[C---:B---3--:R-:W-:Y:S01]  /*08f0*/  FMUL R27, R8.reuse, R27 ;  /* 0x0000001b081b7220 */ /* 0x048fe20000400000 */
[----:B----4-:R-:W-:-:S02]  /*0900*/  FMUL R29, R8, R29 ;  /* 0x0000001d081d7220 */ /* 0x010fc40000400000 */
[C---:B------:R-:W-:Y:S01]  /*0910*/  FFMA R25, R9.reuse, R0, R2 ;  /* 0x0000000009197223 */ /* 0x040fe20000000002 */
[C---:B------:R-:W-:Y:S01]  /*0920*/  FFMA R27, R9.reuse, R24, R27 ;  /* 0x00000018091b7223 */ /* 0x040fe2000000001b */
[----:B01----:R-:W-:-:S07]  /*0930*/  FFMA R29, R9, R26, R29 ;  /* 0x0000001a091d7223 */ /* 0x003fce000000001d */
.L_x_115:
[----:B------:R-:W0:Y:S01]  /*0940*/  LDC R31, c[0x0][0x3e8] ;  /* 0x0000fa00ff1f7b82 */ /* 0x000e220000000800 */
[----:B------:R-:W-:Y:S01]  /*0950*/  I2FP.F32.U32 R0, UR4 ;  /* 0x0000000400007c45 */ /* 0x000fe20008201000 */
[----:B------:R-:W-:Y:S01]  /*0960*/  UIADD3 UR5, UPT, UPT, UR5, 0x1, URZ ;  /* 0x0000000105057890 */ /* 0x000fe2000fffe0ff */
[----:B------:R-:W-:Y:S03]  /*0970*/  BSSY.RECONVERGENT B0, `(.L_x_101) ;  /* 0x00000d0000007945 */ /* 0x000fe60003800200 */
[----:B------:R-:W-:Y:S01]  /*0980*/  FADD R0, R0, 0.5 ;  /* 0x3f00000000007421 */ /* 0x000fe20000000000 */
[----:B------:R-:W-:-:S03]  /*0990*/  UISETP.NE.AND UP0, UPT, UR5, URZ, UPT ;  /* 0x000000ff0500728c */ /* 0x000fc6000bf05270 */
[----:B0-----:R-:W-:-:S04]  /*09a0*/  FFMA R28, R0, UR7, R31 ;  /* 0x00000007001c7c23 */ /* 0x001fc8000800001f */
[----:B-----5:R-:W-:-:S04]  /*09b0*/  FFMA R24, R22, R28, R29 ;  /* 0x0000001c16187223 */ /* 0x020fc8000000001d */
[----:B------:R-:W-:-:S05]  /*09c0*/  FADD R24, R23, R24 ;  /* 0x0000001817187221 */ /* 0x000fca0000000000 */
[----:B------:R-:W-:-:S13]  /*09d0*/  FSETP.GTU.AND P0, PT, R24, RZ, PT ;  /* 0x000000ff1800720b */ /* 0x000fda0003f0c000 */
[----:B------:R-:W-:Y:S05]  /*09e0*/  @!P0 BRA `(.L_x_102) ;  /* 0x0000000c00208947 */ /* 0x000fea0003800000 */
[----:B------:R-:W-:Y:S01]  /*09f0*/  FSETP.GE.AND P0, PT, R24, RZ, PT ;  /* 0x000000ff1800720b */ /* 0x000fe20003f06000 */
[-C--:B------:R-:W-:Y:S01]  /*0a00*/  FFMA R0, R18, R28.reuse, R25 ;  /* 0x0000001c12007223 */ /* 0x080fe20000000019 */
[----:B------:R-:W-:Y:S01]  /*0a10*/  FMNMX R26, R24, UR10, !PT ;  /* 0x0000000a181a7c09 */ /* 0x000fe2000f800000 */
[----:B------:R-:W-:Y:S01]  /*0a20*/  BSSY.RECONVERGENT B1, `(.L_x_103) ;  /* 0x0000010000017945 */ /* 0x000fe20003800200 */
[----:B------:R-:W-:Y:S01]  /*0a30*/  FFMA R28, R20, R28, R27 ;  /* 0x0000001c141c7223 */ /* 0x000fe2000000001b */
[----:B------:R-:W-:-:S08]  /*0a40*/  FADD R0, R19, R0 ;  /* 0x0000000013007221 */ /* 0x000fd00000000000 */
[----:B------:R-:W-:-:S04]  /*0a50*/  @!P0 FMNMX R26, R24, -UR10, PT ;  /* 0x8000000a181a8c09 */ /* 0x000fc8000b800000 */
[----:B------:R-:W0:Y:S08]  /*0a60*/  MUFU.RCP R31, R26 ;  /* 0x0000001a001f7308 */ /* 0x000e300000001000 */
        /* <DEDUP_REMOVED lines=9> */
[----:B------:R-:W-:Y:S05]  /*0b00*/  CALL.REL.NOINC `($__internal_2_$__cuda_sm3x_div_rn_noftz_f32_slowpath) ;  /* 0x0000000c00707944 */ /* 0x000fea0003c00000 */
[----:B------:R-:W-:-:S07]  /*0b10*/  MOV R33, R0 ;  /* 0x0000000000217202 */ /* 0x000fce0000000f00 */
.L_x_104:
[----:B------:R-:W-:Y:S05]  /*0b20*/  BSYNC.RECONVERGENT B1 ;  /* 0x0000000000017941 */ /* 0x000fea0003800200 */
.L_x_103:
[----:B------:R-:W0:Y:S01]  /*0b30*/  MUFU.RCP R31, R26 ;  /* 0x0000001a001f7308 */ /* 0x000e220000001000 */
[----:B------:R-:W-:Y:S01]  /*0b40*/  FADD R35, R21, R28 ;  /* 0x0000001c15237221 */ /* 0x000fe20000000000 */
[----:B------:R-:W-:Y:S06]  /*0b50*/  BSSY.RECONVERGENT B1, `(.L_x_105) ;  /* 0x000000d000017945 */ /* 0x000fec0003800200 */
[----:B------:R-:W1:Y:S01]  /*0b60*/  FCHK P0, R35, R26 ;  /* 0x0000001a23007302 */ /* 0x000e620000000000 */
[----:B0-----:R-:W-:-:S04]  /*0b70*/  FFMA R30, -R26, R31, 1 ;  /* 0x3f8000001a1e7423 */ /* 0x001fc8000000011f */
[----:B------:R-:W-:-:S04]  /*0b80*/  FFMA R30, R31, R30, R31 ;  /* 0x0000001e1f1e7223 */ /* 0x000fc8000000001f */
[----:B------:R-:W-:-:S04]  /*0b90*/  FFMA R31, R30, R35, RZ ;  /* 0x000000231e1f7223 */ /* 0x000fc800000000ff */
[----:B------:R-:W-:-:S04]  /*0ba0*/  FFMA R0, -R26, R31, R35 ;  /* 0x0000001f1a007223 */ /* 0x000fc80000000123 */
[----:B------:R-:W-:Y:S01]  /*0bb0*/  FFMA R30, R30, R0, R31 ;  /* 0x000000001e1e7223 */ /* 0x000fe2000000001f */
[----:B-1----:R-:W-:Y:S06]  /*0bc0*/  @!P0 BRA `(.L_x_106) ;  /* 0x0000000000148947 */ /* 0x002fec0003800000 */
[----:B------:R-:W-:Y:S01]  /*0bd0*/  IMAD.MOV.U32 R0, RZ, RZ, R35 ;  /* 0x000000ffff007224 */ /* 0x000fe200078e0023 */
[----:B------:R-:W-:Y:S02]  /*0be0*/  MOV R37, R26 ;  /* 0x0000001a00257202 */ /* 0x000fe40000000f00 */
[----:B------:R-:W-:-:S07]  /*0bf0*/  MOV R2, 0xc10 ;  /* 0x00000c1000027802 */ /* 0x000fce0000000f00 */
[----:B------:R-:W-:Y:S05]  /*0c00*/  CALL.REL.NOINC `($__internal_2_$__cuda_sm3x_div_rn_noftz_f32_slowpath) ;  /* 0x0000000c00307944 */ /* 0x000fea0003c00000 */
[----:B------:R-:W-:-:S07]  /*0c10*/  MOV R30, R0 ;  /* 0x00000000001e7202 */ /* 0x000fce0000000f00 */
.L_x_106:
[----:B------:R-:W-:Y:S05]  /*0c20*/  BSYNC.RECONVERGENT B1 ;  /* 0x0000000000017941 */ /* 0x000fea0003800200 */
.L_x_105:
[----:B------:R-:W0:Y:S01]  /*0c30*/  LDC.64 R34, c[0x0][0x3b8] ;  /* 0x0000ee00ff227b82 */ /* 0x000e220000000a00 */
[----:B------:R-:W-:-:S05]  /*0c40*/  IMAD.IADD R31, R12, 0x1, R15 ;  /* 0x000000010c1f7824 */ /* 0x000fca00078e020f */
[----:B------:R-:W-:-:S05]  /*0c50*/  SHF.L.U32 R31, R31, 0x1, RZ ;  /* 0x000000011f1f7819 */ /* 0x000fca00000006ff */
[----:B0-----:R-:W-:-:S05]  /*0c60*/  IMAD.WIDE R34, R31, 0x4, R34 ;  /* 0x000000041f227825 */ /* 0x001fca00078e0222 */
[----:B------:R0:W5:Y:S04]  /*0c70*/  LDG.E.CONSTANT R28, desc[UR8][R34.64] ;  /* 0x00000008221c7981 */ /* 0x000168000c1e9900 */
[----:B------:R0:W5:Y:S01]  /*0c80*/  LDG.E.CONSTANT R31, desc[UR8][R34.64+0x4] ;  /* 0x00000408221f7981 */ /* 0x000162000c1e9900 */
[----:B------:R-:W1:Y:S01]  /*0c90*/  MUFU.RCP R37, R16 ;  /* 0x0000001000257308 */ /* 0x000e620000001000 */
[----:B------:R-:W-:Y:S07]  /*0ca0*/  BSSY.RECONVERGENT B1, `(.L_x_107) ;  /* 0x000000c000017945 */ /* 0x000fee0003800200 */
        /* <DEDUP_REMOVED lines=8> */
[----:B------:R-:W-:Y:S02]  /*0d30*/  MOV R37, R16 ;  /* 0x0000001000257202 */ /* 0x000fe40000000f00 */
[----:B------:R-:W-:-:S07]  /*0d40*/  MOV R2, 0xd60 ;  /* 0x00000d6000027802 */ /* 0x000fce0000000f00 */
[----:B-----5:R-:W-:Y:S05]  /*0d50*/  CALL.REL.NOINC `($__internal_2_$__cuda_sm3x_div_rn_noftz_f32_slowpath) ;  /* 0x0000000800dc7944 */ /* 0x020fea0003c00000 */
.L_x_108:
[----:B------:R-:W-:Y:S05]  /*0d60*/  BSYNC.RECONVERGENT B1 ;  /* 0x0000000000017941 */ /* 0x000fea0003800200 */
.L_x_107:
[----:B------:R-:W0:Y:S01]  /*0d70*/  MUFU.RCP R2, R17 ;  /* 0x0000001100027308 */ /* 0x000e220000001000 */
[----:B-----5:R-:W-:Y:S01]  /*0d80*/  I2FP.F32.S32 R26, R31 ;  /* 0x0000001f001a7245 */ /* 0x020fe20000201400 */
[----:B------:R-:W-:Y:S04]  /*0d90*/  BSSY.RECONVERGENT B1, `(.L_x_109) ;  /* 0x000000d000017945 */ /* 0x000fe80003800200 */
[----:B------:R-:W-:Y:S02]  /*0da0*/  FMUL R33, R26, R0 ;  /* 0x000000001a217220 */ /* 0x000fe40000400000 */
        /* <DEDUP_REMOVED lines=11> */
.L_x_110:
[----:B------:R-:W-:Y:S05]  /*0e60*/  BSYNC.RECONVERGENT B1 ;  /* 0x0000000000017941 */ /* 0x000fea0003800200 */
.L_x_109:
        /* <DEDUP_REMOVED lines=11> */
[----:B------:R-:W-:-:S05]  /*0f20*/  IADD3 R37, PT, PT, R12, R15, RZ ;  /* 0x0000000f0c257210 */ /* 0x000fca0007ffe0ff */
[----:B------:R-:W2:Y:S01]  /*0f30*/  F2I.FLOOR.NTZ R30, R33 ;  /* 0x00000021001e7305 */ /* 0x000ea20000207100 */
[----:B------:R-:W-:Y:S02]  /*0f40*/  IMAD R34, R28, R37, RZ ;  /* 0x000000251c227224 */ /* 0x000fe400078e02ff */
[C---:B------:R-:W-:Y:S01]  /*0f50*/  VIADD R37, R31.reuse, 0xffffffff ;  /* 0xffffffff1f257836 */ /* 0x040fe20000000000 */
[----:B0-----:R-:W-:Y:S02]  /*0f60*/  VIMNMX.RELU R2, PT, PT, R26, R35, PT ;  /* 0x000000231a027248 */ /* 0x001fe40003fe1100 */
[----:B------:R-:W-:Y:S01]  /*0f70*/  I2FP.F32.S32 R41, R26 ;  /* 0x0000001a00297245 */ /* 0x000fe20000201400 */
[----:B------:R-:W-:Y:S01]  /*0f80*/  IMAD R26, R31, R34, RZ ;  /* 0x000000221f1a7224 */ /* 0x000fe200078e02ff */
[----:B------:R-:W-:-:S03]  /*0f90*/  VIADDMNMX.RELU R28, R2, 0x1, R35, PT ;  /* 0x00000001021c7846 */ /* 0x000fc60003801123 */
[----:B------:R-:W-:Y:S01]  /*0fa0*/  FADD R0, R0, -R41 ;  /* 0x8000002900007221 */ /* 0x000fe20000000000 */
[----:B--2---:R-:W-:Y:S01]  /*0fb0*/  I2FP.F32.S32 R32, R30 ;  /* 0x0000001e00207245 */ /* 0x004fe20000201400 */
[C---:B------:R-:W-:Y:S01]  /*0fc0*/  IMAD R28, R31.reuse, R28, RZ ;  /* 0x0000001c1f1c7224 */ /* 0x040fe200078e02ff */
[----:B------:R-:W-:Y:S01]  /*0fd0*/  VIMNMX.RELU R30, PT, PT, R30, R37, PT ;  /* 0x000000251e1e7248 */ /* 0x000fe20003fe1100 */
[----:B------:R-:W-:Y:S01]  /*0fe0*/  IMAD R31, R31, R2, RZ ;  /* 0x000000021f1f7224 */ /* 0x000fe200078e02ff */
[----:B------:R-:W-:Y:S01]  /*0ff0*/  SHF.L.U32 R40, R26, 0x1, RZ ;  /* 0x000000011a287819 */ /* 0x000fe200000006ff */
[----:B------:R-:W-:Y:S01]  /*1000*/  FADD R35, R33, -R32 ;  /* 0x8000002021237221 */ /* 0x000fe20000000000 */
[C---:B------:R-:W-:Y:S01]  /*1010*/  IADD3 R33, PT, PT, R30.reuse, R28, RZ ;  /* 0x0000001c1e217210 */ /* 0x040fe20007ffe0ff */
[----:B------:R-:W-:Y:S02]  /*1020*/  IMAD.IADD R43, R30, 0x1, R31 ;  /* 0x000000011e2b7824 */ /* 0x000fe400078e021f */
[C---:B------:R-:W-:Y:S01]  /*1030*/  FADD R2, -R0.reuse, 1 ;  /* 0x3f80000000027421 */ /* 0x040fe20000000100 */
[----:B------:R-:W-:Y:S01]  /*1040*/  FADD R41, -R35, 1 ;  /* 0x3f80000023297421 */ /* 0x000fe20000000100 */
[----:B------:R-:W-:Y:S01]  /*1050*/  LEA R42, R33, R40, 0x1 ;  /* 0x00000028212a7211 */ /* 0x000fe200078e08ff */
[----:B------:R-:W-:Y:S01]  /*1060*/  FMUL R32, R35, R0 ;  /* 0x0000000023207220 */ /* 0x000fe20000400000 */
[----:B------:R-:W-:Y:S01]  /*1070*/  LEA R45, R43, R40, 0x1 ;  /* 0x000000282b2d7211 */ /* 0x000fe200078e08ff */
[----:B------:R-:W-:Y:S01]  /*1080*/  FMUL R33, R0, R41 ;  /* 0x0000002900217220 */ /* 0x000fe20000400000 */
[----:B------:R-:W-:Y:S01]  /*1090*/  FMUL R34, R41, R2 ;  /* 0x0000000229227220 */ /* 0x000fe20000400000 */
[----:B-1----:R-:W-:-:S04]  /*10a0*/  IMAD.WIDE R42, R42, 0x4, R38 ;  /* 0x000000042a2a7825 */ /* 0x002fc800078e0226 */
[----:B------:R-:W-:Y:S01]  /*10b0*/  FMUL R35, R35, R2 ;  /* 0x0000000223237220 */ /* 0x000fe20000400000 */
[----:B------:R-:W-:Y:S01]  /*10c0*/  IMAD.WIDE R44, R45, 0x4, R38 ;  /* 0x000000042d2c7825 */ /* 0x000fe200078e0226 */
[----:B------:R-:W2:Y:S04]  /*10d0*/  LDG.E.CONSTANT R36, desc[UR8][R42.64+0x4] ;  /* 0x000004082a247981 */ /* 0x000ea8000c1e9900 */
[----:B------:R-:W3:Y:S04]  /*10e0*/  LDG.E.CONSTANT R41, desc[UR8][R44.64+0x4] ;  /* 0x000004082c297981 */ /* 0x000ee8000c1e9900 */
[----:B------:R2:W4:Y:S04]  /*10f0*/  LDG.E.CONSTANT R2, desc[UR8][R42.64] ;  /* 0x000000082a027981 */ /* 0x000528000c1e9900 */
[----:B------:R4:W5:Y:S01]  /*1100*/  LDG.E.CONSTANT R0, desc[UR8][R44.64] ;  /* 0x000000082c007981 */ /* 0x000962000c1e9900 */
[----:B--2---:R-:W-:Y:S01]  /*1110*/  FMUL R43, R33, R36 ;  /* 0x00000024212b7220 */ /* 0x004fe20000400000 */
[----:B------:R-:W-:-:S03]  /*1120*/  VIADDMNMX.RELU R36, R30, 0x1, R37, PT ;  /* 0x000000011e247846 */ /* 0x000fc60003801125 */
[----:B---3--:R-:W-:Y:S01]  /*1130*/  FFMA R37, R34, R41, R43 ;  /* 0x0000002922257223 */ /* 0x008fe2000000002b */
[C---:B------:R-:W-:Y:S01]  /*1140*/  IADD3 R41, PT, PT, R36.reuse, R31, RZ ;  /* 0x0000001f24297210 */ /* 0x040fe20007ffe0ff */
[----:B------:R-:W-:-:S03]  /*1150*/  IMAD.IADD R43, R36, 0x1, R28 ;  /* 0x00000001242b7824 */ /* 0x000fc600078e021c */
[-C--:B------:R-:W-:Y:S02]  /*1160*/  LEA R41, R41, R40.reuse, 0x1 ;  /* 0x0000002829297211 */ /* 0x080fe400078e08ff */
[----:B------:R-:W-:-:S03]  /*1170*/  LEA R43, R43, R40, 0x1 ;  /* 0x000000282b2b7211 */ /* 0x000fc600078e08ff */
[----:B------:R-:W-:-:S04]  /*1180*/  IMAD.WIDE R40, R41, 0x4, R38 ;  /* 0x0000000429287825 */ /* 0x000fc800078e0226 */
[----:B------:R-:W-:Y:S01]  /*1190*/  IMAD.WIDE R38, R43, 0x4, R38 ;  /* 0x000000042b267825 */ /* 0x000fe200078e0226 */
[----:B------:R-:W2:Y:S04]  /*11a0*/  LDG.E.CONSTANT R44, desc[UR8][R40.64+0x4] ;  /* 0x00000408282c7981 */ /* 0x000ea8000c1e9900 */
[----:B------:R-:W3:Y:S04]  /*11b0*/  LDG.E.CONSTANT R45, desc[UR8][R38.64+0x4] ;  /* 0x00000408262d7981 */ /* 0x000ee8000c1e9900 */
[----:B------:R-:W5:Y:S04]  /*11c0*/  LDG.E.CONSTANT R42, desc[UR8][R40.64] ;  /* 0x00000008282a7981 */ /* 0x000f68000c1e9900 */
[----:B------:R-:W5:Y:S01]  /*11d0*/  LDG.E.CONSTANT R43, desc[UR8][R38.64] ;  /* 0x00000008262b7981 */ /* 0x000f62000c1e9900 */
[----:B------:R-:W-:Y:S01]  /*11e0*/  BSSY.RECONVERGENT B1, `(.L_x_111) ;  /* 0x0000014000017945 */ /* 0x000fe20003800200 */
[----:B--2---:R-:W-:-:S04]  /*11f0*/  FFMA R37, R35, R44, R37 ;  /* 0x0000002c23257223 */ /* 0x004fc80000000025 */
[----:B---3--:R-:W-:Y:S01]  /*1200*/  FFMA R37, R32, R45, R37 ;  /* 0x0000002d20257223 */ /* 0x008fe20000000025 */
[----:B----4-:R-:W-:-:S03]  /*1210*/  FMUL R45, R33, R2 ;  /* 0x00000002212d7220 */ /* 0x010fc60000400000 */
[----:B------:R-:W-:Y:S01]  /*1220*/  FADD R37, R37, UR10 ;  /* 0x0000000a25257e21 */ /* 0x000fe20008000000 */
[----:B-----5:R-:W-:-:S03]  /*1230*/  FFMA R0, R34, R0, R45 ;  /* 0x0000000022007223 */ /* 0x020fc6000000002d */
[----:B------:R-:W0:Y:S01]  /*1240*/  MUFU.RCP R44, R37 ;  /* 0x00000025002c7308 */ /* 0x000e220000001000 */
        /* <DEDUP_REMOVED lines=10> */
[----:B------:R-:W-:-:S07]  /*12f0*/  MOV R2, 0x1310 ;  /* 0x0000131000027802 */ /* 0x000fce0000000f00 */
[----:B------:R-:W-:Y:S05]  /*1300*/  CALL.REL.NOINC `($__internal_2_$__cuda_sm3x_div_rn_noftz_f32_slowpath) ;  /* 0x0000000400707944 */ /* 0x000fea0003c00000 */
[----:B------:R-:W-:-:S07]  /*1310*/  MOV R2, R0 ;  /* 0x0000000000027202 */ /* 0x000fce0000000f00 */
.L_x_112:
[----:B------:R-:W-:Y:S05]  /*1320*/  BSYNC.RECONVERGENT B1 ;  /* 0x0000000000017941 */ /* 0x000fea0003800200 */
.L_x_111:
[----:B------:R-:W-:Y:S02]  /*1330*/  HFMA2 R0, -RZ, RZ, 0.96630859375, -0.0022525787353515625 ;  /* 0x3bbb989dff007431 */ /* 0x000fe400000001ff */
[----:B------:R-:W-:Y:S01]  /*1340*/  FMUL R39, R2, -0.5 ;  /* 0xbf00000002277820 */ /* 0x000fe20000400000 */
[----:B------:R-:W-:Y:S01]  /*1350*/  IMAD.MOV.U32 R41, RZ, RZ, 0x437c0000 ;  /* 0x437c0000ff297424 */ /* 0x000fe200078e00ff */
        /* <DEDUP_REMOVED lines=19> */
[----:B------:R-:W-:-:S07]  /*1490*/  MOV R2, 0x14b0 ;  /* 0x000014b000027802 */ /* 0x000fce0000000f00 */
[----:B------:R-:W-:Y:S05]  /*14a0*/  CALL.REL.NOINC `($__internal_2_$__cuda_sm3x_div_rn_noftz_f32_slowpath) ;  /* 0x0000000400087944 */ /* 0x000fea0003c00000 */
.L_x_114:
[----:B------:R-:W-:Y:S05]  /*14b0*/  BSYNC.RECONVERGENT B1 ;  /* 0x0000000000017941 */ /* 0x000fea0003800200 */
.L_x_113:
[----:B------:R-:W-:-:S13]  /*14c0*/  FSETP.GEU.AND P0, PT, R0, UR11, PT ;  /* 0x0000000b00007c0b */ /* 0x000fda000bf0e000 */
[----:B------:R-:W-:Y:S05]  /*14d0*/  @!P0 BRA `(.L_x_102) ;  /* 0x0000000000648947 */ /* 0x000fea0003800000 */
[----:B------:R-:W0:Y:S01]  /*14e0*/  LDC.64 R38, c[0x0][0x3a8] ;  /* 0x0000ea00ff267b82 */ /* 0x000e220000000a00 */
[----:B------:R-:W-:Y:S02]  /*14f0*/  IMAD R26, R26, UR12, RZ ;  /* 0x0000000c1a1a7c24 */ /* 0x000fe4000f8e02ff */
[--C-:B------:R-:W-:Y:S02]  /*1500*/  IMAD R37, R30, UR12, R7.reuse ;  /* 0x0000000c1e257c24 */ /* 0x100fe4000f8e0207 */
[--C-:B------:R-:W-:Y:S02]  /*1510*/  IMAD R28, R28, UR12, R26.reuse ;  /* 0x0000000c1c1c7c24 */ /* 0x100fe4000f8e021a */
[----:B------:R-:W-:Y:S02]  /*1520*/  IMAD R26, R31, UR12, R26 ;  /* 0x0000000c1f1a7c24 */ /* 0x000fe4000f8e021a */
[----:B------:R-:W-:Y:S01]  /*1530*/  IMAD R43, R36, UR12, R7 ;  /* 0x0000000c242b7c24 */ /* 0x000fe2000f8e0207 */
[-C--:B------:R-:W-:Y:S01]  /*1540*/  IADD3 R31, PT, PT, R28, R37.reuse, RZ ;  /* 0x000000251c1f7210 */ /* 0x080fe20007ffe0ff */
[----:B------:R-:W-:Y:S01]  /*1550*/  IMAD.IADD R41, R7, 0x1, R26 ;  /* 0x0000000107297824 */ /* 0x000fe200078e021a */
[----:B------:R-:W-:-:S03]  /*1560*/  IADD3 R37, PT, PT, R26, R37, RZ ;  /* 0x000000251a257210 */ /* 0x000fc60007ffe0ff */
[----:B------:R-:W-:Y:S01]  /*1570*/  IMAD R41, R36, UR12, R41 ;  /* 0x0000000c24297c24 */ /* 0x000fe2000f8e0229 */
[----:B------:R-:W-:Y:S01]  /*1580*/  IADD3 R43, PT, PT, R28, R43, RZ ;  /* 0x0000002b1c2b7210 */ /* 0x000fe20007ffe0ff */
[----:B0-----:R-:W-:-:S04]  /*1590*/  IMAD.WIDE R30, R31, 0x4, R38 ;  /* 0x000000041f1e7825 */ /* 0x001fc800078e0226 */
[--C-:B------:R-:W-:Y:S02]  /*15a0*/  IMAD.WIDE R36, R37, 0x4, R38.reuse ;  /* 0x0000000425247825 */ /* 0x100fe400078e0226 */
[----:B------:R-:W2:Y:S02]  /*15b0*/  LDG.E.CONSTANT R30, desc[UR8][R30.64] ;  /* 0x000000081e1e7981 */ /* 0x000ea4000c1e9900 */
[--C-:B------:R-:W-:Y:S02]  /*15c0*/  IMAD.WIDE R40, R41, 0x4, R38.reuse ;  /* 0x0000000429287825 */ /* 0x100fe400078e0226 */
[----:B------:R-:W3:Y:S02]  /*15d0*/  LDG.E.CONSTANT R37, desc[UR8][R36.64] ;  /* 0x0000000824257981 */ /* 0x000ee4000c1e9900 */
[----:B------:R-:W-:Y:S02]  /*15e0*/  IMAD.WIDE R38, R43, 0x4, R38 ;  /* 0x000000042b267825 */ /* 0x000fe400078e0226 */
[----:B------:R-:W4:Y:S04]  /*15f0*/  LDG.E.CONSTANT R40, desc[UR8][R40.64] ;  /* 0x0000000828287981 */ /* 0x000f28000c1e9900 */
[----:B------:R-:W5:Y:S01]  /*1600*/  LDG.E.CONSTANT R38, desc[UR8][R38.64] ;  /* 0x0000000826267981 */ /* 0x000f62000c1e9900 */
[----:B------:R-:W-:Y:S01]  /*1610*/  FADD R11, R11, 1 ;  /* 0x3f8000000b0b7421 */ /* 0x000fe20000000000 */
[----:B--2---:R-:W-:-:S04]  /*1620*/  FMUL R33, R33, R30 ;  /* 0x0000001e21217220 */ /* 0x004fc80000400000 */
[----:B---3--:R-:W-:-:S04]  /*1630*/  FFMA R34, R34, R37, R33 ;  /* 0x0000002522227223 */ /* 0x008fc80000000021 */
[----:B----4-:R-:W-:-:S04]  /*1640*/  FFMA R35, R35, R40, R34 ;  /* 0x0000002823237223 */ /* 0x010fc80000000022 */
[----:B-----5:R-:W-:-:S04]  /*1650*/  FFMA R35, R32, R38, R35 ;  /* 0x0000002620237223 */ /* 0x020fc80000000023 */
[----:B------:R-:W-:-:S07]  /*1660*/  FFMA R10, R35, R0, R10 ;  /* 0x00000000230a7223 */ /* 0x000fce000000000a */
.L_x_102:
[----:B------:R-:W-:Y:S05]  /*1670*/  BSYNC.RECONVERGENT B0 ;  /* 0x0000000000007941 */ /* 0x000fea0003800200 */
.L_x_101:
[----:B------:R-:W-:Y:S01]  /*1680*/  UIADD3 UR4, UPT, UPT, UR4, 0x1, URZ ;  /* 0x0000000104047890 */ /* 0x000fe2000fffe0ff */
[----:B------:R-:W-:Y:S11]  /*1690*/  BRA.U UP0, `(.L_x_115) ;  /* 0xfffffff100a87547 */ /* 0x000ff6000b83ffff */
[----:B------:R-:W0:Y:S01]  /*16a0*/  LDCU UR4, c[0x0][0x384] ;  /* 0x00007080ff0477ac */ /* 0x000e220008000800 */
[----:B------:R-:W-:-:S04]  /*16b0*/  IADD3 R15, PT, PT, R15, 0x1, RZ ;  /* 0x000000010f0f7810 */ /* 0x000fc80007ffe0ff */
[----:B0-----:R-:W-:-:S13]  /*16c0*/  ISETP.NE.AND P0, PT, R15, UR4, PT ;  /* 0x000000040f007c0c */ /* 0x001fda000bf05270 */
[----:B------:R-:W-:Y:S05]  /*16d0*/  @P0 BRA `(.L_x_116) ;  /* 0xfffffff000200947 */ /* 0x000fea000383ffff */
.L_x_100:
[----:B------:R-:W0:Y:S01]  /*16e0*/  LDCU UR4, c[0x0][0x3c8] ;  /* 0x00007900ff0477ac */ /* 0x000e220008000800 */
[----:B------:R-:W-:Y:S01]  /*16f0*/  FSETP.GT.AND P0, PT, R11, RZ, PT ;  /* 0x000000ff0b00720b */ /* 0x000fe20003f04000 */
[----:B------:R-:W-:-:S04]  /*1700*/  IMAD R4, R3, R4, R6 ;  /* 0x0000000403047224 */ /* 0x000fc800078e0206 */
[----:B0-----:R-:W-:-:S08]  /*1710*/  IMAD R4, R5, UR4, R4 ;  /* 0x0000000405047c24 */ /* 0x001fd0000f8e0204 */
[----:B------:R-:W-:Y:S05]  /*1720*/  @!P0 BRA `(.L_x_117) ;  /* 0x0000000000508947 */ /* 0x000fea0003800000 */
[----:B------:R-:W0:Y:S01]  /*1730*/  MUFU.RCP R0, R11 ;  /* 0x0000000b00007308 */ /* 0x000e220000001000 */
[----:B------:R-:W-:Y:S07]  /*1740*/  BSSY.RECONVERGENT B0, `(.L_x_118) ;  /* 0x000000c000007945 */ /* 0x000fee0003800200 */
[----:B------:R-:W1:Y:S01]  /*1750*/  FCHK P0, R10, R11 ;  /* 0x0000000b0a007302 */ /* 0x000e620000000000 */
[----:B0-----:R-:W-:-:S04]  /*1760*/  FFMA R3, R0, -R11, 1 ;  /* 0x3f80000000037423 */ /* 0x001fc8000000080b */
[----:B------:R-:W-:-:S04]  /*1770*/  FFMA R3, R0, R3, R0 ;  /* 0x0000000300037223 */ /* 0x000fc80000000000 */
[----:B------:R-:W-:-:S04]  /*1780*/  FFMA R5, R3, R10, RZ ;  /* 0x0000000a03057223 */ /* 0x000fc800000000ff */
[----:B------:R-:W-:-:S04]  /*1790*/  FFMA R0, R5, -R11, R10 ;  /* 0x8000000b05007223 */ /* 0x000fc8000000000a */
[----:B------:R-:W-:Y:S01]  /*17a0*/  FFMA R0, R3, R0, R5 ;  /* 0x0000000003007223 */ /* 0x000fe20000000005 */
[----:B-1----:R-:W-:Y:S06]  /*17b0*/  @!P0 BRA `(.L_x_119) ;  /* 0x0000000000108947 */ /* 0x002fec0003800000 */
[----:B------:R-:W-:Y:S01]  /*17c0*/  IMAD.MOV.U32 R0, RZ, RZ, R10 ;  /* 0x000000ffff007224 */ /* 0x000fe200078e000a */
[----:B------:R-:W-:Y:S02]  /*17d0*/  MOV R37, R11 ;  /* 0x0000000b00257202 */ /* 0x000fe40000000f00 */
[----:B------:R-:W-:-:S07]  /*17e0*/  MOV R2, 0x1800 ;  /* 0x0000180000027802 */ /* 0x000fce0000000f00 */
[----:B------:R-:W-:Y:S05]  /*17f0*/  CALL.REL.NOINC `($__internal_2_$__cuda_sm3x_div_rn_noftz_f32_slowpath) ;  /* 0x0000000000347944 */ /* 0x000fea0003c00000 */
.L_x_119:
[----:B------:R-:W-:Y:S05]  /*1800*/  BSYNC.RECONVERGENT B0 ;  /* 0x0000000000007941 */ /* 0x000fea0003800200 */
.L_x_118:
[----:B------:R-:W0:Y:S01]  /*1810*/  LDC.64 R2, c[0x0][0x3f0] ;  /* 0x0000fc00ff027b82 */ /* 0x000e220000000a00 */
[----:B------:R-:W1:Y:S02]  /*1820*/  LDCU UR4, c[0x0][0x380] ;  /* 0x00007000ff0477ac */ /* 0x000e640008000800 */
[----:B-1----:R-:W-:-:S04]  /*1830*/  IMAD R7, R4, UR4, R7 ;  /* 0x0000000404077c24 */ /* 0x002fc8000f8e0207 */
[----:B0-----:R-:W-:-:S05]  /*1840*/  IMAD.WIDE R2, R7, 0x4, R2 ;  /* 0x0000000407027825 */ /* 0x001fca00078e0202 */
[----:B------:R-:W-:Y:S01]  /*1850*/  STG.E desc[UR8][R2.64], R0 ;  /* 0x0000000002007986 */ /* 0x000fe2000c101908 */
[----:B------:R-:W-:Y:S05]  /*1860*/  EXIT ;  /* 0x000000000000794d */ /* 0x000fea0003800000 */
.L_x_117:
[----:B------:R-:W0:Y:S01]  /*1870*/  LDC.64 R2, c[0x0][0x3f0] ;  /* 0x0000fc00ff027b82 */ /* 0x000e220000000a00 */
[----:B------:R-:W1:Y:S02]  /*1880*/  LDCU UR4, c[0x0][0x380] ;  /* 0x00007000ff0477ac */ /* 0x000e640008000800 */
[----:B-1----:R-:W-:-:S04]  /*1890*/  IMAD R7, R4, UR4, R7 ;  /* 0x0000000404077c24 */ /* 0x002fc8000f8e0207 */
[----:B0-----:R-:W-:-:S05]  /*18a0*/  IMAD.WIDE R2, R7, 0x4, R2 ;  /* 0x0000000407027825 */ /* 0x001fca00078e0202 */
[----:B------:R-:W-:Y:S01]  /*18b0*/  STG.E desc[UR8][R2.64], RZ ;  /* 0x000000ff02007986 */ /* 0x000fe2000c101908 */
[----:B------:R-:W-:Y:S05]  /*18c0*/  EXIT ;  /* 0x000000000000794d */ /* 0x000fea0003800000 */
        .weak           $__internal_2_$__cuda_sm3x_div_rn_noftz_f32_slowpath
        .type           $__internal_2_$__cuda_sm3x_div_rn_noftz_f32_slowpath,@function
        .size           $__internal_2_$__cuda_sm3x_div_rn_noftz_f32_slowpath,(.L_x_746 - $__internal_2_$__cuda_sm3x_div_rn_noftz_f32_slowpath)
$__internal_2_$__cuda_sm3x_div_rn_noftz_f32_slowpath:
[--C-:B------:R-:W-:Y:S01]  /*18d0*/  SHF.R.U32.HI R38, RZ, 0x17, R37.reuse ;  /* 0x00000017ff267819 */ /* 0x100fe20000011625 */
[----:B------:R-:W-:Y:S01]  /*18e0*/  BSSY.RECONVERGENT B2, `(.L_x_120) ;  /* 0x0000063000027945 */ /* 0x000fe20003800200 */
[----:B------:R-:W-:Y:S01]  /*18f0*/  SHF.R.U32.HI R40, RZ, 0x17, R0 ;  /* 0x00000017ff287819 */ /* 0x000fe20000011600 */
[----:B------:R-:W-:Y:S01]  /*1900*/  IMAD.MOV.U32 R43, RZ, RZ, R37 ;  /* 0x000000ffff2b7224 */ /* 0x000fe200078e0025 */
        /* <DEDUP_REMOVED lines=29> */
[----:B------:R-:W-:-:S04]  /*1ae0*/  @!P1 FFMA R43, R37, 1.84467440737095516160e+19, RZ ;  /* 0x5f800000252b9823 */ /* 0x000fc800000000ff */
[----:B------:R-:W-:-:S07]  /*1af0*/  @!P1 VIADD R39, R39, 0x40 ;  /* 0x0000004027279836 */ /* 0x000fce0000000000 */
.L_x_121:
[----:B------:R-:W-:Y:S01]  /*1b00*/  LEA R44, R38, 0xc0800000, 0x17 ;  /* 0xc0800000262c7811 */ /* 0x000fe200078eb8ff */
[----:B------:R-:W-:Y:S01]  /*1b10*/  BSSY.RECONVERGENT B3, `(.L_x_126) ;  /* 0x0000036000037945 */ /* 0x000fe20003800200 */
[----:B------:R-:W-:Y:S02]  /*1b20*/  IADD3 R45, PT, PT, R40, -0x7f, RZ ;  /* 0xffffff81282d7810 */ /* 0x000fe40007ffe0ff */
[----:B------:R-:W-:Y:S02]  /*1b30*/  IADD3 R44, PT, PT, -R44, R43, RZ ;  /* 0x0000002b2c2c7210 */ /* 0x000fe40007ffe1ff */
[C---:B------:R-:W-:Y:S01]  /*1b40*/  IADD3 R38, PT, PT, R45.reuse, 0x7f, -R38 ;  /* 0x0000007f2d267810 */ /* 0x040fe20007ffe826 */
[----:B------:R-:W-:Y:S01]  /*1b50*/  IMAD R0, R45, -0x800000, R0 ;  /* 0xff8000002d007824 */ /* 0x000fe200078e0200 */
[----:B------:R-:W0:Y:S01]  /*1b60*/  MUFU.RCP R42, R44 ;  /* 0x0000002c002a7308 */ /* 0x000e220000001000 */
[----:B------:R-:W-:Y:S01]  /*1b70*/  FADD.FTZ R41, -R44, -RZ ;  /* 0x800000ff2c297221 */ /* 0x000fe20000010100 */
[----:B------:R-:W-:-:S03]  /*1b80*/  IADD3 R39, PT, PT, R38, R39, RZ ;  /* 0x0000002726277210 */ /* 0x000fc60007ffe0ff */
[----:B0-----:R-:W-:-:S04]  /*1b90*/  FFMA R43, R42, R41, 1 ;  /* 0x3f8000002a2b7423 */ /* 0x001fc80000000029 */
[----:B------:R-:W-:-:S04]  /*1ba0*/  FFMA R43, R42, R43, R42 ;  /* 0x0000002b2a2b7223 */ /* 0x000fc8000000002a */
[----:B------:R-:W-:-:S04]  /*1bb0*/  FFMA R40, R0, R43, RZ ;  /* 0x0000002b00287223 */ /* 0x000fc800000000ff */
[----:B------:R-:W-:-:S04]  /*1bc0*/  FFMA R42, R41, R40, R0 ;  /* 0x00000028292a7223 */ /* 0x000fc80000000000 */
[----:B------:R-:W-:-:S04]  /*1bd0*/  FFMA R42, R43, R42, R40 ;  /* 0x0000002a2b2a7223 */ /* 0x000fc80000000028 */
[----:B------:R-:W-:-:S04]  /*1be0*/  FFMA R41, R41, R42, R0 ;  /* 0x0000002a29297223 */ /* 0x000fc80000000000 */
[----:B------:R-:W-:-:S05]  /*1bf0*/  FFMA R0, R43, R41, R42 ;  /* 0x000000292b007223 */ /* 0x000fca000000002a */
[----:B------:R-:W-:-:S04]  /*1c00*/  SHF.R.U32.HI R38, RZ, 0x17, R0 ;  /* 0x00000017ff267819 */ /* 0x000fc80000011600 */
[----:B------:R-:W-:-:S05]  /*1c10*/  LOP3.LUT R38, R38, 0xff, RZ, 0xc0, !PT ;  /* 0x000000ff26267812 */ /* 0x000fca00078ec0ff */
[----:B------:R-:W-:-:S05]  /*1c20*/  IMAD.IADD R38, R38, 0x1, R39 ;  /* 0x0000000126267824 */ /* 0x000fca00078e0227 */
        /* <DEDUP_REMOVED lines=13> */
[C---:B------:R-:W-:Y:S02]  /*1d00*/  ISETP.NE.AND P2, PT, R38.reuse, RZ, PT ;  /* 0x000000ff2600720c */ /* 0x040fe40003f45270 */
[----:B------:R-:W-:Y:S02]  /*1d10*/  LOP3.LUT R39, R39, 0x7fffff, RZ, 0xc0, !PT ;  /* 0x007fffff27277812 */ /* 0x000fe400078ec0ff */
[C---:B------:R-:W-:Y:S02]  /*1d20*/  ISETP.NE.AND P1, PT, R38.reuse, RZ, PT ;  /* 0x000000ff2600720c */ /* 0x040fe40003f25270 */
[----:B------:R-:W-:Y:S02]  /*1d30*/  LOP3.LUT R42, R39, 0x800000, RZ, 0xfc, !PT ;  /* 0x00800000272a7812 */ /* 0x000fe400078efcff */
[----:B------:R-:W-:-:S02]  /*1d40*/  IADD3 R39, PT, PT, R38, 0x20, RZ ;  /* 0x0000002026277810 */ /* 0x000fc40007ffe0ff */
        /* <DEDUP_REMOVED lines=10> */
[----:B------:R-:W-:-:S05]  /*1df0*/  LOP3.LUT R38, R38, R41, RZ, 0xc0, !PT ;  /* 0x0000002926267212 */ /* 0x000fca00078ec0ff */
[----:B------:R-:W-:-:S05]  /*1e00*/  IMAD.IADD R39, R39, 0x1, R38 ;  /* 0x0000000127277824 */ /* 0x000fca00078e0226 */
[----:B------:R-:W-:Y:S01]  /*1e10*/  LOP3.LUT R0, R39, R0, RZ, 0xfc, !PT ;  /* 0x0000000027007212 */ /* 0x000fe200078efcff */
[----:B------:R-:W-:Y:S06]  /*1e20*/  BRA `(.L_x_129) ;  /* 0x0000000000107947 */ /* 0x000fec0003800000 */
.L_x_128:
[----:B------:R-:W-:-:S04]  /*1e30*/  LOP3.LUT R0, R0, 0x80000000, RZ, 0xc0, !PT ;  /* 0x8000000000007812 */ /* 0x000fc800078ec0ff */
[----:B------:R-:W-:Y:S01]  /*1e40*/  LOP3.LUT R0, R0, 0x7f800000, RZ, 0xfc, !PT ;  /* 0x7f80000000007812 */ /* 0x000fe200078efcff */
[----:B------:R-:W-:Y:S06]  /*1e50*/  BRA `(.L_x_129) ;  /* 0x0000000000047947 */ /* 0x000fec0003800000 */
.L_x_127:
[----:B------:R-:W-:-:S07]  /*1e60*/  LEA R0, R39, R0, 0x17 ;  /* 0x0000000027007211 */ /* 0x000fce00078eb8ff */
.L_x_129:
[----:B------:R-:W-:Y:S05]  /*1e70*/  BSYNC.RECONVERGENT B3 ;  /* 0x0000000000037941 */ /* 0x000fea0003800200 */
.L_x_126:
[----:B------:R-:W-:Y:S05]  /*1e80*/  BRA `(.L_x_130) ;  /* 0x0000000000207947 */ /* 0x000fea0003800000 */
.L_x_125:
[----:B------:R-:W-:-:S04]  /*1e90*/  LOP3.LUT R0, R43, 0x80000000, R0, 0x48, !PT ;  /* 0x800000002b007812 */ /* 0x000fc800078e4800 */
[----:B------:R-:W-:Y:S01]  /*1ea0*/  LOP3.LUT R0, R0, 0x7f800000, RZ, 0xfc, !PT ;  /* 0x7f80000000007812 */ /* 0x000fe200078efcff */
[----:B------:R-:W-:Y:S06]  /*1eb0*/  BRA `(.L_x_130) ;  /* 0x0000000000147947 */ /* 0x000fec0003800000 */
.L_x_124:
[----:B------:R-:W-:Y:S01]  /*1ec0*/  LOP3.LUT R0, R43, 0x80000000, R0, 0x48, !PT ;  /* 0x800000002b007812 */ /* 0x000fe200078e4800 */
[----:B------:R-:W-:Y:S06]  /*1ed0*/  BRA `(.L_x_130) ;  /* 0x00000000000c7947 */ /* 0x000fec0003800000 */
.L_x_123:
[----:B------:R-:W0:Y:S01]  /*1ee0*/  MUFU.RSQ R0, -QNAN ;  /* 0xffc0000000007908 */ /* 0x000e220000001400 */
[----:B------:R-:W-:Y:S05]  /*1ef0*/  BRA `(.L_x_130) ;  /* 0x0000000000047947 */ /* 0x000fea0003800000 */
.L_x_122:
[----:B------:R-:W-:-:S07]  /*1f00*/  FADD.FTZ R0, R0, R37 ;  /* 0x0000002500007221 */ /* 0x000fce0000010000 */
.L_x_130:
[----:B------:R-:W-:Y:S05]  /*1f10*/  BSYNC.RECONVERGENT B2 ;  /* 0x0000000000027941 */ /* 0x000fea0003800200 */
.L_x_120:
[----:B------:R-:W-:Y:S01]  /*1f20*/  HFMA2 R39, -RZ, RZ, 0, 0 ;  /* 0x00000000ff277431 */ /* 0x000fe200000001ff */
[----:B------:R-:W-:-:S04]  /*1f30*/  MOV R38, R2 ;  /* 0x0000000200267202 */ /* 0x000fc80000000f00 */
[----:B0-----:R-:W-:Y:S05]  /*1f40*/  RET.REL.NODEC R38 `(_Z20flash_bevpool_kernelILb0ELi0ELb0EEviiiiiffPKfS1_S1_PKiS3_iiiffffffPf) ;  /* 0xffffffe0262c7950 */ /* 0x001fea0003c3ffff */
.L_x_131:
        /* <DEDUP_REMOVED lines=11> */
.L_x_746:


//--------------------- .text._Z20flash_bevpool_kernelILb0ELi0ELb1EEviiiiiffPKfS1_S1_PKiS3_iiiffffffPf --------------------------
	.section	.text._Z20flash_bevpool_kernelILb0ELi0ELb1EEviiiiiffPKfS1_S1_PKiS3_iiiffffffPf,"ax",@progbits
	.align	128
        .global         _Z20flash_bevpool_kernelILb0ELi0ELb1EEviiiiiffPKfS1_S1_PKiS3_iiiffffffPf
        .type           _Z20flash_bevpool_kernelILb0ELi0ELb1EEviiiiiffPKfS1_S1_PKiS3_iiiffffffPf,@function
        .size           _Z20flash_bevpool_kernelILb0ELi0ELb1EEviiiiiffPKfS1_S1_PKiS3_iiiffffffPf,(.L_x_747 - _Z20flash_bevpool_kernelILb0ELi0ELb1EEviiiiiffPKfS1_S1_PKiS3_iiiffffffPf)
        .other          _Z20flash_bevpool_kernelILb0ELi0ELb1EEviiiiiffPKfS1_S1_PKiS3_iiiffffffPf,@"STO_CUDA_ENTRY STV_DEFAULT"
_Z20flash_bevpool_kernelILb0ELi0ELb1EEviiiiiffPKfS1_S1_PKiS3_iiiffffffPf:
.text._Z20flash_bevpool_kernelILb0ELi0ELb1EEviiiiiffPKfS1_S1_PKiS3_iiiffffffPf:
        /* <DEDUP_REMOVED lines=118> */
.L_x_148:
[----:B------:R-:W0:Y:S01]  /*0760*/  LDCU.64 UR4, c[0x0][0x3b0] ;  /* 0x00007600ff0477ac */ /* 0x000e220008000a00 */
[----:B------:R-:W-:Y:S01]  /*0770*/  IMAD R0, R15, 0xc, RZ ;  /* 0x0000000c0f007824 */ /* 0x000fe200078e02ff */
[----:B------:R-:W1:Y:S01]  /*0780*/  LDC.64 R22, c[0x0][0x3b8] ;  /* 0x0000ee00ff167b82 */ /* 0x000e620000000a00 */
[----:B------:R-:W2:Y:S03]  /*0790*/  LDCU UR12, c[0x0][0x380] ;  /* 0x00007000ff0c77ac */ /* 0x000ea60008000800 */
[----:B------:R-:W-:Y:S01]  /*07a0*/  IADD3 R0, P0, PT, R0, R13, RZ ;  /* 0x0000000d00007210 */ /* 0x000fe20007f1e0ff */
[----:B------:R-:W3:Y:S03]  /*07b0*/  LDCU UR10, c[0x0][0x394] ;  /* 0x00007280ff0a77ac */ /* 0x000ee60008000800 */
[----:B------:R-:W-:Y:S01]  /*07c0*/  IADD3.X R19, PT, PT, RZ, R14, RZ, P0, !PT ;  /* 0x0000000eff137210 */ /* 0x000fe200007fe4ff */
[----:B------:R-:W4:Y:S01]  /*07d0*/  LDCU UR7, c[0x0][0x3dc] ;  /* 0x00007b80ff0777ac */ /* 0x000f220008000800 */
[----:B------:R-:W1:Y:S01]  /*07e0*/  LDCU UR11, c[0x0][0x398] ;  /* 0x00007300ff0b77ac */ /* 0x000e620008000800 */
[C---:B0-----:R-:W-:Y:S01]  /*07f0*/  LEA R24, P0, R0.reuse, UR4, 0x2 ;  /* 0x0000000400187c11 */ /* 0x041fe2000f8010ff */
[----:B------:R-:W0:Y:S03]  /*0800*/  LDCU UR4, c[0x0][0x384] ;  /* 0x00007080ff0477ac */ /* 0x000e260008000800 */
[----:B------:R-:W-:-:S05]  /*0810*/  LEA.HI.X R25, R0, UR5, R19, 0x2, P0 ;  /* 0x0000000500197c11 */ /* 0x000fca00080f1413 */
[----:B------:R-:W2:Y:S04]  /*0820*/  LDG.E.CONSTANT R31, desc[UR8][R24.64+0x14] ;  /* 0x00001408181f7981 */ /* 0x000ea8000c1e9900 */
[----:B------:R-:W3:Y:S04]  /*0830*/  LDG.E.CONSTANT R27, desc[UR8][R24.64+0x4] ;  /* 0x00000408181b7981 */ /* 0x000ee8000c1e9900 */
[----:B------:R-:W4:Y:S04]  /*0840*/  LDG.E.CONSTANT R35, desc[UR8][R24.64+0x24] ;  /* 0x0000240818237981 */ /* 0x000f28000c1e9900 */
[----:B------:R-:W4:Y:S04]  /*0850*/  LDG.E.CONSTANT R26, desc[UR8][R24.64+0x10] ;  /* 0x00001008181a7981 */ /* 0x000f28000c1e9900 */
[----:B------:R-:W4:Y:S04]  /*0860*/  LDG.E.CONSTANT R0, desc[UR8][R24.64] ;  /* 0x0000000818007981 */ /* 0x000f28000c1e9900 */
[----:B------:R-:W4:Y:S04]  /*0870*/  LDG.E.CONSTANT R28, desc[UR8][R24.64+0x20] ;  /* 0x00002008181c7981 */ /* 0x000f28000c1e9900 */
[----:B------:R-:W4:Y:S04]  /*0880*/  LDG.E.CONSTANT R29, desc[UR8][R24.64+0xc] ;  /* 0x00000c08181d7981 */ /* 0x000f28000c1e9900 */
[----:B------:R-:W4:Y:S04]  /*0890*/  LDG.E.CONSTANT R33, desc[UR8][R24.64+0x1c] ;  /* 0x00001c0818217981 */ /* 0x000f28000c1e9900 */
[----:B------:R-:W4:Y:S01]  /*08a0*/  LDG.E.CONSTANT R30, desc[UR8][R24.64+0x2c] ;  /* 0x00002c08181e7981 */ /* 0x000f22000c1e9900 */
[----:B------:R-:W-:-:S03]  /*08b0*/  IMAD.IADD R21, R12, 0x1, R15 ;  /* 0x000000010c157824 */ /* 0x000fc600078e020f */
[----:B------:R-:W5:Y:S04]  /*08c0*/  LDG.E.CONSTANT R18, desc[UR8][R24.64+0x8] ;  /* 0x0000080818127981 */ /* 0x000f68000c1e9900 */
[----:B------:R-:W5:Y:S04]  /*08d0*/  LDG.E.CONSTANT R19, desc[UR8][R24.64+0x18] ;  /* 0x0000180818137981 */ /* 0x000f68000c1e9900 */
[----:B------:R1:W5:Y:S01]  /*08e0*/  LDG.E.CONSTANT R20, desc[UR8][R24.64+0x28] ;  /* 0x0000280818147981 */ /* 0x000362000c1e9900 */
[----:B------:R-:W-:Y:S01]  /*08f0*/  IADD3 R15, PT, PT, R15, 0x1, RZ ;  /* 0x000000010f0f7810 */ /* 0x000fe20007ffe0ff */
[----:B------:R-:W-:-:S03]  /*0900*/  UMOV UR5, UR6 ;  /* 0x0000000600057c82 */ /* 0x000fc60008000000 */
[----:B0-----:R-:W-:Y:S01]  /*0910*/  ISETP.NE.AND P2, PT, R15, UR4, PT ;  /* 0x000000040f007c0c */ /* 0x001fe2000bf45270 */
[----:B------:R-:W-:Y:S01]  /*0920*/  UMOV UR4, URZ ;  /* 0x000000ff00047c82 */ /* 0x000fe20008000000 */
[C---:B--2---:R-:W-:Y:S01]  /*0930*/  FMUL R31, R8.reuse, R31 ;  /* 0x0000001f081f7220 */ /* 0x044fe20000400000 */
[C---:B---3--:R-:W-:Y:S01]  /*0940*/  FMUL R2, R8.reuse, R27 ;  /* 0x0000001b08027220 */ /* 0x048fe20000400000 */
[----:B----4-:R-:W-:Y:S02]  /*0950*/  FMUL R35, R8, R35 ;  /* 0x0000002308237220 */ /* 0x010fe40000400000 */
[----:B-1----:R-:W-:Y:S01]  /*0960*/  FFMA R24, R9, R26, R31 ;  /* 0x0000001a09187223 */ /* 0x002fe2000000001f */
[----:B------:R-:W-:Y:S01]  /*0970*/  SHF.L.U32 R31, R21, 0x1, RZ ;  /* 0x00000001151f7819 */ /* 0x000fe200000006ff */
[C---:B------:R-:W-:Y:S01]  /*0980*/  FFMA R0, R9.reuse, R0, R2 ;  /* 0x0000000009007223 */ /* 0x040fe20000000002 */
[----:B------:R-:W-:-:S03]  /*0990*/  FFMA R27, R9, R28, R35 ;  /* 0x0000001c091b7223 */ /* 0x000fc60000000023 */
[----:B------:R-:W-:-:S04]  /*09a0*/  IMAD.WIDE R22, R31, 0x4, R22 ;  /* 0x000000041f167825 */ /* 0x000fc800078e0216 */
[----:B------:R-:W-:Y:S01]  /*09b0*/  FADD R25, R0, R29 ;  /* 0x0000001d00197221 */ /* 0x000fe20000000000 */
[----:B------:R-:W-:Y:S01]  /*09c0*/  FADD R24, R24, R33 ;  /* 0x0000002118187221 */ /* 0x000fe20000000000 */
[----:B------:R-:W-:-:S07]  /*09d0*/  FADD R27, R27, R30 ;  /* 0x0000001e1b1b7221 */ /* 0x000fce0000000000 */
.L_x_147:
[----:B------:R-:W0:Y:S01]  /*09e0*/  LDC R31, c[0x0][0x3e8] ;  /* 0x0000fa00ff1f7b82 */ /* 0x000e220000000800 */
[----:B------:R-:W-:Y:S01]  /*09f0*/  I2FP.F32.U32 R0, UR4 ;  /* 0x0000000400007c45 */ /* 0x000fe20008201000 */
[----:B------:R-:W-:Y:S01]  /*0a00*/  UIADD3 UR5, UPT, UPT, UR5, 0x1, URZ ;  /* 0x0000000105057890 */ /* 0x000fe2000fffe0ff */
[----:B------:R-:W-:Y:S03]  /*0a10*/  BSSY.RECONVERGENT B0, `(.L_x_133) ;  /* 0x00000c8000007945 */ /* 0x000fe60003800200 */
[----:B------:R-:W-:Y:S01]  /*0a20*/  FADD R0, R0, 0.5 ;  /* 0x3f00000000007421 */ /* 0x000fe20000000000 */
[----:B------:R-:W-:-:S03]  /*0a30*/  UISETP.NE.AND UP0, UPT, UR5, URZ, UPT ;  /* 0x000000ff0500728c */ /* 0x000fc6000bf05270 */
[----:B0-----:R-:W-:-:S04]  /*0a40*/  FFMA R31, R0, UR7, R31 ;  /* 0x00000007001f7c23 */ /* 0x001fc8000800001f */
[----:B-----5:R-:W-:-:S05]  /*0a50*/  FFMA R26, R20, R31, R27 ;  /* 0x0000001f141a7223 */ /* 0x020fca000000001b */
[----:B------:R-:W-:-:S13]  /*0a60*/  FSETP.GTU.AND P0, PT, R26, RZ, PT ;  /* 0x000000ff1a00720b */ /* 0x000fda0003f0c000 */
[----:B------:R-:W-:Y:S05]  /*0a70*/  @!P0 BRA `(.L_x_134) ;  /* 0x0000000c00048947 */ /* 0x000fea0003800000 */
[----:B------:R-:W-:Y:S01]  /*0a80*/  FSETP.GE.AND P0, PT, R26, RZ, PT ;  /* 0x000000ff1a00720b */ /* 0x000fe20003f06000 */
[-C--:B------:R-:W-:Y:S01]  /*0a90*/  FFMA R0, R18, R31.reuse, R25 ;  /* 0x0000001f12007223 */ /* 0x080fe20000000019 */
[----:B------:R-:W-:Y:S01]  /*0aa0*/  FMNMX R28, R26, UR10, !PT ;  /* 0x0000000a1a1c7c09 */ /* 0x000fe2000f800000 */
[----:B------:R-:W-:Y:S01]  /*0ab0*/  BSSY.RECONVERGENT B1, `(.L_x_135) ;  /* 0x000000f000017945 */ /* 0x000fe20003800200 */
[----:B------:R-:W-:-:S09]  /*0ac0*/  FFMA R31, R19, R31, R24 ;  /* 0x0000001f131f7223 */ /* 0x000fd20000000018 */
        /* <DEDUP_REMOVED lines=11> */
[----:B------:R-:W-:Y:S05]  /*0b80*/  CALL.REL.NOINC `($__internal_3_$__cuda_sm3x_div_rn_noftz_f32_slowpath) ;  /* 0x0000000c004c7944 */ /* 0x000fea0003c00000 */
[----:B------:R-:W-:-:S07]  /*0b90*/  IMAD.MOV.U32 R29, RZ, RZ, R0 ;  /* 0x000000ffff1d7224 */ /* 0x000fce00078e0000 */
.L_x_136:
[----:B------:R-:W-:Y:S05]  /*0ba0*/  BSYNC.RECONVERGENT B1 ;  /* 0x0000000000017941 */ /* 0x000fea0003800200 */
.L_x_135:
        /* <DEDUP_REMOVED lines=12> */
[----:B------:R-:W-:Y:S05]  /*0c70*/  CALL.REL.NOINC `($__internal_3_$__cuda_sm3x_div_rn_noftz_f32_slowpath) ;  /* 0x0000000c00107944 */ /* 0x000fea0003c00000 */
[----:B------:R-:W-:-:S07]  /*0c80*/  MOV R32, R0 ;  /* 0x0000000000207202 */ /* 0x000fce0000000f00 */
.L_x_138:
[----:B------:R-:W-:Y:S05]  /*0c90*/  BSYNC.RECONVERGENT B1 ;  /* 0x0000000000017941 */ /* 0x000fea0003800200 */
.L_x_137:
        /* <DEDUP_REMOVED lines=11> */
[----:B------:R-:W-:Y:S01]  /*0d50*/  IMAD.MOV.U32 R0, RZ, RZ, R29 ;  /* 0x000000ffff007224 */ /* 0x000fe200078e001d */
[----:B------:R-:W-:Y:S02]  /*0d60*/  MOV R37, R16 ;  /* 0x0000001000257202 */ /* 0x000fe40000000f00 */
[----:B------:R-:W-:-:S07]  /*0d70*/  MOV R2, 0xd90 ;  /* 0x00000d9000027802 */ /* 0x000fce0000000f00 */
[----:B-----5:R-:W-:Y:S05]  /*0d80*/  CALL.REL.NOINC `($__internal_3_$__cuda_sm3x_div_rn_noftz_f32_slowpath) ;  /* 0x0000000800cc7944 */ /* 0x020fea0003c00000 */
.L_x_140:
[----:B------:R-:W-:Y:S05]  /*0d90*/  BSYNC.RECONVERGENT B1 ;  /* 0x0000000000017941 */ /* 0x000fea0003800200 */
.L_x_139:
        /* <DEDUP_REMOVED lines=15> */
.L_x_142:
[----:B------:R-:W-:Y:S05]  /*0e90*/  BSYNC.RECONVERGENT B1 ;  /* 0x0000000000017941 */ /* 0x000fea0003800200 */
.L_x_141:
        /* <DEDUP_REMOVED lines=9> */
[----:B------:R-:W-:Y:S01]  /*0f30*/  VIADD R33, R30, 0xffffffff ;  /* 0xffffffff1e217836 */ /* 0x000fe20000000000 */
[----:B------:R-:W1:Y:S01]  /*0f40*/  LDC.64 R38, c[0x0][0x3a0] ;  /* 0x0000e800ff267b82 */ /* 0x000e620000000a00 */
[----:B------:R-:W-:Y:S01]  /*0f50*/  IMAD R36, R21, R30, RZ ;  /* 0x0000001e15247224 */ /* 0x000fe200078e02ff */
[----:B------:R-:W-:-:S04]  /*0f60*/  IADD3 R37, PT, PT, R31, -0x1, RZ ;  /* 0xffffffff1f257810 */ /* 0x000fc80007ffe0ff */
[----:B------:R-:W2:Y:S01]  /*0f70*/  F2I.FLOOR.NTZ R2, R29 ;  /* 0x0000001d00027305 */ /* 0x000ea20000207100 */
[----:B0-----:R-:W-:-:S04]  /*0f80*/  VIMNMX.RELU R34, PT, PT, R28, R33, PT ;  /* 0x000000211c227248 */ /* 0x001fc80003fe1100 */
[----:B------:R-:W-:Y:S02]  /*0f90*/  VIADDMNMX.RELU R30, R34, 0x1, R33, PT ;  /* 0x00000001221e7846 */ /* 0x000fe40003801121 */
[----:B------:R-:W-:Y:S01]  /*0fa0*/  I2FP.F32.S32 R33, R28 ;  /* 0x0000001c00217245 */ /* 0x000fe20000201400 */
[----:B------:R-:W-:Y:S01]  /*0fb0*/  IMAD R28, R31, R36, RZ ;  /* 0x000000241f1c7224 */ /* 0x000fe200078e02ff */
[----:B--2---:R-:W-:-:S03]  /*0fc0*/  I2FP.F32.S32 R32, R2 ;  /* 0x0000000200207245 */ /* 0x004fc60000201400 */
[----:B------:R-:W-:Y:S01]  /*0fd0*/  FADD R0, R0, -R33 ;  /* 0x8000002100007221 */ /* 0x000fe20000000000 */
[----:B------:R-:W-:Y:S01]  /*0fe0*/  SHF.L.U32 R40, R28, 0x1, RZ ;  /* 0x000000011c287819 */ /* 0x000fe200000006ff */
[----:B------:R-:W-:Y:S01]  /*0ff0*/  FADD R35, R29, -R32 ;  /* 0x800000201d237221 */ /* 0x000fe20000000000 */
[C---:B------:R-:W-:Y:S01]  /*1000*/  IMAD R29, R31.reuse, R30, RZ ;  /* 0x0000001e1f1d7224 */ /* 0x040fe200078e02ff */
[----:B------:R-:W-:Y:S01]  /*1010*/  VIMNMX.RELU R30, PT, PT, R2, R37, PT ;  /* 0x00000025021e7248 */ /* 0x000fe20003fe1100 */
[----:B------:R-:W-:Y:S02]  /*1020*/  IMAD R31, R31, R34, RZ ;  /* 0x000000221f1f7224 */ /* 0x000fe400078e02ff */
[C---:B------:R-:W-:Y:S01]  /*1030*/  FADD R41, -R35.reuse, 1 ;  /* 0x3f80000023297421 */ /* 0x040fe20000000100 */
[----:B------:R-:W-:Y:S01]  /*1040*/  FADD R2, -R0, 1 ;  /* 0x3f80000000027421 */ /* 0x000fe20000000100 */
[C---:B------:R-:W-:Y:S01]  /*1050*/  IADD3 R33, PT, PT, R30.reuse, R29, RZ ;  /* 0x0000001d1e217210 */ /* 0x040fe20007ffe0ff */
[----:B------:R-:W-:Y:S01]  /*1060*/  FMUL R32, R35, R0 ;  /* 0x0000000023207220 */ /* 0x000fe20000400000 */
[----:B------:R-:W-:Y:S01]  /*1070*/  IADD3 R43, PT, PT, R30, R31, RZ ;  /* 0x0000001f1e2b7210 */ /* 0x000fe20007ffe0ff */
[-C--:B------:R-:W-:Y:S01]  /*1080*/  FMUL R34, R41, R2.reuse ;  /* 0x0000000229227220 */ /* 0x080fe20000400000 */
[----:B------:R-:W-:Y:S01]  /*1090*/  FMUL R35, R35, R2 ;  /* 0x0000000223237220 */ /* 0x000fe20000400000 */
[----:B------:R-:W-:Y:S01]  /*10a0*/  IMAD R42, R33, 0x2, R40 ;  /* 0x00000002212a7824 */ /* 0x000fe200078e0228 */
[----:B------:R-:W-:Y:S01]  /*10b0*/  LEA R45, R43, R40, 0x1 ;  /* 0x000000282b2d7211 */ /* 0x000fe200078e08ff */
[----:B------:R-:W-:-:S02]  /*10c0*/  FMUL R33, R0, R41 ;  /* 0x0000002900217220 */ /* 0x000fc40000400000 */
[----:B-1----:R-:W-:-:S04]  /*10d0*/  IMAD.WIDE R42, R42, 0x4, R38 ;  /* 0x000000042a2a7825 */ /* 0x002fc800078e0226 */
        /* <DEDUP_REMOVED lines=8> */
[C---:B------:R-:W-:Y:S02]  /*1160*/  IADD3 R41, PT, PT, R36.reuse, R31, RZ ;  /* 0x0000001f24297210 */ /* 0x040fe40007ffe0ff */
[----:B------:R-:W-:-:S03]  /*1170*/  IADD3 R43, PT, PT, R36, R29, RZ ;  /* 0x0000001d242b7210 */ /* 0x000fc60007ffe0ff */
[----:B------:R-:W-:Y:S01]  /*1180*/  IMAD R41, R41, 0x2, R40 ;  /* 0x0000000229297824 */ /* 0x000fe200078e0228 */
        /* <DEDUP_REMOVED lines=25> */
[----:B------:R-:W-:Y:S05]  /*1320*/  CALL.REL.NOINC `($__internal_3_$__cuda_sm3x_div_rn_noftz_f32_slowpath) ;  /* 0x0000000400647944 */ /* 0x000fea0003c00000 */
[----:B------:R-:W-:-:S07]  /*1330*/  MOV R2, R0 ;  /* 0x0000000000027202 */ /* 0x000fce0000000f00 */
.L_x_144:
[----:B------:R-:W-:Y:S05]  /*1340*/  BSYNC.RECONVERGENT B1 ;  /* 0x0000000000017941 */ /* 0x000fea0003800200 */
.L_x_143:
[----:B------:R-:W-:Y:S01]  /*1350*/  FMUL R39, R2, -0.5 ;  /* 0xbf00000002277820 */ /* 0x000fe20000400000 */
[----:B------:R-:W-:Y:S02]  /*1360*/  HFMA2 R41, -RZ, RZ, 3.7421875, 0 ;  /* 0x437c0000ff297431 */ /* 0x000fe400000001ff */
[----:B------:R-:W-:Y:S01]  /*1370*/  IMAD.MOV.U32 R0, RZ, RZ, 0x3bbb989d ;  /* 0x3bbb989dff007424 */ /* 0x000fe200078e00ff */
[----:B------:R-:W0:Y:S01]  /*1380*/  MUFU.RCP R26, R37 ;  /* 0x00000025001a7308 */ /* 0x000e220000001000 */
[----:B------:R-:W-:Y:S01]  /*1390*/  FMUL R39, R39, R2 ;  /* 0x0000000227277220 */ /* 0x000fe20000400000 */
[----:B------:R-:W-:Y:S03]  /*13a0*/  BSSY.RECONVERGENT B1, `(.L_x_145) ;  /* 0x0000013000017945 */ /* 0x000fe60003800200 */
[----:B------:R-:W-:-:S04]  /*13b0*/  FFMA.SAT R0, R39, R0, 0.5 ;  /* 0x3f00000027007423 */ /* 0x000fc80000002000 */
[----:B------:R-:W-:-:S04]  /*13c0*/  FFMA.RM R0, R0, R41, 12582913 ;  /* 0x4b40000100007423 */ /* 0x000fc80000004029 */
[C---:B------:R-:W-:Y:S01]  /*13d0*/  FADD R2, R0.reuse, -12583039 ;  /* 0xcb40007f00027421 */ /* 0x040fe20000000000 */
[----:B------:R-:W-:-:S03]  /*13e0*/  SHF.L.U32 R0, R0, 0x17, RZ ;  /* 0x0000001700007819 */ /* 0x000fc600000006ff */
[----:B------:R-:W-:Y:S01]  /*13f0*/  FFMA R2, R39, 1.4426950216293334961, -R2 ;  /* 0x3fb8aa3b27027823 */ /* 0x000fe20000000802 */
[----:B0-----:R-:W-:-:S03]  /*1400*/  FFMA R41, -R37, R26, 1 ;  /* 0x3f80000025297423 */ /* 0x001fc6000000011a */
        /* <DEDUP_REMOVED lines=11> */
[----:B------:R-:W-:Y:S05]  /*14c0*/  CALL.REL.NOINC `($__internal_3_$__cuda_sm3x_div_rn_noftz_f32_slowpath) ;  /* 0x0000000000fc7944 */ /* 0x000fea0003c00000 */
.L_x_146:
[----:B------:R-:W-:Y:S05]  /*14d0*/  BSYNC.RECONVERGENT B1 ;  /* 0x0000000000017941 */ /* 0x000fea0003800200 */
.L_x_145:
[----:B------:R-:W-:-:S13]  /*14e0*/  FSETP.GEU.AND P0, PT, R0, UR11, PT ;  /* 0x0000000b00007c0b */ /* 0x000fda000bf0e000 */
[----:B------:R-:W-:Y:S05]  /*14f0*/  @!P0 BRA `(.L_x_134) ;  /* 0x0000000000648947 */ /* 0x000fea0003800000 */
[----:B------:R-:W0:Y:S01]  /*1500*/  LDC.64 R38, c[0x0][0x3a8] ;  /* 0x0000ea00ff267b82 */ /* 0x000e220000000a00 */
[----:B------:R-:W-:Y:S02]  /*1510*/  IMAD R28, R28, UR12, RZ ;  /* 0x0000000c1c1c7c24 */ /* 0x000fe4000f8e02ff */
[----:B------:R-:W-:Y:S02]  /*1520*/  IMAD R37, R30, UR12, R7 ;  /* 0x0000000c1e257c24 */ /* 0x000fe4000f8e0207 */
[--C-:B------:R-:W-:Y:S02]  /*1530*/  IMAD R2, R29, UR12, R28.reuse ;  /* 0x0000000c1d027c24 */ /* 0x100fe4000f8e021c */
[----:B------:R-:W-:Y:S02]  /*1540*/  IMAD R28, R31, UR12, R28 ;  /* 0x0000000c1f1c7c24 */ /* 0x000fe4000f8e021c */
[----:B------:R-:W-:Y:S02]  /*1550*/  IMAD.IADD R29, R2, 0x1, R37 ;  /* 0x00000001021d7824 */ /* 0x000fe400078e0225 */
[----:B------:R-:W-:Y:S01]  /*1560*/  IMAD R43, R36, UR12, R7 ;  /* 0x0000000c242b7c24 */ /* 0x000fe2000f8e0207 */
[----:B------:R-:W-:-:S02]  /*1570*/  IADD3 R41, PT, PT, R7, R28, RZ ;  /* 0x0000001c07297210 */ /* 0x000fc40007ffe0ff */
[----:B------:R-:W-:-:S03]  /*1580*/  IADD3 R31, PT, PT, R28, R37, RZ ;  /* 0x000000251c1f7210 */ /* 0x000fc60007ffe0ff */
[----:B------:R-:W-:Y:S02]  /*1590*/  IMAD R37, R36, UR12, R41 ;  /* 0x0000000c24257c24 */ /* 0x000fe4000f8e0229 */
[----:B0-----:R-:W-:Y:S01]  /*15a0*/  IMAD.WIDE R28, R29, 0x4, R38 ;  /* 0x000000041d1c7825 */ /* 0x001fe200078e0226 */
[----:B------:R-:W-:-:S03]  /*15b0*/  IADD3 R43, PT, PT, R2, R43, RZ ;  /* 0x0000002b022b7210 */ /* 0x000fc60007ffe0ff */
        /* <DEDUP_REMOVED lines=13> */
.L_x_134:
[----:B------:R-:W-:Y:S05]  /*1690*/  BSYNC.RECONVERGENT B0 ;  /* 0x0000000000007941 */ /* 0x000fea0003800200 */
.L_x_133:
[----:B------:R-:W-:Y:S01]  /*16a0*/  UIADD3 UR4, UPT, UPT, UR4, 0x1, URZ ;  /* 0x0000000104047890 */ /* 0x000fe2000fffe0ff */
[----:B------:R-:W-:Y:S11]  /*16b0*/  BRA.U UP0, `(.L_x_147) ;  /* 0xfffffff100c87547 */ /* 0x000ff6000b83ffff */
[----:B------:R-:W-:Y:S05]  /*16c0*/  @P2 BRA `(.L_x_148) ;  /* 0xfffffff000242947 */ /* 0x000fea000383ffff */
.L_x_132:
        /* <DEDUP_REMOVED lines=17> */
[----:B------:R-:W-:Y:S05]  /*17e0*/  CALL.REL.NOINC `($__internal_3_$__cuda_sm3x_div_rn_noftz_f32_slowpath) ;  /* 0x0000000000347944 */ /* 0x000fea0003c00000 */
.L_x_151:
[----:B------:R-:W-:Y:S05]  /*17f0*/  BSYNC.RECONVERGENT B0 ;  /* 0x0000000000007941 */ /* 0x000fea0003800200 */
.L_x_150:
[----:B------:R-:W0:Y:S01]  /*1800*/  LDC.64 R2, c[0x0][0x3f0] ;  /* 0x0000fc00ff027b82 */ /* 0x000e220000000a00 */
[----:B------:R-:W1:Y:S02]  /*1810*/  LDCU UR4, c[0x0][0x380] ;  /* 0x00007000ff0477ac */ /* 0x000e640008000800 */
[----:B-1----:R-:W-:-:S04]  /*1820*/  IMAD R7, R4, UR4, R7 ;  /* 0x0000000404077c24 */ /* 0x002fc8000f8e0207 */
[----:B0-----:R-:W-:-:S05]  /*1830*/  IMAD.WIDE R2, R7, 0x4, R2 ;  /* 0x0000000407027825 */ /* 0x001fca00078e0202 */
[----:B------:R-:W-:Y:S01]  /*1840*/  STG.E desc[UR8][R2.64], R0 ;  /* 0x0000000002007986 */ /* 0x000fe2000c101908 */
[----:B------:R-:W-:Y:S05]  /*1850*/  EXIT ;  /* 0x000000000000794d */ /* 0x000fea0003800000 */
.L_x_149:
[----:B------:R-:W0:Y:S01]  /*1860*/  LDC.64 R2, c[0x0][0x3f0] ;  /* 0x0000fc00ff027b82 */ /* 0x000e220000000a00 */
[----:B------:R-:W1:Y:S02]  /*1870*/  LDCU UR4, c[0x0][0x380] ;  /* 0x00007000ff0477ac */ /* 0x000e640008000800 */
[----:B-1----:R-:W-:-:S04]  /*1880*/  IMAD R7, R4, UR4, R7 ;  /* 0x0000000404077c24 */ /* 0x002fc8000f8e0207 */
[----:B0-----:R-:W-:-:S05]  /*1890*/  IMAD.WIDE R2, R7, 0x4, R2 ;  /* 0x0000000407027825 */ /* 0x001fca00078e0202 */
[----:B------:R-:W-:Y:S01]  /*18a0*/  STG.E desc[UR8][R2.64], RZ ;  /* 0x000000ff02007986 */ /* 0x000fe2000c101908 */
[----:B------:R-:W-:Y:S05]  /*18b0*/  EXIT ;  /* 0x000000000000794d */ /* 0x000fea0003800000 */
        .weak           $__internal_3_$__cuda_sm3x_div_rn_noftz_f32_slowpath
        .type           $__internal_3_$__cuda_sm3x_div_rn_noftz_f32_slowpath,@function
        .size           $__internal_3_$__cuda_sm3x_div_rn_noftz_f32_slowpath,(.L_x_747 - $__internal_3_$__cuda_sm3x_div_rn_noftz_f32_slowpath)
$__internal_3_$__cuda_sm3x_div_rn_noftz_f32_slowpath:
        /* <DEDUP_REMOVED lines=35> */
.L_x_153:
        /* <DEDUP_REMOVED lines=51> */
.L_x_160:
[----:B------:R-:W-:-:S04]  /*1e20*/  LOP3.LUT R0, R0, 0x80000000, RZ, 0xc0, !PT ;  /* 0x8000000000007812 */ /* 0x000fc800078ec0ff */
[----:B------:R-:W-:Y:S01]  /*1e30*/  LOP3.LUT R0, R0, 0x7f800000, RZ, 0xfc, !PT ;  /* 0x7f80000000007812 */ /* 0x000fe200078efcff */
[----:B------:R-:W-:Y:S06]  /*1e40*/  BRA `(.L_x_161) ;  /* 0x0000000000047947 */ /* 0x000fec0003800000 */
.L_x_159:
[----:B------:R-:W-:-:S07]  /*1e50*/  LEA R0, R39, R0, 0x17 ;  /* 0x0000000027007211 */ /* 0x000fce00078eb8ff */
.L_x_161:
[----:B------:R-:W-:Y:S05]  /*1e60*/  BSYNC.RECONVERGENT B3 ;  /* 0x0000000000037941 */ /* 0x000fea0003800200 */
.L_x_158:
[----:B------:R-:W-:Y:S05]  /*1e70*/  BRA `(.L_x_162) ;  /* 0x0000000000207947 */ /* 0x000fea0003800000 */
.L_x_157:
[----:B------:R-:W-:-:S04]  /*1e80*/  LOP3.LUT R0, R43, 0x80000000, R0, 0x48, !PT ;  /* 0x800000002b007812 */ /* 0x000fc800078e4800 */
[----:B------:R-:W-:Y:S01]  /*1e90*/  LOP3.LUT R0, R0, 0x7f800000, RZ, 0xfc, !PT ;  /* 0x7f80000000007812 */ /* 0x000fe200078efcff */
[----:B------:R-:W-:Y:S06]  /*1ea0*/  BRA `(.L_x_162) ;  /* 0x0000000000147947 */ /* 0x000fec0003800000 */
.L_x_156:
[----:B------:R-:W-:Y:S01]  /*1eb0*/  LOP3.LUT R0, R43, 0x80000000, R0, 0x48, !PT ;  /* 0x800000002b007812 */ /* 0x000fe200078e4800 */
[----:B------:R-:W-:Y:S06]  /*1ec0*/  BRA `(.L_x_162) ;  /* 0x00000000000c7947 */ /* 0x000fec0003800000 */
.L_x_155:
[----:B------:R-:W0:Y:S01]  /*1ed0*/  MUFU.RSQ R0, -QNAN ;  /* 0xffc0000000007908 */ /* 0x000e220000001400 */
[----:B------:R-:W-:Y:S05]  /*1ee0*/  BRA `(.L_x_162) ;  /* 0x0000000000047947 */ /* 0x000fea0003800000 */
.L_x_154:
[----:B------:R-:W-:-:S07]  /*1ef0*/  FADD.FTZ R0, R0, R37 ;  /* 0x0000002500007221 */ /* 0x000fce0000010000 */
.L_x_162:
[----:B------:R-:W-:Y:S05]  /*1f00*/  BSYNC.RECONVERGENT B2 ;  /* 0x0000000000027941 */ /* 0x000fea0003800200 */
.L_x_152:
[----:B------:R-:W-:Y:S01]  /*1f10*/  HFMA2 R39, -RZ, RZ, 0, 0 ;  /* 0x00000000ff277431 */ /* 0x000fe200000001ff */
[----:B------:R-:W-:-:S04]  /*1f20*/  MOV R38, R2 ;  /* 0x0000000200267202 */ /* 0x000fc80000000f00 */
[----:B0-----:R-:W-:Y:S05]  /*1f30*/  RET.REL.NODEC R38 `(_Z20flash_bevpool_kernelILb0ELi0ELb1EEviiiiiffPKfS1_S1_PKiS3_iiiffffffPf) ;  /* 0xffffffe026307950 */ /* 0x001fea0003c3ffff */
.L_x_163:
        /* <DEDUP_REMOVED lines=12> */
.L_x_747:


//--------------------- .text._Z20flash_bevpool_kernelILb0ELi1ELb0EEviiiiiffPKfS1_S1_PKiS3_iiiffffffPf --------------------------
	.section	.text._Z20flash_bevpool_kernelILb0ELi1ELb0EEviiiiiffPKfS1_S1_PKiS3_iiiffffffPf,"ax",@progbits
	.align	128
        .global         _Z20flash_bevpool_kernelILb0ELi1ELb0EEviiiiiffPKfS1_S1_PKiS3_iiiffffffPf
        .type           _Z20flash_bevpool_kernelILb0ELi1ELb0EEviiiiiffPKfS1_S1_PKiS3_iiiffffffPf,@function
        .size           _Z20flash_bevpool_kernelILb0ELi1ELb0EEviiiiiffPKfS1_S1_PKiS3_iiiffffffPf,(.L_x_748 - _Z20flash_bevpool_kernelILb0ELi1ELb0EEviiiiiffPKfS1_S1_PKiS3_iiiffffffPf)
        .other          _Z20flash_bevpool_kernelILb0ELi1ELb0EEviiiiiffPKfS1_S1_PKiS3_iiiffffffPf,@"STO_CUDA_ENTRY STV_DEFAULT"
_Z20flash_bevpool_kernelILb0ELi1ELb0EEviiiiiffPKfS1_S1_PKiS3_iiiffffffPf:
.text._Z20flash_bevpool_kernelILb0ELi1ELb0EEviiiiiffPKfS1_S1_PKiS3_iiiffffffPf:
        /* <DEDUP_REMOVED lines=118> */
.L_x_180:
        /* <DEDUP_REMOVED lines=30> */
.L_x_179:
        /* <DEDUP_REMOVED lines=28> */
[----:B------:R-:W-:Y:S05]  /*0b00*/  CALL.REL.NOINC `($__internal_4_$__cuda_sm3x_div_rn_noftz_f32_slowpath) ;  /* 0x0000000c00687944 */ /* 0x000fea0003c00000 */
[----:B------:R-:W-:-:S07]  /*0b10*/  MOV R33, R0 ;  /* 0x0000000000217202 */ /* 0x000fce0000000f00 */
.L_x_168:
[----:B------:R-:W-:Y:S05]  /*0b20*/  BSYNC.RECONVERGENT B1 ;  /* 0x0000000000017941 */ /* 0x000fea0003800200 */
.L_x_167:
        /* <DEDUP_REMOVED lines=13> */
[----:B------:R-:W-:Y:S05]  /*0c00*/  CALL.REL.NOINC `($__internal_4_$__cuda_sm3x_div_rn_noftz_f32_slowpath) ;  /* 0x0000000c00287944 */ /* 0x000fea0003c00000 */
[----:B------:R-:W-:-:S07]  /*0c10*/  MOV R30, R0 ;  /* 0x00000000001e7202 */ /* 0x000fce0000000f00 */
.L_x_170:
[----:B------:R-:W-:Y:S05]  /*0c20*/  BSYNC.RECONVERGENT B1 ;  /* 0x0000000000017941 */ /* 0x000fea0003800200 */
.L_x_169:
        /* <DEDUP_REMOVED lines=15> */
[----:B------:R-:W-:Y:S01]  /*0d20*/  MOV R0, R33 ;  /* 0x0000002100007202 */ /* 0x000fe20000000f00 */
[----:B------:R-:W-:Y:S01]  /*0d30*/  IMAD.MOV.U32 R37, RZ, RZ, R16 ;  /* 0x000000ffff257224 */ /* 0x000fe200078e0010 */
[----:B------:R-:W-:-:S07]  /*0d40*/  MOV R2, 0xd60 ;  /* 0x00000d6000027802 */ /* 0x000fce0000000f00 */
[----:B-----5:R-:W-:Y:S05]  /*0d50*/  CALL.REL.NOINC `($__internal_4_$__cuda_sm3x_div_rn_noftz_f32_slowpath) ;  /* 0x0000000800d47944 */ /* 0x020fea0003c00000 */
.L_x_172:
[----:B------:R-:W-:Y:S05]  /*0d60*/  BSYNC.RECONVERGENT B1 ;  /* 0x0000000000017941 */ /* 0x000fea0003800200 */
.L_x_171:
        /* <DEDUP_REMOVED lines=14> */
[----:B------:R-:W-:Y:S05]  /*0e50*/  CALL.REL.NOINC `($__internal_4_$__cuda_sm3x_div_rn_noftz_f32_slowpath) ;  /* 0x0000000800947944 */ /* 0x000fea0003c00000 */
.L_x_174:
[----:B------:R-:W-:Y:S05]  /*0e60*/  BSYNC.RECONVERGENT B1 ;  /* 0x0000000000017941 */ /* 0x000fea0003800200 */
.L_x_173:
        /* <DEDUP_REMOVED lines=10> */
[----:B------:R-:W-:Y:S01]  /*0f10*/  IADD3 R37, PT, PT, R12, R15, RZ ;  /* 0x0000000f0c257210 */ /* 0x000fe20007ffe0ff */
[----:B------:R-:W1:Y:S04]  /*0f20*/  LDC.64 R38, c[0x0][0x3a0] ;  /* 0x0000e800ff267b82 */ /* 0x000e680000000a00 */
[----:B------:R-:W-:Y:S01]  /*0f30*/  IMAD R34, R28, R37, RZ ;  /* 0x000000251c227224 */ /* 0x000fe200078e02ff */
[----:B------:R-:W2:Y:S01]  /*0f40*/  F2I.FLOOR.NTZ R30, R33 ;  /* 0x00000021001e7305 */ /* 0x000ea20000207100 */
[----:B------:R-:W-:Y:S02]  /*0f50*/  IADD3 R37, PT, PT, R31, -0x1, RZ ;  /* 0xffffffff1f257810 */ /* 0x000fe40007ffe0ff */
[----:B0-----:R-:W-:-:S02]  /*0f60*/  VIMNMX.RELU R2, PT, PT, R26, R35, PT ;  /* 0x000000231a027248 */ /* 0x001fc40003fe1100 */
[----:B------:R-:W-:Y:S01]  /*0f70*/  I2FP.F32.S32 R41, R26 ;  /* 0x0000001a00297245 */ /* 0x000fe20000201400 */
[----:B------:R-:W-:Y:S01]  /*0f80*/  IMAD R26, R31, R34, RZ ;  /* 0x000000221f1a7224 */ /* 0x000fe200078e02ff */
[----:B------:R-:W-:-:S03]  /*0f90*/  VIADDMNMX.RELU R28, R2, 0x1, R35, PT ;  /* 0x00000001021c7846 */ /* 0x000fc60003801123 */
[----:B------:R-:W-:Y:S01]  /*0fa0*/  IMAD.SHL.U32 R40, R26, 0x2, RZ ;  /* 0x000000021a287824 */ /* 0x000fe200078e00ff */
[----:B--2---:R-:W-:Y:S01]  /*0fb0*/  I2FP.F32.S32 R32, R30 ;  /* 0x0000001e00207245 */ /* 0x004fe20000201400 */
[C---:B------:R-:W-:Y:S01]  /*0fc0*/  IMAD R28, R31.reuse, R28, RZ ;  /* 0x0000001c1f1c7224 */ /* 0x040fe200078e02ff */
[----:B------:R-:W-:Y:S01]  /*0fd0*/  VIMNMX.RELU R30, PT, PT, R30, R37, PT ;  /* 0x000000251e1e7248 */ /* 0x000fe20003fe1100 */
[----:B------:R-:W-:Y:S02]  /*0fe0*/  IMAD R31, R31, R2, RZ ;  /* 0x000000021f1f7224 */ /* 0x000fe400078e02ff */
[----:B------:R-:W-:Y:S01]  /*0ff0*/  FADD R0, R0, -R41 ;  /* 0x8000002900007221 */ /* 0x000fe20000000000 */
        /* <DEDUP_REMOVED lines=48> */
[----:B------:R-:W-:Y:S05]  /*1300*/  CALL.REL.NOINC `($__internal_4_$__cuda_sm3x_div_rn_noftz_f32_slowpath) ;  /* 0x0000000400687944 */ /* 0x000fea0003c00000 */
[----:B------:R-:W-:-:S07]  /*1310*/  MOV R2, R0 ;  /* 0x0000000000027202 */ /* 0x000fce0000000f00 */
.L_x_176:
[----:B------:R-:W-:Y:S05]  /*1320*/  BSYNC.RECONVERGENT B1 ;  /* 0x0000000000017941 */ /* 0x000fea0003800200 */
.L_x_175:
[----:B------:R-:W-:Y:S02]  /*1330*/  HFMA2 R39, -RZ, RZ, 0.96630859375, -0.0022525787353515625 ;  /* 0x3bbb989dff277431 */ /* 0x000fe400000001ff */
[----:B------:R-:W-:Y:S01]  /*1340*/  IMAD.MOV.U32 R41, RZ, RZ, 0x437c0000 ;  /* 0x437c0000ff297424 */ /* 0x000fe200078e00ff */
[----:B------:R-:W0:Y:S01]  /*1350*/  MUFU.RCP R38, R37 ;  /* 0x0000002500267308 */ /* 0x000e220000001000 */
[----:B------:R-:W-:Y:S01]  /*1360*/  BSSY.RECONVERGENT B1, `(.L_x_177) ;  /* 0x0000013000017945 */ /* 0x000fe20003800200 */
[----:B------:R-:W-:-:S04]  /*1370*/  FFMA.SAT R0, |R2|, -R39, 0.5 ;  /* 0x3f00000002007423 */ /* 0x000fc80000002a27 */
[----:B------:R-:W-:-:S04]  /*1380*/  FFMA.RM R0, R0, R41, 12582913 ;  /* 0x4b40000100007423 */ /* 0x000fc80000004029 */
[C---:B------:R-:W-:Y:S01]  /*1390*/  FADD R39, R0.reuse, -12583039 ;  /* 0xcb40007f00277421 */ /* 0x040fe20000000000 */
[----:B------:R-:W-:Y:S01]  /*13a0*/  SHF.L.U32 R0, R0, 0x17, RZ ;  /* 0x0000001700007819 */ /* 0x000fe200000006ff */
[----:B0-----:R-:W-:Y:S02]  /*13b0*/  FFMA R41, -R37, R38, 1 ;  /* 0x3f80000025297423 */ /* 0x001fe40000000126 */
[----:B------:R-:W-:-:S04]  /*13c0*/  FFMA R39, |R2|, -1.4426950216293334961, -R39 ;  /* 0xbfb8aa3b02277823 */ /* 0x000fc80000000a27 */
[----:B------:R-:W-:-:S06]  /*13d0*/  FFMA R39, |R2|, -1.925963033500011079e-08, R39 ;  /* 0xb2a5706002277823 */ /* 0x000fcc0000000227 */
[----:B------:R-:W0:Y:S02]  /*13e0*/  MUFU.EX2 R39, R39 ;  /* 0x0000002700277308 */ /* 0x000e240000000800 */
[----:B0-----:R-:W-:Y:S01]  /*13f0*/  FMUL.D2 R24, R0, R39 ;  /* 0x0000002700187220 */ /* 0x001fe20000300000 */
        /* <DEDUP_REMOVED lines=8> */
[----:B------:R-:W-:Y:S05]  /*1480*/  CALL.REL.NOINC `($__internal_4_$__cuda_sm3x_div_rn_noftz_f32_slowpath) ;  /* 0x0000000400087944 */ /* 0x000fea0003c00000 */
.L_x_178:
[----:B------:R-:W-:Y:S05]  /*1490*/  BSYNC.RECONVERGENT B1 ;  /* 0x0000000000017941 */ /* 0x000fea0003800200 */
.L_x_177:
        /* <DEDUP_REMOVED lines=27> */
.L_x_166:
[----:B------:R-:W-:Y:S05]  /*1650*/  BSYNC.RECONVERGENT B0 ;  /* 0x0000000000007941 */ /* 0x000fea0003800200 */
.L_x_165:
[----:B------:R-:W-:Y:S01]  /*1660*/  UIADD3 UR4, UPT, UPT, UR4, 0x1, URZ ;  /* 0x0000000104047890 */ /* 0x000fe2000fffe0ff */
[----:B------:R-:W-:Y:S11]  /*1670*/  BRA.U UP0, `(.L_x_179) ;  /* 0xfffffff100b07547 */ /* 0x000ff6000b83ffff */
[----:B------:R-:W0:Y:S01]  /*1680*/  LDCU UR4, c[0x0][0x384] ;  /* 0x00007080ff0477ac */ /* 0x000e220008000800 */
[----:B------:R-:W-:-:S04]  /*1690*/  IADD3 R15, PT, PT, R15, 0x1, RZ ;  /* 0x000000010f0f7810 */ /* 0x000fc80007ffe0ff */
[----:B0-----:R-:W-:-:S13]  /*16a0*/  ISETP.NE.AND P0, PT, R15, UR4, PT ;  /* 0x000000040f007c0c */ /* 0x001fda000bf05270 */
[----:B------:R-:W-:Y:S05]  /*16b0*/  @P0 BRA `(.L_x_180) ;  /* 0xfffffff000280947 */ /* 0x000fea000383ffff */
.L_x_164:
        /* <DEDUP_REMOVED lines=17> */
[----:B------:R-:W-:Y:S05]  /*17d0*/  CALL.REL.NOINC `($__internal_4_$__cuda_sm3x_div_rn_noftz_f32_slowpath) ;  /* 0x0000000000347944 */ /* 0x000fea0003c00000 */
.L_x_183:
[----:B------:R-:W-:Y:S05]  /*17e0*/  BSYNC.RECONVERGENT B0 ;  /* 0x0000000000007941 */ /* 0x000fea0003800200 */
.L_x_182:
[----:B------:R-:W0:Y:S01]  /*17f0*/  LDC.64 R2, c[0x0][0x3f0] ;  /* 0x0000fc00ff027b82 */ /* 0x000e220000000a00 */
[----:B------:R-:W1:Y:S02]  /*1800*/  LDCU UR4, c[0x0][0x380] ;  /* 0x00007000ff0477ac */ /* 0x000e640008000800 */
[----:B-1----:R-:W-:-:S04]  /*1810*/  IMAD R7, R4, UR4, R7 ;  /* 0x0000000404077c24 */ /* 0x002fc8000f8e0207 */
[----:B0-----:R-:W-:-:S05]  /*1820*/  IMAD.WIDE R2, R7, 0x4, R2 ;  /* 0x0000000407027825 */ /* 0x001fca00078e0202 */
[----:B------:R-:W-:Y:S01]  /*1830*/  STG.E desc[UR8][R2.64], R0 ;  /* 0x0000000002007986 */ /* 0x000fe2000c101908 */
[----:B------:R-:W-:Y:S05]  /*1840*/  EXIT ;  /* 0x000000000000794d */ /* 0x000fea0003800000 */
.L_x_181:
[----:B------:R-:W0:Y:S01]  /*1850*/  LDC.64 R2, c[0x0][0x3f0] ;  /* 0x0000fc00ff027b82 */ /* 0x000e220000000a00 */
[----:B------:R-:W1:Y:S02]  /*1860*/  LDCU UR4, c[0x0][0x380] ;  /* 0x00007000ff0477ac */ /* 0x000e640008000800 */
[----:B-1----:R-:W-:-:S04]  /*1870*/  IMAD R7, R4, UR4, R7 ;  /* 0x0000000404077c24 */ /* 0x002fc8000f8e0207 */
[----:B0-----:R-:W-:-:S05]  /*1880*/  IMAD.WIDE R2, R7, 0x4, R2 ;  /* 0x0000000407027825 */ /* 0x001fca00078e0202 */
[----:B------:R-:W-:Y:S01]  /*1890*/  STG.E desc[UR8][R2.64], RZ ;  /* 0x000000ff02007986 */ /* 0x000fe2000c101908 */
[----:B------:R-:W-:Y:S05]  /*18a0*/  EXIT ;  /* 0x000000000000794d */ /* 0x000fea0003800000 */
        .weak           $__internal_4_$__cuda_sm3x_div_rn_noftz_f32_slowpath
        .type           $__internal_4_$__cuda_sm3x_div_rn_noftz_f32_slowpath,@function
        .size           $__internal_4_$__cuda_sm3x_div_rn_noftz_f32_slowpath,(.L_x_748 - $__internal_4_$__cuda_sm3x_div_rn_noftz_f32_slowpath)
$__internal_4_$__cuda_sm3x_div_rn_noftz_f32_slowpath:
        /* <DEDUP_REMOVED lines=35> */
.L_x_185:
        /* <DEDUP_REMOVED lines=51> */
.L_x_192:
[----:B------:R-:W-:-:S04]  /*1e10*/  LOP3.LUT R0, R0, 0x80000000, RZ, 0xc0, !PT ;  /* 0x8000000000007812 */ /* 0x000fc800078ec0ff */
[----:B------:R-:W-:Y:S01]  /*1e20*/  LOP3.LUT R0, R0, 0x7f800000, RZ, 0xfc, !PT ;  /* 0x7f80000000007812 */ /* 0x000fe200078efcff */
[----:B------:R-:W-:Y:S06]  /*1e30*/  BRA `(.L_x_193) ;  /* 0x0000000000047947 */ /* 0x000fec0003800000 */
.L_x_191:
[----:B------:R-:W-:-:S07]  /*1e40*/  LEA R0, R39, R0, 0x17 ;  /* 0x0000000027007211 */ /* 0x000fce00078eb8ff */
.L_x_193:
[----:B------:R-:W-:Y:S05]  /*1e50*/  BSYNC.RECONVERGENT B3 ;  /* 0x0000000000037941 */ /* 0x000fea0003800200 */
.L_x_190:
[----:B------:R-:W-:Y:S05]  /*1e60*/  BRA `(.L_x_194) ;  /* 0x0000000000207947 */ /* 0x000fea0003800000 */
.L_x_189:
[----:B------:R-:W-:-:S04]  /*1e70*/  LOP3.LUT R0, R43, 0x80000000, R0, 0x48, !PT ;  /* 0x800000002b007812 */ /* 0x000fc800078e4800 */
[----:B------:R-:W-:Y:S01]  /*1e80*/  LOP3.LUT R0, R0, 0x7f800000, RZ, 0xfc, !PT ;  /* 0x7f80000000007812 */ /* 0x000fe200078efcff */
[----:B------:R-:W-:Y:S06]  /*1e90*/  BRA `(.L_x_194) ;  /* 0x0000000000147947 */ /* 0x000fec0003800000 */
.L_x_188:
[----:B------:R-:W-:Y:S01]  /*1ea0*/  LOP3.LUT R0, R43, 0x80000000, R0, 0x48, !PT ;  /* 0x800000002b007812 */ /* 0x000fe200078e4800 */
[----:B------:R-:W-:Y:S06]  /*1eb0*/  BRA `(.L_x_194) ;  /* 0x00000000000c7947 */ /* 0x000fec0003800000 */
.L_x_187:
[----:B------:R-:W0:Y:S01]  /*1ec0*/  MUFU.RSQ R0, -QNAN ;  /* 0xffc0000000007908 */ /* 0x000e220000001400 */
[----:B------:R-:W-:Y:S05]  /*1ed0*/  BRA `(.L_x_194) ;  /* 0x0000000000047947 */ /* 0x000fea0003800000 */
.L_x_186:
[----:B------:R-:W-:-:S07]  /*1ee0*/  FADD.FTZ R0, R0, R37 ;  /* 0x0000002500007221 */ /* 0x000fce0000010000 */
.L_x_194:
[----:B------:R-:W-:Y:S05]  /*1ef0*/  BSYNC.RECONVERGENT B2 ;  /* 0x0000000000027941 */ /* 0x000fea0003800200 */
.L_x_184:
[----:B------:R-:W-:Y:S01]  /*1f00*/  HFMA2 R39, -RZ, RZ, 0, 0 ;  /* 0x00000000ff277431 */ /* 0x000fe200000001ff */
[----:B------:R-:W-:-:S04]  /*1f10*/  MOV R38, R2 ;  /* 0x0000000200267202 */ /* 0x000fc80000000f00 */
[----:B0-----:R-:W-:Y:S05]  /*1f20*/  RET.REL.NODEC R38 `(_Z20flash_bevpool_kernelILb0ELi1ELb0EEviiiiiffPKfS1_S1_PKiS3_iiiffffffPf) ;  /* 0xffffffe026347950 */ /* 0x001fea0003c3ffff */
.L_x_195:
        /* <DEDUP_REMOVED lines=13> */
.L_x_748:


//--------------------- .text._Z20flash_bevpool_kernelILb0ELi1ELb1EEviiiiiffPKfS1_S1_PKiS3_iiiffffffPf --------------------------
	.section	.text._Z20flash_bevpool_kernelILb0ELi1ELb1EEviiiiiffPKfS1_S1_PKiS3_iiiffffffPf,"ax",@progbits
	.align	128
        .global         _Z20flash_bevpool_kernelILb0ELi1ELb1EEviiiiiffPKfS1_S1_PKiS3_iiiffffffPf
        .type           _Z20flash_bevpool_kernelILb0ELi1ELb1EEviiiiiffPKfS1_S1_PKiS3_iiiffffffPf,@function
        .size           _Z20flash_bevpool_kernelILb0ELi1ELb1EEviiiiiffPKfS1_S1_PKiS3_iiiffffffPf,(.L_x_749 - _Z20flash_bevpool_kernelILb0ELi1ELb1EEviiiiiffPKfS1_S1_PKiS3_iiiffffffPf)
        .other          _Z20flash_bevpool_kernelILb0ELi1ELb1EEviiiiiffPKfS1_S1_PKiS3_iiiffffffPf,@"STO_CUDA_ENTRY STV_DEFAULT"
_Z20flash_bevpool_kernelILb0ELi1ELb1EEviiiiiffPKfS1_S1_PKiS3_iiiffffffPf:
.text._Z20flash_bevpool_kernelILb0ELi1ELb1EEviiiiiffPKfS1_S1_PKiS3_iiiffffffPf:
        /* <DEDUP_REMOVED lines=118> */
.L_x_212:
[----:B------:R-:W0:Y:S01]  /*0760*/  LDCU.64 UR4, c[0x0][0x3b0] ;  /* 0x00007600ff0477ac */ /* 0x000e220008000a00 */
[----:B------:R-:W-:Y:S01]  /*0770*/  IMAD R0, R15, 0xc, RZ ;  /* 0x0000000c0f007824 */ /* 0x000fe200078e02ff */
[----:B------:R-:W1:Y:S01]  /*0780*/  LDC.64 R22, c[0x0][0x3b8] ;  /* 0x0000ee00ff167b82 */ /* 0x000e620000000a00 */
[----:B------:R-:W2:Y:S03]  /*0790*/  LDCU UR12, c[0x0][0x380] ;  /* 0x00007000ff0c77ac */ /* 0x000ea60008000800 */
[----:B------:R-:W-:Y:S01]  /*07a0*/  IADD3 R0, P0, PT, R0, R13, RZ ;  /* 0x0000000d00007210 */ /* 0x000fe20007f1e0ff */
[----:B------:R-:W3:Y:S04]  /*07b0*/  LDCU UR10, c[0x0][0x394] ;  /* 0x00007280ff0a77ac */ /* 0x000ee80008000800 */
[----:B------:R-:W-:Y:S01]  /*07c0*/  IMAD.X R19, RZ, RZ, R14, P0 ;  /* 0x000000ffff137224 */ /* 0x000fe200000e060e */
        /* <DEDUP_REMOVED lines=14> */
[----:B------:R-:W-:-:S03]  /*08b0*/  IADD3 R21, PT, PT, R12, R15, RZ ;  /* 0x0000000f0c157210 */ /* 0x000fc60007ffe0ff */
        /* <DEDUP_REMOVED lines=11> */
[----:B------:R-:W-:Y:S02]  /*0970*/  IMAD.SHL.U32 R31, R21, 0x2, RZ ;  /* 0x00000002151f7824 */ /* 0x000fe400078e00ff */
[C---:B------:R-:W-:Y:S01]  /*0980*/  FFMA R0, R9.reuse, R0, R2 ;  /* 0x0000000009007223 */ /* 0x040fe20000000002 */
[----:B------:R-:W-:Y:S01]  /*0990*/  FFMA R27, R9, R28, R35 ;  /* 0x0000001c091b7223 */ /* 0x000fe20000000023 */
[----:B------:R-:W-:-:S04]  /*09a0*/  IMAD.WIDE R22, R31, 0x4, R22 ;  /* 0x000000041f167825 */ /* 0x000fc800078e0216 */
[----:B------:R-:W-:Y:S01]  /*09b0*/  FADD R25, R0, R29 ;  /* 0x0000001d00197221 */ /* 0x000fe20000000000 */
[----:B------:R-:W-:Y:S01]  /*09c0*/  FADD R24, R24, R33 ;  /* 0x0000002118187221 */ /* 0x000fe20000000000 */
[----:B------:R-:W-:-:S07]  /*09d0*/  FADD R27, R27, R30 ;  /* 0x0000001e1b1b7221 */ /* 0x000fce0000000000 */
.L_x_211:
        /* <DEDUP_REMOVED lines=26> */
[----:B------:R-:W-:Y:S05]  /*0b80*/  CALL.REL.NOINC `($__internal_5_$__cuda_sm3x_div_rn_noftz_f32_slowpath) ;  /* 0x0000000c00447944 */ /* 0x000fea0003c00000 */
[----:B------:R-:W-:-:S07]  /*0b90*/  MOV R29, R0 ;  /* 0x00000000001d7202 */ /* 0x000fce0000000f00 */
.L_x_200:
[----:B------:R-:W-:Y:S05]  /*0ba0*/  BSYNC.RECONVERGENT B1 ;  /* 0x0000000000017941 */ /* 0x000fea0003800200 */
.L_x_199:
        /* <DEDUP_REMOVED lines=12> */
[----:B------:R-:W-:Y:S05]  /*0c70*/  CALL.REL.NOINC `($__internal_5_$__cuda_sm3x_div_rn_noftz_f32_slowpath) ;  /* 0x0000000c00087944 */ /* 0x000fea0003c00000 */
[----:B------:R-:W-:-:S07]  /*0c80*/  MOV R32, R0 ;  /* 0x0000000000207202 */ /* 0x000fce0000000f00 */
.L_x_202:
[----:B------:R-:W-:Y:S05]  /*0c90*/  BSYNC.RECONVERGENT B1 ;  /* 0x0000000000017941 */ /* 0x000fea0003800200 */
.L_x_201:
        /* <DEDUP_REMOVED lines=14> */
[----:B-----5:R-:W-:Y:S05]  /*0d80*/  CALL.REL.NOINC `($__internal_5_$__cuda_sm3x_div_rn_noftz_f32_slowpath) ;  /* 0x0000000800c47944 */ /* 0x020fea0003c00000 */
.L_x_204:
[----:B------:R-:W-:Y:S05]  /*0d90*/  BSYNC.RECONVERGENT B1 ;  /* 0x0000000000017941 */ /* 0x000fea0003800200 */
.L_x_203:
        /* <DEDUP_REMOVED lines=14> */
[----:B------:R-:W-:Y:S05]  /*0e80*/  CALL.REL.NOINC `($__internal_5_$__cuda_sm3x_div_rn_noftz_f32_slowpath) ;  /* 0x0000000800847944 */ /* 0x000fea0003c00000 */
.L_x_206:
[----:B------:R-:W-:Y:S05]  /*0e90*/  BSYNC.RECONVERGENT B1 ;  /* 0x0000000000017941 */ /* 0x000fea0003800200 */
.L_x_205:
        /* <DEDUP_REMOVED lines=72> */
[----:B------:R-:W-:Y:S05]  /*1320*/  CALL.REL.NOINC `($__internal_5_$__cuda_sm3x_div_rn_noftz_f32_slowpath) ;  /* 0x00000004005c7944 */ /* 0x000fea0003c00000 */
[----:B------:R-:W-:-:S07]  /*1330*/  MOV R2, R0 ;  /* 0x0000000000027202 */ /* 0x000fce0000000f00 */
.L_x_208:
[----:B------:R-:W-:Y:S05]  /*1340*/  BSYNC.RECONVERGENT B1 ;  /* 0x0000000000017941 */ /* 0x000fea0003800200 */
.L_x_207:
[----:B------:R-:W-:Y:S02]  /*1350*/  HFMA2 R41, -RZ, RZ, 3.7421875, 0 ;  /* 0x437c0000ff297431 */ /* 0x000fe400000001ff */
[----:B------:R-:W-:Y:S01]  /*1360*/  IMAD.MOV.U32 R39, RZ, RZ, 0x3bbb989d ;  /* 0x3bbb989dff277424 */ /* 0x000fe200078e00ff */
[----:B------:R-:W0:Y:S01]  /*1370*/  MUFU.RCP R38, R37 ;  /* 0x0000002500267308 */ /* 0x000e220000001000 */
[----:B------:R-:W-:Y:S02]  /*1380*/  BSSY.RECONVERGENT B1, `(.L_x_209) ;  /* 0x0000013000017945 */ /* 0x000fe40003800200 */
[----:B------:R-:W-:-:S04]  /*1390*/  FFMA.SAT R0, |R2|, -R39, 0.5 ;  /* 0x3f00000002007423 */ /* 0x000fc80000002a27 */
[----:B------:R-:W-:-:S04]  /*13a0*/  FFMA.RM R0, R0, R41, 12582913 ;  /* 0x4b40000100007423 */ /* 0x000fc80000004029 */
[C---:B------:R-:W-:Y:S01]  /*13b0*/  FADD R39, R0.reuse, -12583039 ;  /* 0xcb40007f00277421 */ /* 0x040fe20000000000 */
[----:B------:R-:W-:-:S03]  /*13c0*/  SHF.L.U32 R0, R0, 0x17, RZ ;  /* 0x0000001700007819 */ /* 0x000fc600000006ff */
[----:B------:R-:W-:Y:S01]  /*13d0*/  FFMA R39, |R2|, -1.4426950216293334961, -R39 ;  /* 0xbfb8aa3b02277823 */ /* 0x000fe20000000a27 */
[----:B0-----:R-:W-:-:S03]  /*13e0*/  FFMA R41, -R37, R38, 1 ;  /* 0x3f80000025297423 */ /* 0x001fc60000000126 */
        /* <DEDUP_REMOVED lines=11> */
[----:B------:R-:W-:Y:S05]  /*14a0*/  CALL.REL.NOINC `($__internal_5_$__cuda_sm3x_div_rn_noftz_f32_slowpath) ;  /* 0x0000000000fc7944 */ /* 0x000fea0003c00000 */
.L_x_210:
[----:B------:R-:W-:Y:S05]  /*14b0*/  BSYNC.RECONVERGENT B1 ;  /* 0x0000000000017941 */ /* 0x000fea0003800200 */
.L_x_209:
        /* <DEDUP_REMOVED lines=27> */
.L_x_198:
[----:B------:R-:W-:Y:S05]  /*1670*/  BSYNC.RECONVERGENT B0 ;  /* 0x0000000000007941 */ /* 0x000fea0003800200 */
.L_x_197:
[----:B------:R-:W-:Y:S01]  /*1680*/  UIADD3 UR4, UPT, UPT, UR4, 0x1, URZ ;  /* 0x0000000104047890 */ /* 0x000fe2000fffe0ff */
[----:B------:R-:W-:Y:S11]  /*1690*/  BRA.U UP0, `(.L_x_211) ;  /* 0xfffffff100d07547 */ /* 0x000ff6000b83ffff */
[----:B------:R-:W-:Y:S05]  /*16a0*/  @P2 BRA `(.L_x_212) ;  /* 0xfffffff0002c2947 */ /* 0x000fea000383ffff */
.L_x_196:
        /* <DEDUP_REMOVED lines=17> */
[----:B------:R-:W-:Y:S05]  /*17c0*/  CALL.REL.NOINC `($__internal_5_$__cuda_sm3x_div_rn_noftz_f32_slowpath) ;  /* 0x0000000000347944 */ /* 0x000fea0003c00000 */
.L_x_215:
[----:B------:R-:W-:Y:S05]  /*17d0*/  BSYNC.RECONVERGENT B0 ;  /* 0x0000000000007941 */ /* 0x000fea0003800200 */
.L_x_214:
[----:B------:R-:W0:Y:S01]  /*17e0*/  LDC.64 R2, c[0x0][0x3f0] ;  /* 0x0000fc00ff027b82 */ /* 0x000e220000000a00 */
[----:B------:R-:W1:Y:S02]  /*17f0*/  LDCU UR4, c[0x0][0x380] ;  /* 0x00007000ff0477ac */ /* 0x000e640008000800 */
[----:B-1----:R-:W-:-:S04]  /*1800*/  IMAD R7, R4, UR4, R7 ;  /* 0x0000000404077c24 */ /* 0x002fc8000f8e0207 */
[----:B0-----:R-:W-:-:S05]  /*1810*/  IMAD.WIDE R2, R7, 0x4, R2 ;  /* 0x0000000407027825 */ /* 0x001fca00078e0202 */
[----:B------:R-:W-:Y:S01]  /*1820*/  STG.E desc[UR8][R2.64], R0 ;  /* 0x0000000002007986 */ /* 0x000fe2000c101908 */
[----:B------:R-:W-:Y:S05]  /*1830*/  EXIT ;  /* 0x000000000000794d */ /* 0x000fea0003800000 */
.L_x_213:
[----:B------:R-:W0:Y:S01]  /*1840*/  LDC.64 R2, c[0x0][0x3f0] ;  /* 0x0000fc00ff027b82 */ /* 0x000e220000000a00 */
[----:B------:R-:W1:Y:S02]  /*1850*/  LDCU UR4, c[0x0][0x380] ;  /* 0x00007000ff0477ac */ /* 0x000e640008000800 */
[----:B-1----:R-:W-:-:S04]  /*1860*/  IMAD R7, R4, UR4, R7 ;  /* 0x0000000404077c24 */ /* 0x002fc8000f8e0207 */
[----:B0-----:R-:W-:-:S05]  /*1870*/  IMAD.WIDE R2, R7, 0x4, R2 ;  /* 0x0000000407027825 */ /* 0x001fca00078e0202 */
[----:B------:R-:W-:Y:S01]  /*1880*/  STG.E desc[UR8][R2.64], RZ ;  /* 0x000000ff02007986 */ /* 0x000fe2000c101908 */
[----:B------:R-:W-:Y:S05]  /*1890*/  EXIT ;  /* 0x000000000000794d */ /* 0x000fea0003800000 */
        .weak           $__internal_5_$__cuda_sm3x_div_rn_noftz_f32_slowpath
        .type           $__internal_5_$__cuda_sm3x_div_rn_noftz_f32_slowpath,@function
        .size           $__internal_5_$__cuda_sm3x_div_rn_noftz_f32_slowpath,(.L_x_749 - $__internal_5_$__cuda_sm3x_div_rn_noftz_f32_slowpath)
$__internal_5_$__cuda_sm3x_div_rn_noftz_f32_slowpath:
        /* <DEDUP_REMOVED lines=35> */
.L_x_217:
        /* <DEDUP_REMOVED lines=51> */
.L_x_224:
[----:B------:R-:W-:-:S04]  /*1e00*/  LOP3.LUT R0, R0, 0x80000000, RZ, 0xc0, !PT ;  /* 0x8000000000007812 */ /* 0x000fc800078ec0ff */
[----:B------:R-:W-:Y:S01]  /*1e10*/  LOP3.LUT R0, R0, 0x7f800000, RZ, 0xfc, !PT ;  /* 0x7f80000000007812 */ /* 0x000fe200078efcff */
[----:B------:R-:W-:Y:S06]  /*1e20*/  BRA `(.L_x_225) ;  /* 0x0000000000047947 */ /* 0x000fec0003800000 */
.L_x_223:
[----:B------:R-:W-:-:S07]  /*1e30*/  LEA R0, R39, R0, 0x17 ;  /* 0x0000000027007211 */ /* 0x000fce00078eb8ff */
.L_x_225:
[----:B------:R-:W-:Y:S05]  /*1e40*/  BSYNC.RECONVERGENT B3 ;  /* 0x0000000000037941 */ /* 0x000fea0003800200 */
.L_x_222:
[----:B------:R-:W-:Y:S05]  /*1e50*/  BRA `(.L_x_226) ;  /* 0x0000000000207947 */ /* 0x000fea0003800000 */
.L_x_221:
[----:B------:R-:W-:-:S04]  /*1e60*/  LOP3.LUT R0, R43, 0x80000000, R0, 0x48, !PT ;  /* 0x800000002b007812 */ /* 0x000fc800078e4800 */
[----:B------:R-:W-:Y:S01]  /*1e70*/  LOP3.LUT R0, R0, 0x7f800000, RZ, 0xfc, !PT ;  /* 0x7f80000000007812 */ /* 0x000fe200078efcff */
[----:B------:R-:W-:Y:S06]  /*1e80*/  BRA `(.L_x_226) ;  /* 0x0000000000147947 */ /* 0x000fec0003800000 */
.L_x_220:
[----:B------:R-:W-:Y:S01]  /*1e90*/  LOP3.LUT R0, R43, 0x80000000, R0, 0x48, !PT ;  /* 0x800000002b007812 */ /* 0x000fe200078e4800 */
[----:B------:R-:W-:Y:S06]  /*1ea0*/  BRA `(.L_x_226) ;  /* 0x00000000000c7947 */ /* 0x000fec0003800000 */
.L_x_219:
[----:B------:R-:W0:Y:S01]  /*1eb0*/  MUFU.RSQ R0, -QNAN ;  /* 0xffc0000000007908 */ /* 0x000e220000001400 */
[----:B------:R-:W-:Y:S05]  /*1ec0*/  BRA `(.L_x_226) ;  /* 0x0000000000047947 */ /* 0x000fea0003800000 */
.L_x_218:
[----:B------:R-:W-:-:S07]  /*1ed0*/  FADD.FTZ R0, R0, R37 ;  /* 0x0000002500007221 */ /* 0x000fce0000010000 */
.L_x_226:
[----:B------:R-:W-:Y:S05]  /*1ee0*/  BSYNC.RECONVERGENT B2 ;  /* 0x0000000000027941 */ /* 0x000fea0003800200 */
.L_x_216:
[----:B------:R-:W-:Y:S01]  /*1ef0*/  HFMA2 R39, -RZ, RZ, 0, 0 ;  /* 0x00000000ff277431 */ /* 0x000fe200000001ff */
[----:B------:R-:W-:-:S04]  /*1f00*/  MOV R38, R2 ;  /* 0x0000000200267202 */ /* 0x000fc80000000f00 */
[----:B0-----:R-:W-:Y:S05]  /*1f10*/  RET.REL.NODEC R38 `(_Z20flash_bevpool_kernelILb0ELi1ELb1EEviiiiiffPKfS1_S1_PKiS3_iiiffffffPf) ;  /* 0xffffffe026387950 */ /* 0x001fea0003c3ffff */
.L_x_227:
        /* <DEDUP_REMOVED lines=14> */
.L_x_749:


//--------------------- .text._Z20flash_bevpool_kernelILb1ELi0ELb0EEviiiiiffPKfS1_S1_PKiS3_iiiffffffPf --------------------------
	.section	.text._Z20flash_bevpool_kernelILb1ELi0ELb0EEviiiiiffPKfS1_S1_PKiS3_iiiffffffPf,"ax",@progbits
	.align	128
        .global         _Z20flash_bevpool_kernelILb1ELi0ELb0EEviiiiiffPKfS1_S1_PKiS3_iiiffffffPf
        .type           _Z20flash_bevpool_kernelILb1ELi0ELb0EEviiiiiffPKfS1_S1_PKiS3_iiiffffffPf,@function
        .size           _Z20flash_bevpool_kernelILb1ELi0ELb0EEviiiiiffPKfS1_S1_PKiS3_iiiffffffPf,(.L_x_750 - _Z20flash_bevpool_kernelILb1ELi0ELb0EEviiiiiffPKfS1_S1_PKiS3_iiiffffffPf)
        .other          _Z20flash_bevpool_kernelILb1ELi0ELb0EEviiiiiffPKfS1_S1_PKiS3_iiiffffffPf,@"STO_CUDA_ENTRY STV_DEFAULT"
_Z20flash_bevpool_kernelILb1ELi0ELb0EEviiiiiffPKfS1_S1_PKiS3_iiiffffffPf:
.text._Z20flash_bevpool_kernelILb1ELi0ELb0EEviiiiiffPKfS1_S1_PKiS3_iiiffffffPf:
        /* <DEDUP_REMOVED lines=9> */
[----:B------:R-:W0:Y:S06]  /*0090*/  LDCU UR4, c[0x0][0x388] ;  /* 0x00007100ff0477ac */ /* 0x000e2c0008000800 */
[----:B--2---:R-:W1:Y:S02]  /*00a0*/  MUFU.RCP R4, R4 ;  /* 0x0000000400047308 */ /* 0x004e640000001000 */
[----:B-1----:R-:W-:-:S02]  /*00b0*/  IADD3 R2, PT, PT, R4, 0xffffffe, RZ ;  /* 0x0ffffffe04027810 */ /* 0x002fc40007ffe0ff */
[----:B------:R-:W-:-:S04]  /*00c0*/  IABS R4, R0 ;  /* 0x0000000000047213 */ /* 0x000fc80000000000 */
[----:B------:R1:W2:Y:S02]  /*00d0*/  F2I.FTZ.U32.TRUNC.NTZ R3, R2 ;  /* 0x0000000200037305 */ /* 0x0002a4000021f000 */
[----:B-1----:R-:W-:Y:S01]  /*00e0*/  HFMA2 R2, -RZ, RZ, 0, 0 ;  /* 0x00000000ff027431 */ /* 0x002fe200000001ff */
[----:B--2---:R-:W-:-:S05]  /*00f0*/  IADD3 R6, PT, PT, RZ, -R3, RZ ;  /* 0x80000003ff067210 */ /* 0x004fca0007ffe0ff */
[----:B------:R-:W-:-:S04]  /*0100*/  IMAD R5, R6, R7, RZ ;  /* 0x0000000706057224 */ /* 0x000fc800078e02ff */
[----:B------:R-:W-:-:S06]  /*0110*/  IMAD.HI.U32 R3, R3, R5, R2 ;  /* 0x0000000503037227 */ /* 0x000fcc00078e0002 */
[----:B------:R-:W-:-:S04]  /*0120*/  IMAD.HI.U32 R3, R3, R4, RZ ;  /* 0x0000000403037227 */ /* 0x000fc800078e00ff */
[----:B------:R-:W-:-:S04]  /*0130*/  IMAD.MOV R5, RZ, RZ, -R3 ;  /* 0x000000ffff057224 */ /* 0x000fc800078e0a03 */
[----:B------:R-:W-:-:S05]  /*0140*/  IMAD R2, R7, R5, R4 ;  /* 0x0000000507027224 */ /* 0x000fca00078e0204 */
[----:B------:R-:W-:-:S13]  /*0150*/  ISETP.GT.U32.AND P2, PT, R7, R2, PT ;  /* 0x000000020700720c */ /* 0x000fda0003f44070 */
[-C--:B------:R-:W-:Y:S02]  /*0160*/  @!P2 IADD3 R2, PT, PT, R2, -R7.reuse, RZ ;  /* 0x800000070202a210 */ /* 0x080fe40007ffe0ff */
[----:B------:R-:W-:Y:S02]  /*0170*/  @!P2 IADD3 R3, PT, PT, R3, 0x1, RZ ;  /* 0x000000010303a810 */ /* 0x000fe40007ffe0ff */
[----:B------:R-:W-:Y:S02]  /*0180*/  ISETP.GE.U32.AND P0, PT, R2, R7, PT ;  /* 0x000000070200720c */ /* 0x000fe40003f06070 */
[----:B------:R-:W-:Y:S02]  /*0190*/  LOP3.LUT R2, R0, R21, RZ, 0x3c, !PT ;  /* 0x0000001500027212 */ /* 0x000fe400078e3cff */
[----:B------:R-:W-:Y:S02]  /*01a0*/  ISETP.NE.AND P2, PT, R21, RZ, PT ;  /* 0x000000ff1500720c */ /* 0x000fe40003f45270 */
[----:B------:R-:W-:Y:S01]  /*01b0*/  ISETP.GE.AND P1, PT, R2, RZ, PT ;  /* 0x000000ff0200720c */ /* 0x000fe20003f26270 */
[----:B0-----:R-:W-:-:S04]  /*01c0*/  IMAD R2, R22, UR4, RZ ;  /* 0x0000000416027c24 */ /* 0x001fc8000f8e02ff */
[----:B------:R-:W-:Y:S02]  /*01d0*/  IMAD R2, R2, R23, RZ ;  /* 0x0000001702027224 */ /* 0x000fe400078e02ff */
[----:B------:R-:W-:-:S06]  /*01e0*/  @P0 VIADD R3, R3, 0x1 ;  /* 0x0000000103030836 */ /* 0x000fcc0000000000 */
[----:B------:R-:W-:Y:S02]  /*01f0*/  @!P1 IADD3 R3, PT, PT, -R3, RZ, RZ ;  /* 0x000000ff03039210 */ /* 0x000fe40007ffe1ff */
[----:B------:R-:W-:-:S04]  /*0200*/  @!P2 LOP3.LUT R3, RZ, R21, RZ, 0x33, !PT ;  /* 0x00000015ff03a212 */ /* 0x000fc800078e33ff */
[----:B------:R-:W-:-:S13]  /*0210*/  ISETP.GE.AND P0, PT, R3, R2, PT ;  /* 0x000000020300720c */ /* 0x000fda0003f06270 */
[----:B------:R-:W-:Y:S05]  /*0220*/  @P0 EXIT ;  /* 0x000000000000094d */ /* 0x000fea0003800000 */
[----:B------:R-:W-:Y:S01]  /*0230*/  IMAD R24, R22, R23, RZ ;  /* 0x0000001716187224 */ /* 0x000fe200078e02ff */
[----:B------:R-:W0:Y:S04]  /*0240*/  LDCU UR6, c[0x0][0x384] ;  /* 0x00007080ff0677ac */ /* 0x000e280008000800 */
[----:B------:R-:W-:Y:S01]  /*0250*/  IABS R7, R24 ;  /* 0x0000001800077213 */ /* 0x000fe20000000000 */
[----:B------:R-:W1:Y:S03]  /*0260*/  LDCU UR5, c[0x0][0x3d8] ;  /* 0x00007b00ff0577ac */ /* 0x000e660008000800 */
[----:B------:R-:W2:Y:S01]  /*0270*/  I2F.RP R2, R7 ;  /* 0x0000000700027306 */ /* 0x000ea20000209400 */
[----:B------:R-:W3:Y:S01]  /*0280*/  LDCU UR4, c[0x0][0x3d4] ;  /* 0x00007a80ff0477ac */ /* 0x000ee20008000800 */
[----:B------:R-:W4:Y:S01]  /*0290*/  LDCU.64 UR8, c[0x0][0x358] ;  /* 0x00006b00ff0877ac */ /* 0x000f220008000a00 */
[----:B0-----:R-:W-:-:S05]  /*02a0*/  UISETP.GE.AND UP0, UPT, UR6, 0x1, UPT ;  /* 0x000000010600788c */ /* 0x001fca000bf06270 */
[----:B--2---:R-:W0:Y:S02]  /*02b0*/  MUFU.RCP R2, R2 ;  /* 0x0000000200027308 */ /* 0x004e240000001000 */
[----:B0-----:R-:W-:Y:S02]  /*02c0*/  IADD3 R4, PT, PT, R2, 0xffffffe, RZ ;  /* 0x0ffffffe02047810 */ /* 0x001fe40007ffe0ff */
[----:B------:R-:W-:-:S04]  /*02d0*/  IABS R2, R3 ;  /* 0x0000000300027213 */ /* 0x000fc80000000000 */
[----:B------:R0:W2:Y:S02]  /*02e0*/  F2I.FTZ.U32.TRUNC.NTZ R5, R4 ;  /* 0x0000000400057305 */ /* 0x0000a4000021f000 */
[----:B0-----:R-:W-:Y:S01]  /*02f0*/  MOV R4, RZ ;  /* 0x000000ff00047202 */ /* 0x001fe20000000f00 */
[----:B--2---:R-:W-:-:S04]  /*0300*/  IMAD.MOV R6, RZ, RZ, -R5 ;  /* 0x000000ffff067224 */ /* 0x004fc800078e0a05 */
[----:B------:R-:W-:Y:S01]  /*0310*/  IMAD R9, R6, R7, RZ ;  /* 0x0000000706097224 */ /* 0x000fe200078e02ff */
[----:B------:R-:W-:-:S03]  /*0320*/  IABS R6, R24 ;  /* 0x0000001800067213 */ /* 0x000fc60000000000 */
[----:B------:R-:W-:Y:S01]  /*0330*/  IMAD.HI.U32 R5, R5, R9, R4 ;  /* 0x0000000905057227 */ /* 0x000fe200078e0004 */
[----:B------:R-:W-:Y:S02]  /*0340*/  IABS R9, R22 ;  /* 0x0000001600097213 */ /* 0x000fe40000000000 */
[----:B------:R-:W-:Y:S02]  /*0350*/  IADD3 R4, PT, PT, RZ, -R6, RZ ;  /* 0x80000006ff047210 */ /* 0x000fe40007ffe0ff */
[----:B------:R-:W0:Y:S01]  /*0360*/  I2F.RP R6, R9 ;  /* 0x0000000900067306 */ /* 0x000e220000209400 */
[----:B------:R-:W-:-:S04]  /*0370*/  IMAD.HI.U32 R25, R5, R2, RZ ;  /* 0x0000000205197227 */ /* 0x000fc800078e00ff */
[----:B------:R-:W-:-:S05]  /*0380*/  IMAD R2, R25, R4, R2 ;  /* 0x0000000419027224 */ /* 0x000fca00078e0202 */
[----:B------:R-:W-:Y:S01]  /*0390*/  ISETP.GT.U32.AND P2, PT, R7, R2, PT ;  /* 0x000000020700720c */ /* 0x000fe20003f44070 */
[----:B0-----:R-:W0:-:S12]  /*03a0*/  MUFU.RCP R6, R6 ;  /* 0x0000000600067308 */ /* 0x001e180000001000 */
[-C--:B------:R-:W-:Y:S02]  /*03b0*/  @!P2 IADD3 R2, PT, PT, R2, -R7.reuse, RZ ;  /* 0x800000070202a210 */ /* 0x080fe40007ffe0ff */
[----:B------:R-:W-:Y:S02]  /*03c0*/  @!P2 IADD3 R25, PT, PT, R25, 0x1, RZ ;  /* 0x000000011919a810 */ /* 0x000fe40007ffe0ff */
[----:B------:R-:W-:Y:S02]  /*03d0*/  ISETP.GE.U32.AND P0, PT, R2, R7, PT ;  /* 0x000000070200720c */ /* 0x000fe40003f06070 */
[----:B------:R-:W-:Y:S02]  /*03e0*/  LOP3.LUT R2, R3, R24, RZ, 0x3c, !PT ;  /* 0x0000001803027212 */ /* 0x000fe400078e3cff */
[----:B------:R-:W-:Y:S01]  /*03f0*/  ISETP.NE.AND P2, PT, R24, RZ, PT ;  /* 0x000000ff1800720c */ /* 0x000fe20003f45270 */
[----:B0-----:R-:W-:Y:S01]  /*0400*/  VIADD R4, R6, 0xffffffe ;  /* 0x0ffffffe06047836 */ /* 0x001fe20000000000 */
[----:B------:R-:W-:-:S03]  /*0410*/  ISETP.GE.AND P1, PT, R2, RZ, PT ;  /* 0x000000ff0200720c */ /* 0x000fc60003f26270 */
[----:B------:R0:W2:Y:S04]  /*0420*/  F2I.FTZ.U32.TRUNC.NTZ R5, R4 ;  /* 0x0000000400057305 */ /* 0x0000a8000021f000 */
[----:B------:R-:W-:Y:S02]  /*0430*/  @P0 IADD3 R25, PT, PT, R25, 0x1, RZ ;  /* 0x0000000119190810 */ /* 0x000fe40007ffe0ff */
[----:B0-----:R-:W-:-:S04]  /*0440*/  MOV R4, RZ ;  /* 0x000000ff00047202 */ /* 0x001fc80000000f00 */
[----:B------:R-:W-:Y:S02]  /*0450*/  @!P1 IADD3 R25, PT, PT, -R25, RZ, RZ ;  /* 0x000000ff19199210 */ /* 0x000fe40007ffe1ff */
[----:B------:R-:W-:Y:S01]  /*0460*/  @!P2 LOP3.LUT R25, RZ, R24, RZ, 0x33, !PT ;  /* 0x00000018ff19a212 */ /* 0x000fe200078e33ff */
[----:B--2---:R-:W-:-:S03]  /*0470*/  IMAD.MOV R6, RZ, RZ, -R5 ;  /* 0x000000ffff067224 */ /* 0x004fc600078e0a05 */
[----:B------:R-:W-:Y:S01]  /*0480*/  IADD3 R2, PT, PT, -R25, RZ, RZ ;  /* 0x000000ff19027210 */ /* 0x000fe20007ffe1ff */
[----:B------:R-:W-:Y:S01]  /*0490*/  IMAD R7, R6, R9, RZ ;  /* 0x0000000906077224 */ /* 0x000fe200078e02ff */
[----:B------:R-:W-:-:S03]  /*04a0*/  MOV R6, RZ ;  /* 0x000000ff00067202 */ /* 0x000fc60000000f00 */
[----:B------:R-:W-:Y:S01]  /*04b0*/  IMAD R11, R24, R2, R3 ;  /* 0x00000002180b7224 */ /* 0x000fe200078e0203 */
[----:B------:R-:W-:Y:S01]  /*04c0*/  IADD3 R3, PT, PT, -R3, RZ, RZ ;  /* 0x000000ff03037210 */ /* 0x000fe20007ffe1ff */
[----:B------:R-:W-:-:S03]  /*04d0*/  IMAD.HI.U32 R4, R5, R7, R4 ;  /* 0x0000000705047227 */ /* 0x000fc600078e0004 */
[----:B------:R-:W-:Y:S01]  /*04e0*/  IABS R2, R11 ;  /* 0x0000000b00027213 */ /* 0x000fe20000000000 */
[----:B------:R-:W-:-:S04]  /*04f0*/  IMAD R21, R21, R3, R0 ;  /* 0x0000000315157224 */ /* 0x000fc800078e0200 */
[----:B------:R-:W-:-:S05]  /*0500*/  IMAD.HI.U32 R23, R4, R2, RZ ;  /* 0x0000000204177227 */ /* 0x000fca00078e00ff */
[----:B------:R-:W-:-:S05]  /*0510*/  IADD3 R4, PT, PT, -R23, RZ, RZ ;  /* 0x000000ff17047210 */ /* 0x000fca0007ffe1ff */
[----:B------:R-:W-:-:S05]  /*0520*/  IMAD R2, R9, R4, R2 ;  /* 0x0000000409027224 */ /* 0x000fca00078e0202 */
[----:B------:R-:W-:-:S13]  /*0530*/  ISETP.GT.U32.AND P2, PT, R9, R2, PT ;  /* 0x000000020900720c */ /* 0x000fda0003f44070 */
[----:B------:R-:W-:Y:S01]  /*0540*/  @!P2 IMAD.IADD R2, R2, 0x1, -R9 ;  /* 0x000000010202a824 */ /* 0x000fe200078e0a09 */
[----:B------:R-:W-:Y:S02]  /*0550*/  @!P2 IADD3 R23, PT, PT, R23, 0x1, RZ ;  /* 0x000000011717a810 */ /* 0x000fe40007ffe0ff */
[----:B------:R-:W-:Y:S02]  /*0560*/  ISETP.NE.AND P2, PT, R22, RZ, PT ;  /* 0x000000ff1600720c */ /* 0x000fe40003f45270 */
[----:B------:R-:W-:Y:S02]  /*0570*/  ISETP.GE.U32.AND P0, PT, R2, R9, PT ;  /* 0x000000090200720c */ /* 0x000fe40003f06070 */
[----:B------:R-:W-:Y:S01]  /*0580*/  LOP3.LUT R2, R11, R22, RZ, 0x3c, !PT ;  /* 0x000000160b027212 */ /* 0x000fe200078e3cff */
[----:B------:R-:W1:Y:S03]  /*0590*/  LDC.64 R8, c[0x0][0x3e0] ;  /* 0x0000f800ff087b82 */ /* 0x000e660000000a00 */
[----:B------:R-:W-:-:S07]  /*05a0*/  ISETP.GE.AND P1, PT, R2, RZ, PT ;  /* 0x000000ff0200720c */ /* 0x000fce0003f26270 */
[----:B------:R-:W-:-:S06]  /*05b0*/  @P0 IADD3 R23, PT, PT, R23, 0x1, RZ ;  /* 0x0000000117170810 */ /* 0x000fcc0007ffe0ff */
[----:B------:R-:W-:Y:S02]  /*05c0*/  @!P1 IADD3 R23, PT, PT, -R23, RZ, RZ ;  /* 0x000000ff17179210 */ /* 0x000fe40007ffe1ff */
[----:B------:R-:W-:-:S04]  /*05d0*/  @!P2 LOP3.LUT R23, RZ, R22, RZ, 0x33, !PT ;  /* 0x00000016ff17a212 */ /* 0x000fc800078e33ff */
[----:B------:R-:W-:Y:S01]  /*05e0*/  I2FP.F32.S32 R4, R23 ;  /* 0x0000001700047245 */ /* 0x000fe20000201400 */
[----:B------:R-:W-:-:S04]  /*05f0*/  IMAD.MOV R5, RZ, RZ, -R23 ;  /* 0x000000ffff057224 */ /* 0x000fc800078e0a17 */
[----:B------:R-:W-:Y:S02]  /*0600*/  IMAD R22, R22, R5, R11 ;  /* 0x0000000516167224 */ /* 0x000fe400078e020b */
[----:B------:R-:W-:Y:S01]  /*0610*/  FADD R4, R4, 0.5 ;  /* 0x3f00000004047421 */ /* 0x000fe20000000000 */
[----:B------:R-:W-:Y:S02]  /*0620*/  MOV R5, RZ ;  /* 0x000000ff00057202 */ /* 0x000fe40000000f00 */
[----:B------:R-:W-:Y:S01]  /*0630*/  I2FP.F32.S32 R2, R22 ;  /* 0x0000001600027245 */ /* 0x000fe20000201400 */
[----:B-1----:R-:W-:-:S04]  /*0640*/  FFMA R20, R4, UR5, R9 ;  /* 0x0000000504147c23 */ /* 0x002fc80008000009 */
[----:B------:R-:W-:-:S04]  /*0650*/  FADD R7, R2, 0.5 ;  /* 0x3f00000002077421 */ /* 0x000fc80000000000 */
[----:B---3--:R-:W-:Y:S01]  /*0660*/  FFMA R7, R7, UR4, R8 ;  /* 0x0000000407077c23 */ /* 0x008fe20008000008 */
[----:B----4-:R-:W-:Y:S06]  /*0670*/  BRA.U !UP0, `(.L_x_228) ;  /* 0x0000001108647547 */ /* 0x010fec000b800000 */
[----:B------:R-:W0:Y:S01]  /*0680*/  LDC.64 R8, c[0x0][0x3c0] ;  /* 0x0000f000ff087b82 */ /* 0x000e220000000a00 */
[----:B------:R-:W1:Y:S01]  /*0690*/  LDCU UR7, c[0x0][0x3d0] ;  /* 0x00007a00ff0777ac */ /* 0x000e620008000800 */
[----:B0-----:R-:W2:Y:S04]  /*06a0*/  LDG.E.CONSTANT R3, desc[UR8][R8.64+0x4] ;  /* 0x0000040808037981 */ /* 0x001ea8000c1e9900 */
[----:B------:R-:W3:Y:S01]  /*06b0*/  LDG.E.CONSTANT R2, desc[UR8][R8.64] ;  /* 0x0000000808027981 */ /* 0x000ee2000c1e9900 */
[----:B------:R-:W-:Y:S02]  /*06c0*/  HFMA2 R6, -RZ, RZ, 0, 0 ;  /* 0x00000000ff067431 */ /* 0x000fe400000001ff */
[----:B------:R-:W-:Y:S01]  /*06d0*/  IMAD R4, R25, UR6, RZ ;  /* 0x0000000619047c24 */ /* 0x000fe2000f8e02ff */
[----:B-1----:R-:W-:Y:S01]  /*06e0*/  UIADD3 UR7, UPT, UPT, -UR7, URZ, URZ ;  /* 0x000000ff07077290 */ /* 0x002fe2000fffe1ff */
[----:B------:R-:W-:Y:S01]  /*06f0*/  IMAD.MOV.U32 R5, RZ, RZ, RZ ;  /* 0x000000ffff057224 */ /* 0x000fe200078e00ff */
[----:B------:R-:W-:Y:S01]  /*0700*/  UMOV UR4, URZ ;  /* 0x000000ff00047c82 */ /* 0x000fe20008000000 */
[----:B--2---:R-:W-:-:S02]  /*0710*/  I2FP.F32.S32 R3, R3 ;  /* 0x0000000300037245 */ /* 0x004fc40000201400 */
[----:B---3--:R-:W-:-:S07]  /*0720*/  I2FP.F32.S32 R2, R2 ;  /* 0x0000000200027245 */ /* 0x008fce0000201400 */
.L_x_247:
[----:B------:R-:W-:Y:S01]  /*0730*/  ISETP.NE.AND P0, PT, R26, RZ, PT ;  /* 0x000000ff1a00720c */ /* 0x000fe20003f05270 */
[----:B------:R-:W-:-:S12]  /*0740*/  BSSY.RECONVERGENT B0, `(.L_x_229) ;  /* 0x0000019000007945 */ /* 0x000fd80003800200 */
[----:B0-----:R-:W-:Y:S05]  /*0750*/  @P0 BRA `(.L_x_230) ;  /* 0x00000000005c0947 */ /* 0x001fea0003800000 */
[----:B------:R-:W0:Y:S01]  /*0760*/  LDC.64 R28, c[0x0][0x3b0] ;  /* 0x0000ec00ff1c7b82 */ /* 0x000e220000000a00 */
[----:B------:R-:W-:-:S05]  /*0770*/  IADD3 R9, PT, PT, R4, UR4, RZ ;  /* 0x0000000404097c10 */ /* 0x000fca000fffe0ff */
[----:B------:R-:W-:-:S04]  /*0780*/  IMAD R9, R9, 0xc, RZ ;  /* 0x0000000c09097824 */ /* 0x000fc800078e02ff */
[----:B0-----:R-:W-:-:S05]  /*0790*/  IMAD.WIDE R28, R9, 0x4, R28 ;  /* 0x00000004091c7825 */ /* 0x001fca00078e021c */
[----:B------:R-:W2:Y:S04]  /*07a0*/  LDG.E.CONSTANT R8, desc[UR8][R28.64] ;  /* 0x000000081c087981 */ /* 0x000ea8000c1e9900 */
[----:B------:R-:W2:Y:S04]  /*07b0*/  LDG.E.CONSTANT R9, desc[UR8][R28.64+0x4] ;  /* 0x000004081c097981 */ /* 0x000ea8000c1e9900 */
[----:B------:R-:W2:Y:S04]  /*07c0*/  LDG.E.CONSTANT R10, desc[UR8][R28.64+0x8] ;  /* 0x000008081c0a7981 */ /* 0x000ea8000c1e9900 */
[----:B------:R-:W2:Y:S04]  /*07d0*/  LDG.E.CONSTANT R11, desc[UR8][R28.64+0xc] ;  /* 0x00000c081c0b7981 */ /* 0x000ea8000c1e9900 */
[----:B------:R-:W3:Y:S04]  /*07e0*/  LDG.E.CONSTANT R12, desc[UR8][R28.64+0x10] ;  /* 0x000010081c0c7981 */ /* 0x000ee8000c1e9900 */
[----:B------:R-:W3:Y:S04]  /*07f0*/  LDG.E.CONSTANT R13, desc[UR8][R28.64+0x14] ;  /* 0x000014081c0d7981 */ /* 0x000ee8000c1e9900 */
[----:B------:R-:W3:Y:S04]  /*0800*/  LDG.E.CONSTANT R14, desc[UR8][R28.64+0x18] ;  /* 0x000018081c0e7981 */ /* 0x000ee8000c1e9900 */
[----:B------:R-:W3:Y:S04]  /*0810*/  LDG.E.CONSTANT R15, desc[UR8][R28.64+0x1c] ;  /* 0x00001c081c0f7981 */ /* 0x000ee8000c1e9900 */
[----:B------:R-:W4:Y:S04]  /*0820*/  LDG.E.CONSTANT R16, desc[UR8][R28.64+0x20] ;  /* 0x000020081c107981 */ /* 0x000f28000c1e9900 */
[----:B------:R-:W4:Y:S04]  /*0830*/  LDG.E.CONSTANT R17, desc[UR8][R28.64+0x24] ;  /* 0x000024081c117981 */ /* 0x000f28000c1e9900 */
[----:B------:R-:W4:Y:S04]  /*0840*/  LDG.E.CONSTANT R18, desc[UR8][R28.64+0x28] ;  /* 0x000028081c127981 */ /* 0x000f28000c1e9900 */
[----:B------:R-:W4:Y:S01]  /*0850*/  LDG.E.CONSTANT R19, desc[UR8][R28.64+0x2c] ;  /* 0x00002c081c137981 */ /* 0x000f22000c1e9900 */
[----:B------:R-:W0:Y:S01]  /*0860*/  S2UR UR6, SR_CgaCtaId ;  /* 0x00000000000679c3 */ /* 0x000e220000008800 */
[----:B------:R-:W-:-:S02]  /*0870*/  UMOV UR5, 0x400 ;  /* 0x0000040000057882 */ /* 0x000fc40000000000 */
[----:B0-----:R-:W-:-:S04]  /*0880*/  ULEA UR5, UR6, UR5, 0x18 ;  /* 0x0000000506057291 */ /* 0x001fc8000f8ec0ff */
[----:B------:R-:W-:-:S09]  /*0890*/  UIMAD UR5, UR4, 0x30, UR5 ;  /* 0x00000030040578a4 */ /* 0x000fd2000f8e0205 */
[----:B--2---:R0:W-:Y:S04]  /*08a0*/  STS.128 [UR5], R8 ;  /* 0x00000008ff007988 */ /* 0x0041e80008000c05 */
[----:B---3--:R0:W-:Y:S04]  /*08b0*/  STS.128 [UR5+0x10], R12 ;  /* 0x0000100cff007988 */ /* 0x0081e80008000c05 */
[----:B----4-:R0:W-:Y:S02]  /*08c0*/  STS.128 [UR5+0x20], R16 ;  /* 0x00002010ff007988 */ /* 0x0101e40008000c05 */
.L_x_230:
[----:B------:R-:W-:Y:S05]  /*08d0*/  BSYNC.RECONVERGENT B0 ;  /* 0x0000000000007941 */ /* 0x000fea0003800200 */
.L_x_229:
[----:B------:R-:W1:Y:S02]  /*08e0*/  LDCU UR5, c[0x0][0x3d0] ;  /* 0x00007a00ff0577ac */ /* 0x000e640008000800 */
[----:B-1----:R-:W-:Y:S01]  /*08f0*/  UISETP.GE.AND UP0, UPT, UR5, 0x1, UPT ;  /* 0x000000010500788c */ /* 0x002fe2000bf06270 */
[----:B------:R-:W-:Y:S08]  /*0900*/  BAR.SYNC.DEFER_BLOCKING 0x0 ;  /* 0x0000000000007b1d */ /* 0x000ff00000010000 */
[----:B------:R-:W-:Y:S05]  /*0910*/  BRA.U !UP0, `(.L_x_231) ;  /* 0x0000000d08a87547 */ /* 0x000fea000b800000 */
[----:B------:R-:W1:Y:S01]  /*0920*/  S2UR UR6, SR_CgaCtaId ;  /* 0x00000000000679c3 */ /* 0x000e620000008800 */
[----:B------:R-:W-:Y:S01]  /*0930*/  UMOV UR5, 0x400 ;  /* 0x0000040000057882 */ /* 0x000fe20000000000 */
[----:B------:R-:W2:Y:S01]  /*0940*/  LDCU UR13, c[0x0][0x380] ;  /* 0x00007000ff0d77ac */ /* 0x000ea20008000800 */
[----:B------:R-:W3:Y:S01]  /*0950*/  LDCU UR11, c[0x0][0x394] ;  /* 0x00007280ff0b77ac */ /* 0x000ee20008000800 */
[----:B------:R-:W4:Y:S01]  /*0960*/  LDCU UR10, c[0x0][0x3dc] ;  /* 0x00007b80ff0a77ac */ /* 0x000f220008000800 */
[----:B------:R-:W0:Y:S01]  /*0970*/  LDCU UR12, c[0x0][0x398] ;  /* 0x00007300ff0c77ac */ /* 0x000e220008000800 */
[----:B-1----:R-:W-:-:S03]  /*0980*/  ULEA UR5, UR6, UR5, 0x18 ;  /* 0x0000000506057291 */ /* 0x002fc6000f8ec0ff */
[----:B------:R-:W-:Y:S01]  /*0990*/  UMOV UR6, UR7 ;  /* 0x0000000700067c82 */ /* 0x000fe20008000000 */
[----:B------:R-:W-:-:S09]  /*09a0*/  UIMAD UR5, UR4, 0x30, UR5 ;  /* 0x00000030040578a4 */ /* 0x000fd2000f8e0205 */
[----:B0-----:R-:W0:Y:S04]  /*09b0*/  LDS.128 R8, [UR5] ;  /* 0x00000005ff087984 */ /* 0x001e280008000c00 */
[----:B------:R-:W1:Y:S04]  /*09c0*/  LDS.128 R12, [UR5+0x10] ;  /* 0x00001005ff0c7984 */ /* 0x000e680008000c00 */
[----:B------:R-:W5:Y:S01]  /*09d0*/  LDS.128 R16, [UR5+0x20] ;  /* 0x00002005ff107984 */ /* 0x000f620008000c00 */
[----:B------:R-:W-:Y:S01]  /*09e0*/  UMOV UR5, URZ ;  /* 0x000000ff00057c82 */ /* 0x000fe20008000000 */
[C---:B0-----:R-:W-:Y:S01]  /*09f0*/  FMUL R0, R20.reuse, R9 ;  /* 0x0000000914007220 */ /* 0x041fe20000400000 */
[----:B-1----:R-:W-:-:S03]  /*0a00*/  FMUL R13, R20, R13 ;  /* 0x0000000d140d7220 */ /* 0x002fc60000400000 */
[C---:B------:R-:W-:Y:S01]  /*0a10*/  FFMA R9, R7.reuse, R8, R0 ;  /* 0x0000000807097223 */ /* 0x040fe20000000000 */
[----:B-----5:R-:W-:Y:S01]  /*0a20*/  FMUL R17, R20, R17 ;  /* 0x0000001114117220 */ /* 0x020fe20000400000 */
[----:B------:R-:W-:-:S03]  /*0a30*/  FFMA R13, R7, R12, R13 ;  /* 0x0000000c070d7223 */ /* 0x000fc6000000000d */
[----:B--234-:R-:W-:-:S07]  /*0a40*/  FFMA R17, R7, R16, R17 ;  /* 0x0000001007117223 */ /* 0x01cfce0000000011 */
.L_x_246:
[----:B------:R-:W0:Y:S01]  /*0a50*/  LDC R27, c[0x0][0x3e8] ;  /* 0x0000fa00ff1b7b82 */ /* 0x000e220000000800 */
[----:B------:R-:W-:Y:S01]  /*0a60*/  I2FP.F32.U32 R0, UR5 ;  /* 0x0000000500007c45 */ /* 0x000fe20008201000 */
[----:B------:R-:W-:Y:S01]  /*0a70*/  UIADD3 UR6, UPT, UPT, UR6, 0x1, URZ ;  /* 0x0000000106067890 */ /* 0x000fe2000fffe0ff */
[----:B------:R-:W-:Y:S03]  /*0a80*/  BSSY.RECONVERGENT B0, `(.L_x_232) ;  /* 0x00000d1000007945 */ /* 0x000fe60003800200 */
[----:B------:R-:W-:Y:S01]  /*0a90*/  FADD R0, R0, 0.5 ;  /* 0x3f00000000007421 */ /* 0x000fe20000000000 */
[----:B------:R-:W-:-:S03]  /*0aa0*/  UISETP.NE.AND UP0, UPT, UR6, URZ, UPT ;  /* 0x000000ff0600728c */ /* 0x000fc6000bf05270 */
[----:B0-----:R-:W-:-:S04]  /*0ab0*/  FFMA R30, R0, UR10, R27 ;  /* 0x0000000a001e7c23 */ /* 0x001fc8000800001b */
[----:B------:R-:W-:-:S04]  /*0ac0*/  FFMA R8, R18, R30, R17 ;  /* 0x0000001e12087223 */ /* 0x000fc80000000011 */
        /* <DEDUP_REMOVED lines=20> */
[----:B------:R-:W-:Y:S05]  /*0c10*/  CALL.REL.NOINC `($__internal_6_$__cuda_sm3x_div_rn_noftz_f32_slowpath) ;  /* 0x0000000c00787944 */ /* 0x000fea0003c00000 */
[----:B------:R-:W-:-:S07]  /*0c20*/  IMAD.MOV.U32 R28, RZ, RZ, R0 ;  /* 0x000000ffff1c7224 */ /* 0x000fce00078e0000 */
.L_x_235:
[----:B------:R-:W-:Y:S05]  /*0c30*/  BSYNC.RECONVERGENT B1 ;  /* 0x0000000000017941 */ /* 0x000fea0003800200 */
.L_x_234:
        /* <DEDUP_REMOVED lines=13> */
[----:B------:R-:W-:Y:S05]  /*0d10*/  CALL.REL.NOINC `($__internal_6_$__cuda_sm3x_div_rn_noftz_f32_slowpath) ;  /* 0x0000000c00387944 */ /* 0x000fea0003c00000 */
[----:B------:R-:W-:-:S07]  /*0d20*/  MOV R27, R0 ;  /* 0x00000000001b7202 */ /* 0x000fce0000000f00 */
.L_x_237:
[----:B------:R-:W-:Y:S05]  /*0d30*/  BSYNC.RECONVERGENT B1 ;  /* 0x0000000000017941 */ /* 0x000fea0003800200 */
.L_x_236:
[----:B------:R-:W0:Y:S01]  /*0d40*/  LDC.64 R30, c[0x0][0x3b8] ;  /* 0x0000ee00ff1e7b82 */ /* 0x000e220000000a00 */
[----:B------:R-:W-:-:S05]  /*0d50*/  VIADD R29, R4, UR4 ;  /* 0x00000004041d7c36 */ /* 0x000fca0008000000 */
        /* <DEDUP_REMOVED lines=16> */
[----:B-----5:R-:W-:Y:S05]  /*0e60*/  CALL.REL.NOINC `($__internal_6_$__cuda_sm3x_div_rn_noftz_f32_slowpath) ;  /* 0x0000000800e47944 */ /* 0x020fea0003c00000 */
[----:B------:R-:W-:-:S07]  /*0e70*/  IMAD.MOV.U32 R33, RZ, RZ, R0 ;  /* 0x000000ffff217224 */ /* 0x000fce00078e0000 */
.L_x_239:
[----:B------:R-:W-:Y:S05]  /*0e80*/  BSYNC.RECONVERGENT B1 ;  /* 0x0000000000017941 */ /* 0x000fea0003800200 */
.L_x_238:
        /* <DEDUP_REMOVED lines=15> */
.L_x_241:
[----:B------:R-:W-:Y:S05]  /*0f80*/  BSYNC.RECONVERGENT B1 ;  /* 0x0000000000017941 */ /* 0x000fea0003800200 */
.L_x_240:
        /* <DEDUP_REMOVED lines=10> */
[----:B------:R-:W-:Y:S01]  /*1030*/  IADD3 R27, PT, PT, R4, UR4, RZ ;  /* 0x00000004041b7c10 */ /* 0x000fe2000fffe0ff */
[----:B------:R-:W1:Y:S01]  /*1040*/  LDC.64 R36, c[0x0][0x3a0] ;  /* 0x0000e800ff247b82 */ /* 0x000e620000000a00 */
[----:B------:R-:W-:-:S03]  /*1050*/  IADD3 R31, PT, PT, R29, -0x1, RZ ;  /* 0xffffffff1d1f7810 */ /* 0x000fc60007ffe0ff */
[----:B------:R-:W-:Y:S01]  /*1060*/  IMAD R16, R16, R27, RZ ;  /* 0x0000001b10107224 */ /* 0x000fe200078e02ff */
[----:B------:R-:W2:Y:S03]  /*1070*/  F2I.FLOOR.NTZ R34, R33 ;  /* 0x0000002100227305 */ /* 0x000ea60000207100 */
[----:B------:R-:W-:Y:S01]  /*1080*/  IMAD R16, R29, R16, RZ ;  /* 0x000000101d107224 */ /* 0x000fe200078e02ff */
[----:B0-----:R-:W-:-:S05]  /*1090*/  VIMNMX.RELU R12, PT, PT, R35, R0, PT ;  /* 0x00000000230c7248 */ /* 0x001fca0003fe1100 */
[C---:B------:R-:W-:Y:S01]  /*10a0*/  IMAD R27, R29.reuse, R12, RZ ;  /* 0x0000000c1d1b7224 */ /* 0x040fe200078e02ff */
[----:B------:R-:W-:Y:S02]  /*10b0*/  VIADDMNMX.RELU R12, R12, 0x1, R0, PT ;  /* 0x000000010c0c7846 */ /* 0x000fe40003801100 */
[----:B--2---:R-:W-:Y:S02]  /*10c0*/  VIMNMX.RELU R28, PT, PT, R34, R31, PT ;  /* 0x0000001f221c7248 */ /* 0x004fe40003fe1100 */
[----:B------:R-:W-:Y:S01]  /*10d0*/  SHF.L.U32 R0, R16, 0x1, RZ ;  /* 0x0000000110007819 */ /* 0x000fe200000006ff */
[----:B------:R-:W-:Y:S01]  /*10e0*/  IMAD R29, R29, R12, RZ ;  /* 0x0000000c1d1d7224 */ /* 0x000fe200078e02ff */
[C---:B------:R-:W-:Y:S02]  /*10f0*/  IADD3 R39, PT, PT, R28.reuse, R27, RZ ;  /* 0x0000001b1c277210 */ /* 0x040fe40007ffe0ff */
[C---:B------:R-:W-:Y:S02]  /*1100*/  VIADDMNMX.RELU R30, R28.reuse, 0x1, R31, PT ;  /* 0x000000011c1e7846 */ /* 0x040fe4000380111f */
[----:B------:R-:W-:Y:S01]  /*1110*/  IADD3 R43, PT, PT, R28, R29, RZ ;  /* 0x0000001d1c2b7210 */ /* 0x000fe20007ffe0ff */
[----:B------:R-:W-:-:S03]  /*1120*/  IMAD R39, R39, 0x2, R0 ;  /* 0x0000000227277824 */ /* 0x000fc600078e0200 */
[----:B------:R-:W-:Y:S01]  /*1130*/  LEA R45, R43, R0, 0x1 ;  /* 0x000000002b2d7211 */ /* 0x000fe200078e08ff */
[----:B-1----:R-:W-:Y:S01]  /*1140*/  IMAD.WIDE R40, R39, 0x4, R36 ;  /* 0x0000000427287825 */ /* 0x002fe200078e0224 */
[----:B------:R-:W-:-:S03]  /*1150*/  IADD3 R39, PT, PT, R30, R27, RZ ;  /* 0x0000001b1e277210 */ /* 0x000fc60007ffe0ff */
[----:B------:R-:W-:Y:S01]  /*1160*/  IMAD.WIDE R44, R45, 0x4, R36 ;  /* 0x000000042d2c7825 */ /* 0x000fe200078e0224 */
[-C--:B------:R-:W-:Y:S01]  /*1170*/  LEA R39, R39, R0.reuse, 0x1 ;  /* 0x0000000027277211 */ /* 0x080fe200078e08ff */
[----:B------:R-:W2:Y:S02]  /*1180*/  LDG.E.CONSTANT R43, desc[UR8][R40.64+0x4] ;  /* 0x00000408282b7981 */ /* 0x000ea4000c1e9900 */
[----:B------:R-:W-:Y:S02]  /*1190*/  IMAD.IADD R12, R30, 0x1, R29 ;  /* 0x000000011e0c7824 */ /* 0x000fe400078e021d */
[----:B------:R-:W3:Y:S01]  /*11a0*/  LDG.E.CONSTANT R42, desc[UR8][R44.64+0x4] ;  /* 0x000004082c2a7981 */ /* 0x000ee2000c1e9900 */
[--C-:B------:R-:W-:Y:S02]  /*11b0*/  IMAD.WIDE R38, R39, 0x4, R36.reuse ;  /* 0x0000000427267825 */ /* 0x100fe400078e0224 */
[----:B------:R-:W-:Y:S01]  /*11c0*/  LEA R12, R12, R0, 0x1 ;  /* 0x000000000c0c7211 */ /* 0x000fe200078e08ff */
[----:B------:R-:W4:Y:S04]  /*11d0*/  LDG.E.CONSTANT R31, desc[UR8][R40.64] ;  /* 0x00000008281f7981 */ /* 0x000f28000c1e9900 */
[----:B------:R-:W-:Y:S01]  /*11e0*/  IMAD.WIDE R36, R12, 0x4, R36 ;  /* 0x000000040c247825 */ /* 0x000fe200078e0224 */
[----:B------:R-:W5:Y:S04]  /*11f0*/  LDG.E.CONSTANT R0, desc[UR8][R44.64] ;  /* 0x000000082c007981 */ /* 0x000f68000c1e9900 */
[----:B------:R-:W4:Y:S04]  /*1200*/  LDG.E.CONSTANT R12, desc[UR8][R38.64+0x4] ;  /* 0x00000408260c7981 */ /* 0x000f28000c1e9900 */
[----:B------:R-:W5:Y:S04]  /*1210*/  LDG.E.CONSTANT R41, desc[UR8][R36.64+0x4] ;  /* 0x0000040824297981 */ /* 0x000f68000c1e9900 */
[----:B------:R-:W5:Y:S04]  /*1220*/  LDG.E.CONSTANT R40, desc[UR8][R38.64] ;  /* 0x0000000826287981 */ /* 0x000f68000c1e9900 */
[----:B------:R0:W5:Y:S01]  /*1230*/  LDG.E.CONSTANT R39, desc[UR8][R36.64] ;  /* 0x0000000824277981 */ /* 0x000162000c1e9900 */
[----:B------:R-:W-:-:S02]  /*1240*/  I2FP.F32.S32 R34, R34 ;  /* 0x0000002200227245 */ /* 0x000fc40000201400 */
[----:B------:R-:W-:-:S03]  /*1250*/  I2FP.F32.S32 R35, R35 ;  /* 0x0000002300237245 */ /* 0x000fc60000201400 */
[----:B0-----:R-:W-:Y:S02]  /*1260*/  FADD R36, R33, -R34 ;  /* 0x8000002221247221 */ /* 0x001fe40000000000 */
[----:B------:R-:W-:Y:S02]  /*1270*/  FADD R32, R32, -R35 ;  /* 0x8000002320207221 */ /* 0x000fe40000000000 */
[----:B------:R-:W-:Y:S02]  /*1280*/  FADD R35, -R36, 1 ;  /* 0x3f80000024237421 */ /* 0x000fe40000000100 */
[C---:B------:R-:W-:Y:S02]  /*1290*/  FADD R44, -R32.reuse, 1 ;  /* 0x3f800000202c7421 */ /* 0x040fe40000000100 */
[----:B------:R-:W-:Y:S02]  /*12a0*/  FMUL R33, R32, R35 ;  /* 0x0000002320217220 */ /* 0x000fe40000400000 */
[----:B------:R-:W-:Y:S01]  /*12b0*/  FMUL R34, R35, R44 ;  /* 0x0000002c23227220 */ /* 0x000fe20000400000 */
[----:B------:R-:W-:Y:S01]  /*12c0*/  BSSY.RECONVERGENT B1, `(.L_x_242) ;  /* 0x0000018000017945 */ /* 0x000fe20003800200 */
[----:B---3--:R-:W-:-:S04]  /*12d0*/  FMUL R35, R33, R42 ;  /* 0x0000002a21237220 */ /* 0x008fc80000400000 */
[----:B--2---:R-:W-:Y:S01]  /*12e0*/  FFMA R38, R34, R43, R35 ;  /* 0x0000002b22267223 */ /* 0x004fe20000000023 */
[C---:B------:R-:W-:Y:S01]  /*12f0*/  FMUL R35, R36.reuse, R44 ;  /* 0x0000002c24237220 */ /* 0x040fe20000400000 */
[----:B------:R-:W-:-:S03]  /*1300*/  FMUL R36, R36, R32 ;  /* 0x0000002024247220 */ /* 0x000fc60000400000 */
[----:B----4-:R-:W-:-:S04]  /*1310*/  FFMA R37, R35, R12, R38 ;  /* 0x0000000c23257223 */ /* 0x010fc80000000026 */
[----:B-----5:R-:W-:Y:S01]  /*1320*/  FFMA R37, R36, R41, R37 ;  /* 0x0000002924257223 */ /* 0x020fe20000000025 */
[----:B------:R-:W-:-:S03]  /*1330*/  FMUL R41, R33, R0 ;  /* 0x0000000021297220 */ /* 0x000fc60000400000 */
[----:B------:R-:W-:Y:S01]  /*1340*/  FADD R37, R37, UR11 ;  /* 0x0000000b25257e21 */ /* 0x000fe20008000000 */
[----:B------:R-:W-:-:S03]  /*1350*/  FFMA R0, R34, R31, R41 ;  /* 0x0000001f22007223 */ /* 0x000fc60000000029 */
        /* <DEDUP_REMOVED lines=12> */
[----:B------:R-:W-:Y:S05]  /*1420*/  CALL.REL.NOINC `($__internal_6_$__cuda_sm3x_div_rn_noftz_f32_slowpath) ;  /* 0x0000000400747944 */ /* 0x000fea0003c00000 */
[----:B------:R-:W-:-:S07]  /*1430*/  MOV R8, R0 ;  /* 0x0000000000087202 */ /* 0x000fce0000000f00 */
.L_x_243:
[----:B------:R-:W-:Y:S05]  /*1440*/  BSYNC.RECONVERGENT B1 ;  /* 0x0000000000017941 */ /* 0x000fea0003800200 */
.L_x_242:
        /* <DEDUP_REMOVED lines=23> */
[----:B------:R-:W-:Y:S05]  /*15c0*/  CALL.REL.NOINC `($__internal_6_$__cuda_sm3x_div_rn_noftz_f32_slowpath) ;  /* 0x00000004000c7944 */ /* 0x000fea0003c00000 */
.L_x_245:
[----:B------:R-:W-:Y:S05]  /*15d0*/  BSYNC.RECONVERGENT B1 ;  /* 0x0000000000017941 */ /* 0x000fea0003800200 */
.L_x_244:
        /* <DEDUP_REMOVED lines=27> */
.L_x_233:
[----:B------:R-:W-:Y:S05]  /*1790*/  BSYNC.RECONVERGENT B0 ;  /* 0x0000000000007941 */ /* 0x000fea0003800200 */
.L_x_232:
[----:B------:R-:W-:Y:S01]  /*17a0*/  UIADD3 UR5, UPT, UPT, UR5, 0x1, URZ ;  /* 0x0000000105057890 */ /* 0x000fe2000fffe0ff */
[----:B------:R-:W-:Y:S11]  /*17b0*/  BRA.U UP0, `(.L_x_246) ;  /* 0xfffffff100a47547 */ /* 0x000ff6000b83ffff */
.L_x_231:
[----:B------:R-:W1:Y:S01]  /*17c0*/  LDCU UR5, c[0x0][0x384] ;  /* 0x00007080ff0577ac */ /* 0x000e620008000800 */
[----:B------:R-:W-:-:S04]  /*17d0*/  UIADD3 UR4, UPT, UPT, UR4, 0x1, URZ ;  /* 0x0000000104047890 */ /* 0x000fc8000fffe0ff */
[----:B-1----:R-:W-:Y:S01]  /*17e0*/  UISETP.NE.AND UP0, UPT, UR4, UR5, UPT ;  /* 0x000000050400728c */ /* 0x002fe2000bf05270 */
[----:B------:R-:W-:Y:S08]  /*17f0*/  BAR.SYNC.DEFER_BLOCKING 0x0 ;  /* 0x0000000000007b1d */ /* 0x000ff00000010000 */
[----:B------:R-:W-:Y:S05]  /*1800*/  BRA.U UP0, `(.L_x_247) ;  /* 0xffffffed00c87547 */ /* 0x000fea000b83ffff */
.L_x_228:
[----:B------:R-:W1:Y:S01]  /*1810*/  LDCU UR4, c[0x0][0x3c8] ;  /* 0x00007900ff0477ac */ /* 0x000e620008000800 */
[----:B------:R-:W-:Y:S01]  /*1820*/  FSETP.GT.AND P0, PT, R5, RZ, PT ;  /* 0x000000ff0500720b */ /* 0x000fe20003f04000 */
[----:B------:R-:W-:-:S04]  /*1830*/  IMAD R2, R24, R25, R22 ;  /* 0x0000001918027224 */ /* 0x000fc800078e0216 */
[----:B-1----:R-:W-:-:S08]  /*1840*/  IMAD R2, R23, UR4, R2 ;  /* 0x0000000417027c24 */ /* 0x002fd0000f8e0202 */
[----:B------:R-:W-:Y:S05]  /*1850*/  @!P0 BRA `(.L_x_248) ;  /* 0x0000000000508947 */ /* 0x000fea0003800000 */
[----:B------:R-:W1:Y:S01]  /*1860*/  MUFU.RCP R0, R5 ;  /* 0x0000000500007308 */ /* 0x000e620000001000 */
[----:B------:R-:W-:Y:S07]  /*1870*/  BSSY.RECONVERGENT B0, `(.L_x_249) ;  /* 0x000000c000007945 */ /* 0x000fee0003800200 */
[----:B------:R-:W2:Y:S01]  /*1880*/  FCHK P0, R6, R5 ;  /* 0x0000000506007302 */ /* 0x000ea20000000000 */
[----:B-1----:R-:W-:-:S04]  /*1890*/  FFMA R3, R0, -R5, 1 ;  /* 0x3f80000000037423 */ /* 0x002fc80000000805 */
[----:B------:R-:W-:-:S04]  /*18a0*/  FFMA R3, R0, R3, R0 ;  /* 0x0000000300037223 */ /* 0x000fc80000000000 */
[----:B------:R-:W-:-:S04]  /*18b0*/  FFMA R7, R3, R6, RZ ;  /* 0x0000000603077223 */ /* 0x000fc800000000ff */
[----:B------:R-:W-:-:S04]  /*18c0*/  FFMA R0, R7, -R5, R6 ;  /* 0x8000000507007223 */ /* 0x000fc80000000006 */
[----:B------:R-:W-:Y:S01]  /*18d0*/  FFMA R0, R3, R0, R7 ;  /* 0x0000000003007223 */ /* 0x000fe20000000007 */
[----:B--2---:R-:W-:Y:S06]  /*18e0*/  @!P0 BRA `(.L_x_250) ;  /* 0x0000000000108947 */ /* 0x004fec0003800000 */
[----:B------:R-:W-:Y:S01]  /*18f0*/  IMAD.MOV.U32 R0, RZ, RZ, R6 ;  /* 0x000000ffff007224 */ /* 0x000fe200078e0006 */
[----:B------:R-:W-:Y:S02]  /*1900*/  MOV R37, R5 ;  /* 0x0000000500257202 */ /* 0x000fe40000000f00 */
[----:B0-----:R-:W-:-:S07]  /*1910*/  MOV R12, 0x1930 ;  /* 0x00001930000c7802 */ /* 0x001fce0000000f00 */
[----:B------:R-:W-:Y:S05]  /*1920*/  CALL.REL.NOINC `($__internal_6_$__cuda_sm3x_div_rn_noftz_f32_slowpath) ;  /* 0x0000000000347944 */ /* 0x000fea0003c00000 */
.L_x_250:
[----:B------:R-:W-:Y:S05]  /*1930*/  BSYNC.RECONVERGENT B0 ;  /* 0x0000000000007941 */ /* 0x000fea0003800200 */
.L_x_249:
[----:B------:R-:W1:Y:S01]  /*1940*/  LDC.64 R4, c[0x0][0x3f0] ;  /* 0x0000fc00ff047b82 */ /* 0x000e620000000a00 */
[----:B------:R-:W2:Y:S02]  /*1950*/  LDCU UR4, c[0x0][0x380] ;  /* 0x00007000ff0477ac */ /* 0x000ea40008000800 */
[----:B--2---:R-:W-:-:S04]  /*1960*/  IMAD R3, R2, UR4, R21 ;  /* 0x0000000402037c24 */ /* 0x004fc8000f8e0215 */
[----:B-1----:R-:W-:-:S05]  /*1970*/  IMAD.WIDE R2, R3, 0x4, R4 ;  /* 0x0000000403027825 */ /* 0x002fca00078e0204 */
[----:B------:R-:W-:Y:S01]  /*1980*/  STG.E desc[UR8][R2.64], R0 ;  /* 0x0000000002007986 */ /* 0x000fe2000c101908 */
[----:B------:R-:W-:Y:S05]  /*1990*/  EXIT ;  /* 0x000000000000794d */ /* 0x000fea0003800000 */
.L_x_248:
[----:B------:R-:W1:Y:S01]  /*19a0*/  LDC.64 R4, c[0x0][0x3f0] ;  /* 0x0000fc00ff047b82 */ /* 0x000e620000000a00 */
[----:B------:R-:W2:Y:S02]  /*19b0*/  LDCU UR4, c[0x0][0x380] ;  /* 0x00007000ff0477ac */ /* 0x000ea40008000800 */
[----:B--2---:R-:W-:-:S04]  /*19c0*/  IMAD R21, R2, UR4, R21 ;  /* 0x0000000402157c24 */ /* 0x004fc8000f8e0215 */
[----:B-1----:R-:W-:-:S05]  /*19d0*/  IMAD.WIDE R4, R21, 0x4, R4 ;  /* 0x0000000415047825 */ /* 0x002fca00078e0204 */
[----:B------:R-:W-:Y:S01]  /*19e0*/  STG.E desc[UR8][R4.64], RZ ;  /* 0x000000ff04007986 */ /* 0x000fe2000c101908 */
[----:B------:R-:W-:Y:S05]  /*19f0*/  EXIT ;  /* 0x000000000000794d */ /* 0x000fea0003800000 */
        .weak           $__internal_6_$__cuda_sm3x_div_rn_noftz_f32_slowpath
        .type           $__internal_6_$__cuda_sm3x_div_rn_noftz_f32_slowpath,@function
        .size           $__internal_6_$__cuda_sm3x_div_rn_noftz_f32_slowpath,(.L_x_750 - $__internal_6_$__cuda_sm3x_div_rn_noftz_f32_slowpath)
$__internal_6_$__cuda_sm3x_div_rn_noftz_f32_slowpath:
        /* <DEDUP_REMOVED lines=35> */
.L_x_252:
[----:B------:R-:W-:Y:S01]  /*1c30*/  LEA R40, R31, 0xc0800000, 0x17 ;  /* 0xc08000001f287811 */ /* 0x000fe200078eb8ff */
[----:B------:R-:W-:Y:S01]  /*1c40*/  BSSY.RECONVERGENT B3, `(.L_x_257) ;  /* 0x0000036000037945 */ /* 0x000fe20003800200 */
[----:B------:R-:W-:Y:S02]  /*1c50*/  IADD3 R38, PT, PT, R38, -0x7f, RZ ;  /* 0xffffff8126267810 */ /* 0x000fe40007ffe0ff */
[----:B------:R-:W-:-:S03]  /*1c60*/  IADD3 R43, PT, PT, -R40, R41, RZ ;  /* 0x00000029282b7210 */ /* 0x000fc60007ffe1ff */
[C---:B------:R-:W-:Y:S01]  /*1c70*/  IMAD R0, R38.reuse, -0x800000, R0 ;  /* 0xff80000026007824 */ /* 0x040fe200078e0200 */
[----:B------:R0:W1:Y:S01]  /*1c80*/  MUFU.RCP R40, R43 ;  /* 0x0000002b00287308 */ /* 0x0000620000001000 */
[----:B------:R-:W-:Y:S01]  /*1c90*/  FADD.FTZ R39, -R43, -RZ ;  /* 0x800000ff2b277221 */ /* 0x000fe20000010100 */
[----:B0-----:R-:W-:-:S04]  /*1ca0*/  IADD3 R43, PT, PT, R38, 0x7f, -R31 ;  /* 0x0000007f262b7810 */ /* 0x001fc80007ffe81f */
[----:B------:R-:W-:Y:S01]  /*1cb0*/  IADD3 R43, PT, PT, R43, R32, RZ ;  /* 0x000000202b2b7210 */ /* 0x000fe20007ffe0ff */
[----:B-1----:R-:W-:-:S04]  /*1cc0*/  FFMA R41, R40, R39, 1 ;  /* 0x3f80000028297423 */ /* 0x002fc80000000027 */
        /* <DEDUP_REMOVED lines=41> */
.L_x_259:
[----:B------:R-:W-:-:S04]  /*1f60*/  LOP3.LUT R0, R0, 0x80000000, RZ, 0xc0, !PT ;  /* 0x8000000000007812 */ /* 0x000fc800078ec0ff */
[----:B------:R-:W-:Y:S01]  /*1f70*/  LOP3.LUT R0, R0, 0x7f800000, RZ, 0xfc, !PT ;  /* 0x7f80000000007812 */ /* 0x000fe200078efcff */
[----:B------:R-:W-:Y:S06]  /*1f80*/  BRA `(.L_x_260) ;  /* 0x0000000000047947 */ /* 0x000fec0003800000 */
.L_x_258:
[----:B------:R-:W-:-:S07]  /*1f90*/  LEA R0, R43, R0, 0x17 ;  /* 0x000000002b007211 */ /* 0x000fce00078eb8ff */
.L_x_260:
[----:B------:R-:W-:Y:S05]  /*1fa0*/  BSYNC.RECONVERGENT B3 ;  /* 0x0000000000037941 */ /* 0x000fea0003800200 */
.L_x_257:
[----:B------:R-:W-:Y:S05]  /*1fb0*/  BRA `(.L_x_261) ;  /* 0x0000000000207947 */ /* 0x000fea0003800000 */
.L_x_256:
[----:B------:R-:W-:-:S04]  /*1fc0*/  LOP3.LUT R0, R41, 0x80000000, R0, 0x48, !PT ;  /* 0x8000000029007812 */ /* 0x000fc800078e4800 */
[----:B------:R-:W-:Y:S01]  /*1fd0*/  LOP3.LUT R0, R0, 0x7f800000, RZ, 0xfc, !PT ;  /* 0x7f80000000007812 */ /* 0x000fe200078efcff */
[----:B------:R-:W-:Y:S06]  /*1fe0*/  BRA `(.L_x_261) ;  /* 0x0000000000147947 */ /* 0x000fec0003800000 */
.L_x_255:
[----:B------:R-:W-:Y:S01]  /*1ff0*/  LOP3.LUT R0, R41, 0x80000000, R0, 0x48, !PT ;  /* 0x8000000029007812 */ /* 0x000fe200078e4800 */
[----:B------:R-:W-:Y:S06]  /*2000*/  BRA `(.L_x_261) ;  /* 0x00000000000c7947 */ /* 0x000fec0003800000 */
.L_x_254:
[----:B------:R-:W0:Y:S01]  /*2010*/  MUFU.RSQ R0, -QNAN ;  /* 0xffc0000000007908 */ /* 0x000e220000001400 */
[----:B------:R-:W-:Y:S05]  /*2020*/  BRA `(.L_x_261) ;  /* 0x0000000000047947 */ /* 0x000fea0003800000 */
.L_x_253:
[----:B------:R-:W-:-:S07]  /*2030*/  FADD.FTZ R0, R0, R37 ;  /* 0x0000002500007221 */ /* 0x000fce0000010000 */
.L_x_261:
[----:B------:R-:W-:Y:S05]  /*2040*/  BSYNC.RECONVERGENT B2 ;  /* 0x0000000000027941 */ /* 0x000fea0003800200 */
.L_x_251:
[----:B------:R-:W-:Y:S01]  /*2050*/  HFMA2 R39, -RZ, RZ, 0, 0 ;  /* 0x00000000ff277431 */ /* 0x000fe200000001ff */
[----:B------:R-:W-:-:S04]  /*2060*/  MOV R38, R12 ;  /* 0x0000000c00267202 */ /* 0x000fc80000000f00 */
[----:B0-----:R-:W-:Y:S05]  /*2070*/  RET.REL.NODEC R38 `(_Z20flash_bevpool_kernelILb1ELi0ELb0EEviiiiiffPKfS1_S1_PKiS3_iiiffffffPf) ;  /* 0xffffffdc26e07950 */ /* 0x001fea0003c3ffff */
.L_x_262:
        /* <DEDUP_REMOVED lines=16> */
.L_x_750:


//--------------------- .text._Z20flash_bevpool_kernelILb1ELi0ELb1EEviiiiiffPKfS1_S1_PKiS3_iiiffffffPf --------------------------
	.section	.text._Z20flash_bevpool_kernelILb1ELi0ELb1EEviiiiiffPKfS1_S1_PKiS3_iiiffffffPf,"ax",@progbits
	.align	128
        .global         _Z20flash_bevpool_kernelILb1ELi0ELb1EEviiiiiffPKfS1_S1_PKiS3_iiiffffffPf
        .type           _Z20flash_bevpool_kernelILb1ELi0ELb1EEviiiiiffPKfS1_S1_PKiS3_iiiffffffPf,@function
        .size           _Z20flash_bevpool_kernelILb1ELi0ELb1EEviiiiiffPKfS1_S1_PKiS3_iiiffffffPf,(.L_x_751 - _Z20flash_bevpool_kernelILb1ELi0ELb1EEviiiiiffPKfS1_S1_PKiS3_iiiffffffPf)
        .other          _Z20flash_bevpool_kernelILb1ELi0ELb1EEviiiiiffPKfS1_S1_PKiS3_iiiffffffPf,@"STO_CUDA_ENTRY STV_DEFAULT"
_Z20flash_bevpool_kernelILb1ELi0ELb1EEviiiiiffPKfS1_S1_PKiS3_iiiffffffPf:
.text._Z20flash_bevpool_kernelILb1ELi0ELb1EEviiiiiffPKfS1_S1_PKiS3_iiiffffffPf:
        /* <DEDUP_REMOVED lines=9> */
[----:B0-----:R-:W0:Y:S01]  /*0090*/  MUFU.RCP R0, R0 ;  /* 0x0000000000007308 */ /* 0x001e220000001000 */
[----:B------:R-:W-:Y:S02]  /*00a0*/  IABS R4, R5 ;  /* 0x0000000500047213 */ /* 0x000fe40000000000 */
[----:B0-----:R-:W-:-:S05]  /*00b0*/  IADD3 R2, PT, PT, R0, 0xffffffe, RZ ;  /* 0x0ffffffe00027810 */ /* 0x001fca0007ffe0ff */
        /* <DEDUP_REMOVED lines=25> */
[----:B------:R-:W0:Y:S03]  /*0250*/  LDCU UR6, c[0x0][0x384] ;  /* 0x00007080ff0677ac */ /* 0x000e260008000800 */
[-C--:B------:R-:W-:Y:S01]  /*0260*/  IABS R8, R25.reuse ;  /* 0x0000001900087213 */ /* 0x080fe20000000000 */
[----:B------:R-:W1:Y:S01]  /*0270*/  LDCU UR5, c[0x0][0x3d8] ;  /* 0x00007b00ff0577ac */ /* 0x000e620008000800 */
[----:B------:R-:W-:Y:S02]  /*0280*/  IABS R4, R25 ;  /* 0x0000001900047213 */ /* 0x000fe40000000000 */
[----:B------:R-:W2:Y:S01]  /*0290*/  I2F.RP R3, R8 ;  /* 0x0000000800037306 */ /* 0x000ea20000209400 */
[----:B------:R-:W3:Y:S02]  /*02a0*/  LDCU UR4, c[0x0][0x3d4] ;  /* 0x00007a80ff0477ac */ /* 0x000ee40008000800 */
[----:B------:R-:W-:Y:S01]  /*02b0*/  IMAD.MOV R4, RZ, RZ, -R4 ;  /* 0x000000ffff047224 */ /* 0x000fe200078e0a04 */
[----:B------:R-:W4:Y:S01]  /*02c0*/  LDCU.64 UR8, c[0x0][0x358] ;  /* 0x00006b00ff0877ac */ /* 0x000f220008000a00 */
[----:B0-----:R-:W-:-:S03]  /*02d0*/  UISETP.GE.AND UP0, UPT, UR6, 0x1, UPT ;  /* 0x000000010600788c */ /* 0x001fc6000bf06270 */
[----:B--2---:R-:W0:Y:S02]  /*02e0*/  MUFU.RCP R3, R3 ;  /* 0x0000000300037308 */ /* 0x004e240000001000 */
[----:B0-----:R-:W-:Y:S01]  /*02f0*/  VIADD R6, R3, 0xffffffe ;  /* 0x0ffffffe03067836 */ /* 0x001fe20000000000 */
[----:B------:R-:W-:-:S05]  /*0300*/  IABS R3, R0 ;  /* 0x0000000000037213 */ /* 0x000fca0000000000 */
[----:B------:R0:W2:Y:S02]  /*0310*/  F2I.FTZ.U32.TRUNC.NTZ R7, R6 ;  /* 0x0000000600077305 */ /* 0x0000a4000021f000 */
[----:B0-----:R-:W-:Y:S01]  /*0320*/  HFMA2 R6, -RZ, RZ, 0, 0 ;  /* 0x00000000ff067431 */ /* 0x001fe200000001ff */
[----:B--2---:R-:W-:-:S05]  /*0330*/  IADD3 R9, PT, PT, RZ, -R7, RZ ;  /* 0x80000007ff097210 */ /* 0x004fca0007ffe0ff */
[----:B------:R-:W-:-:S04]  /*0340*/  IMAD R9, R9, R8, RZ ;  /* 0x0000000809097224 */ /* 0x000fc800078e02ff */
[----:B------:R-:W-:Y:S01]  /*0350*/  IMAD.HI.U32 R7, R7, R9, R6 ;  /* 0x0000000907077227 */ /* 0x000fe200078e0006 */
[----:B------:R-:W-:Y:S02]  /*0360*/  MOV R6, R4 ;  /* 0x0000000400067202 */ /* 0x000fe40000000f00 */
[----:B------:R-:W0:Y:S03]  /*0370*/  I2F.RP R4, R10 ;  /* 0x0000000a00047306 */ /* 0x000e260000209400 */
[----:B------:R-:W-:-:S04]  /*0380*/  IMAD.HI.U32 R26, R7, R3, RZ ;  /* 0x00000003071a7227 */ /* 0x000fc800078e00ff */
[----:B------:R-:W-:-:S05]  /*0390*/  IMAD R3, R26, R6, R3 ;  /* 0x000000061a037224 */ /* 0x000fca00078e0203 */
[----:B------:R-:W-:Y:S01]  /*03a0*/  ISETP.GT.U32.AND P2, PT, R8, R3, PT ;  /* 0x000000030800720c */ /* 0x000fe20003f44070 */
[----:B0-----:R-:W0:-:S12]  /*03b0*/  MUFU.RCP R4, R4 ;  /* 0x0000000400047308 */ /* 0x001e180000001000 */
[-C--:B------:R-:W-:Y:S02]  /*03c0*/  @!P2 IADD3 R3, PT, PT, R3, -R8.reuse, RZ ;  /* 0x800000080303a210 */ /* 0x080fe40007ffe0ff */
[----:B------:R-:W-:Y:S02]  /*03d0*/  @!P2 IADD3 R26, PT, PT, R26, 0x1, RZ ;  /* 0x000000011a1aa810 */ /* 0x000fe40007ffe0ff */
[----:B------:R-:W-:Y:S02]  /*03e0*/  ISETP.GE.U32.AND P0, PT, R3, R8, PT ;  /* 0x000000080300720c */ /* 0x000fe40003f06070 */
[----:B------:R-:W-:Y:S01]  /*03f0*/  LOP3.LUT R3, R0, R25, RZ, 0x3c, !PT ;  /* 0x0000001900037212 */ /* 0x000fe200078e3cff */
[----:B0-----:R-:W-:Y:S01]  /*0400*/  VIADD R6, R4, 0xffffffe ;  /* 0x0ffffffe04067836 */ /* 0x001fe20000000000 */
[----:B------:R-:W-:Y:S02]  /*0410*/  ISETP.NE.AND P2, PT, R25, RZ, PT ;  /* 0x000000ff1900720c */ /* 0x000fe40003f45270 */
[----:B------:R-:W-:Y:S01]  /*0420*/  ISETP.GE.AND P1, PT, R3, RZ, PT ;  /* 0x000000ff0300720c */ /* 0x000fe20003f26270 */
[----:B------:R0:W2:Y:S06]  /*0430*/  F2I.FTZ.U32.TRUNC.NTZ R7, R6 ;  /* 0x0000000600077305 */ /* 0x0000ac000021f000 */
[----:B------:R-:W-:Y:S01]  /*0440*/  @P0 IADD3 R26, PT, PT, R26, 0x1, RZ ;  /* 0x000000011a1a0810 */ /* 0x000fe20007ffe0ff */
[----:B0-----:R-:W-:-:S05]  /*0450*/  HFMA2 R6, -RZ, RZ, 0, 0 ;  /* 0x00000000ff067431 */ /* 0x001fca00000001ff */
[----:B------:R-:W-:Y:S02]  /*0460*/  @!P1 IADD3 R26, PT, PT, -R26, RZ, RZ ;  /* 0x000000ff1a1a9210 */ /* 0x000fe40007ffe1ff */
[----:B------:R-:W-:Y:S01]  /*0470*/  @!P2 LOP3.LUT R26, RZ, R25, RZ, 0x33, !PT ;  /* 0x00000019ff1aa212 */ /* 0x000fe200078e33ff */
[----:B--2---:R-:W-:-:S03]  /*0480*/  IMAD.MOV R11, RZ, RZ, -R7 ;  /* 0x000000ffff0b7224 */ /* 0x004fc600078e0a07 */
[----:B------:R-:W-:-:S05]  /*0490*/  IADD3 R3, PT, PT, -R26, RZ, RZ ;  /* 0x000000ff1a037210 */ /* 0x000fca0007ffe1ff */
[----:B------:R-:W-:Y:S01]  /*04a0*/  IMAD R9, R25, R3, R0 ;  /* 0x0000000319097224 */ /* 0x000fe200078e0200 */
[----:B------:R-:W-:Y:S01]  /*04b0*/  IADD3 R0, PT, PT, -R0, RZ, RZ ;  /* 0x000000ff00007210 */ /* 0x000fe20007ffe1ff */
[----:B------:R-:W-:-:S03]  /*04c0*/  IMAD R3, R11, R10, RZ ;  /* 0x0000000a0b037224 */ /* 0x000fc600078e02ff */
[----:B------:R-:W-:Y:S01]  /*04d0*/  IABS R4, R9 ;  /* 0x0000000900047213 */ /* 0x000fe20000000000 */
[----:B------:R-:W-:-:S03]  /*04e0*/  IMAD.HI.U32 R6, R7, R3, R6 ;  /* 0x0000000307067227 */ /* 0x000fc600078e0006 */
[----:B------:R-:W-:Y:S01]  /*04f0*/  MOV R3, R4 ;  /* 0x0000000400037202 */ /* 0x000fe20000000f00 */
[----:B------:R-:W-:-:S04]  /*0500*/  IMAD R22, R22, R0, R5 ;  /* 0x0000000016167224 */ /* 0x000fc800078e0205 */
[----:B------:R-:W-:Y:S02]  /*0510*/  IMAD.HI.U32 R24, R6, R3, RZ ;  /* 0x0000000306187227 */ /* 0x000fe400078e00ff */
[----:B------:R-:W1:Y:S02]  /*0520*/  LDC.64 R6, c[0x0][0x3e0] ;  /* 0x0000f800ff067b82 */ /* 0x000e640000000a00 */
        /* <DEDUP_REMOVED lines=10> */
[----:B------:R-:W-:Y:S01]  /*05d0*/  @!P1 IMAD.MOV R24, RZ, RZ, -R24 ;  /* 0x000000ffff189224 */ /* 0x000fe200078e0a18 */
[----:B------:R-:W-:-:S04]  /*05e0*/  @!P2 LOP3.LUT R24, RZ, R2, RZ, 0x33, !PT ;  /* 0x00000002ff18a212 */ /* 0x000fc800078e33ff */
[----:B------:R-:W-:Y:S02]  /*05f0*/  IADD3 R23, PT, PT, -R24, RZ, RZ ;  /* 0x000000ff18177210 */ /* 0x000fe40007ffe1ff */
[----:B------:R-:W-:-:S03]  /*0600*/  I2FP.F32.S32 R3, R24 ;  /* 0x0000001800037245 */ /* 0x000fc60000201400 */
[----:B------:R-:W-:Y:S02]  /*0610*/  IMAD R23, R2, R23, R9 ;  /* 0x0000001702177224 */ /* 0x000fe400078e0209 */
[----:B------:R-:W-:-:S03]  /*0620*/  FADD R20, R3, 0.5 ;  /* 0x3f00000003147421 */ /* 0x000fc60000000000 */
[----:B------:R-:W-:Y:S01]  /*0630*/  I2FP.F32.S32 R2, R23 ;  /* 0x0000001700027245 */ /* 0x000fe20000201400 */
[----:B-1----:R-:W-:Y:S01]  /*0640*/  FFMA R20, R20, UR5, R7 ;  /* 0x0000000514147c23 */ /* 0x002fe20008000007 */
[----:B------:R-:W-:-:S03]  /*0650*/  HFMA2 R7, -RZ, RZ, 0, 0 ;  /* 0x00000000ff077431 */ /* 0x000fc600000001ff */
[----:B------:R-:W-:-:S04]  /*0660*/  FADD R21, R2, 0.5 ;  /* 0x3f00000002157421 */ /* 0x000fc80000000000 */
[----:B---3--:R-:W-:Y:S01]  /*0670*/  FFMA R21, R21, UR4, R6 ;  /* 0x0000000415157c23 */ /* 0x008fe20008000006 */
[----:B------:R-:W-:Y:S01]  /*0680*/  IMAD.MOV.U32 R6, RZ, RZ, RZ ;  /* 0x000000ffff067224 */ /* 0x000fe200078e00ff */
[----:B----4-:R-:W-:Y:S06]  /*0690*/  BRA.U !UP0, `(.L_x_263) ;  /* 0x0000001108587547 */ /* 0x010fec000b800000 */
[----:B------:R-:W0:Y:S01]  /*06a0*/  LDC.64 R8, c[0x0][0x3c0] ;  /* 0x0000f000ff087b82 */ /* 0x000e220000000a00 */
[----:B------:R-:W1:Y:S01]  /*06b0*/  LDCU UR7, c[0x0][0x3d0] ;  /* 0x00007a00ff0777ac */ /* 0x000e620008000800 */
[----:B0-----:R-:W2:Y:S04]  /*06c0*/  LDG.E.CONSTANT R4, desc[UR8][R8.64+0x4] ;  /* 0x0000040808047981 */ /* 0x001ea8000c1e9900 */
[----:B------:R-:W3:Y:S01]  /*06d0*/  LDG.E.CONSTANT R3, desc[UR8][R8.64] ;  /* 0x0000000808037981 */ /* 0x000ee2000c1e9900 */
[----:B------:R-:W-:Y:S01]  /*06e0*/  IMAD R5, R26, UR6, RZ ;  /* 0x000000061a057c24 */ /* 0x000fe2000f8e02ff */
[----:B------:R-:W-:Y:S01]  /*06f0*/  CS2R R6, SRZ ;  /* 0x0000000000067805 */ /* 0x000fe2000001ff00 */
[----:B-1----:R-:W-:Y:S01]  /*0700*/  UIADD3 UR7, UPT, UPT, -UR7, URZ, URZ ;  /* 0x000000ff07077290 */ /* 0x002fe2000fffe1ff */
[----:B------:R-:W-:Y:S01]  /*0710*/  UMOV UR4, URZ ;  /* 0x000000ff00047c82 */ /* 0x000fe20008000000 */
[----:B--2---:R-:W-:-:S02]  /*0720*/  I2FP.F32.S32 R4, R4 ;  /* 0x0000000400047245 */ /* 0x004fc40000201400 */
[----:B---3--:R-:W-:-:S08]  /*0730*/  I2FP.F32.S32 R3, R3 ;  /* 0x0000000300037245 */ /* 0x008fd00000201400 */
.L_x_282:
        /* <DEDUP_REMOVED lines=26> */
.L_x_265:
[----:B------:R-:W-:Y:S05]  /*08e0*/  BSYNC.RECONVERGENT B0 ;  /* 0x0000000000007941 */ /* 0x000fea0003800200 */
.L_x_264:
        /* <DEDUP_REMOVED lines=21> */
[----:B------:R-:W-:Y:S02]  /*0a40*/  FFMA R12, R21, R12, R13 ;  /* 0x0000000c150c7223 */ /* 0x000fe4000000000d */
[----:B------:R-:W-:Y:S01]  /*0a50*/  FADD R11, R11, R0 ;  /* 0x000000000b0b7221 */ /* 0x000fe20000000000 */
[----:B------:R-:W-:Y:S01]  /*0a60*/  FFMA R16, R21, R16, R17 ;  /* 0x0000001015107223 */ /* 0x000fe20000000011 */
[----:B------:R-:W-:-:S03]  /*0a70*/  FADD R15, R15, R12 ;  /* 0x0000000c0f0f7221 */ /* 0x000fc60000000000 */
[----:B--234-:R-:W-:-:S07]  /*0a80*/  FADD R19, R19, R16 ;  /* 0x0000001013137221 */ /* 0x01cfce0000000000 */
.L_x_281:
[----:B------:R-:W0:Y:S01]  /*0a90*/  LDC R9, c[0x0][0x3e8] ;  /* 0x0000fa00ff097b82 */ /* 0x000e220000000800 */
[----:B------:R-:W-:Y:S01]  /*0aa0*/  I2FP.F32.U32 R0, UR5 ;  /* 0x0000000500007c45 */ /* 0x000fe20008201000 */
[----:B------:R-:W-:Y:S01]  /*0ab0*/  UIADD3 UR6, UPT, UPT, UR6, 0x1, URZ ;  /* 0x0000000106067890 */ /* 0x000fe2000fffe0ff */
[----:B------:R-:W-:Y:S03]  /*0ac0*/  BSSY.RECONVERGENT B0, `(.L_x_267) ;  /* 0x00000cc000007945 */ /* 0x000fe60003800200 */
[----:B------:R-:W-:Y:S01]  /*0ad0*/  FADD R0, R0, 0.5 ;  /* 0x3f00000000007421 */ /* 0x000fe20000000000 */
[----:B------:R-:W-:-:S03]  /*0ae0*/  UISETP.NE.AND UP0, UPT, UR6, URZ, UPT ;  /* 0x000000ff0600728c */ /* 0x000fc6000bf05270 */
[----:B0-----:R-:W-:-:S04]  /*0af0*/  FFMA R0, R0, UR10, R9 ;  /* 0x0000000a00007c23 */ /* 0x001fc80008000009 */
[----:B------:R-:W-:-:S05]  /*0b00*/  FFMA R9, R18, R0, R19 ;  /* 0x0000000012097223 */ /* 0x000fca0000000013 */
[----:B------:R-:W-:-:S13]  /*0b10*/  FSETP.GTU.AND P0, PT, R9, RZ, PT ;  /* 0x000000ff0900720b */ /* 0x000fda0003f0c000 */
[----:B------:R-:W-:Y:S05]  /*0b20*/  @!P0 BRA `(.L_x_268) ;  /* 0x0000000c00148947 */ /* 0x000fea0003800000 */
[C---:B------:R-:W-:Y:S01]  /*0b30*/  FSETP.GE.AND P0, PT, R9.reuse, RZ, PT ;  /* 0x000000ff0900720b */ /* 0x040fe20003f06000 */
[----:B------:R-:W-:Y:S01]  /*0b40*/  FFMA R41, R10, R0, R11 ;  /* 0x000000000a297223 */ /* 0x000fe2000000000b */
[C---:B------:R-:W-:Y:S01]  /*0b50*/  FMNMX R33, R9.reuse, UR11, !PT ;  /* 0x0000000b09217c09 */ /* 0x040fe2000f800000 */
[----:B------:R-:W-:Y:S10]  /*0b60*/  BSSY.RECONVERGENT B1, `(.L_x_269) ;  /* 0x000000f000017945 */ /* 0x000ff40003800200 */
[----:B------:R-:W-:-:S04]  /*0b70*/  @!P0 FMNMX R33, R9, -UR11, PT ;  /* 0x8000000b09218c09 */ /* 0x000fc8000b800000 */
[----:B------:R-:W0:Y:S08]  /*0b80*/  MUFU.RCP R2, R33 ;  /* 0x0000002100027308 */ /* 0x000e300000001000 */
[----:B------:R-:W1:Y:S01]  /*0b90*/  FCHK P0, R41, R33 ;  /* 0x0000002129007302 */ /* 0x000e620000000000 */
[----:B0-----:R-:W-:-:S04]  /*0ba0*/  FFMA R13, -R33, R2, 1 ;  /* 0x3f800000210d7423 */ /* 0x001fc80000000102 */
[----:B------:R-:W-:Y:S01]  /*0bb0*/  FFMA R8, R2, R13, R2 ;  /* 0x0000000d02087223 */ /* 0x000fe20000000002 */
[----:B------:R-:W-:-:S03]  /*0bc0*/  FFMA R2, R14, R0, R15 ;  /* 0x000000000e027223 */ /* 0x000fc6000000000f */
[----:B------:R-:W-:-:S04]  /*0bd0*/  FFMA R31, R41, R8, RZ ;  /* 0x00000008291f7223 */ /* 0x000fc800000000ff */
[----:B------:R-:W-:-:S04]  /*0be0*/  FFMA R12, -R33, R31, R41 ;  /* 0x0000001f210c7223 */ /* 0x000fc80000000129 */
[----:B------:R-:W-:Y:S01]  /*0bf0*/  FFMA R31, R8, R12, R31 ;  /* 0x0000000c081f7223 */ /* 0x000fe2000000001f */
[----:B-1----:R-:W-:Y:S06]  /*0c00*/  @!P0 BRA `(.L_x_270) ;  /* 0x0000000000108947 */ /* 0x002fec0003800000 */
[----:B------:R-:W-:Y:S02]  /*0c10*/  MOV R39, R33 ;  /* 0x0000002100277202 */ /* 0x000fe40000000f00 */
[----:B------:R-:W-:-:S07]  /*0c20*/  MOV R8, 0xc40 ;  /* 0x00000c4000087802 */ /* 0x000fce0000000f00 */
[----:B------:R-:W-:Y:S05]  /*0c30*/  CALL.REL.NOINC `($__internal_7_$__cuda_sm3x_div_rn_noftz_f32_slowpath) ;  /* 0x0000000c00707944 */ /* 0x000fea0003c00000 */
[----:B------:R-:W-:-:S07]  /*0c40*/  MOV R31, R0 ;  /* 0x00000000001f7202 */ /* 0x000fce0000000f00 */
.L_x_270:
[----:B------:R-:W-:Y:S05]  /*0c50*/  BSYNC.RECONVERGENT B1 ;  /* 0x0000000000017941 */ /* 0x000fea0003800200 */
.L_x_269:
        /* <DEDUP_REMOVED lines=12> */
[----:B------:R-:W-:Y:S05]  /*0d20*/  CALL.REL.NOINC `($__internal_7_$__cuda_sm3x_div_rn_noftz_f32_slowpath) ;  /* 0x0000000c00347944 */ /* 0x000fea0003c00000 */
[----:B------:R-:W-:-:S07]  /*0d30*/  MOV R32, R0 ;  /* 0x0000000000207202 */ /* 0x000fce0000000f00 */
.L_x_272:
[----:B------:R-:W-:Y:S05]  /*0d40*/  BSYNC.RECONVERGENT B1 ;  /* 0x0000000000017941 */ /* 0x000fea0003800200 */
.L_x_271:
[----:B------:R-:W0:Y:S01]  /*0d50*/  LDC.64 R12, c[0x0][0x3b8] ;  /* 0x0000ee00ff0c7b82 */ /* 0x000e220000000a00 */
[----:B------:R-:W-:-:S05]  /*0d60*/  IADD3 R17, PT, PT, R5, UR4, RZ ;  /* 0x0000000405117c10 */ /* 0x000fca000fffe0ff */
[----:B------:R-:W-:-:S04]  /*0d70*/  IMAD.SHL.U32 R17, R17, 0x2, RZ ;  /* 0x0000000211117824 */ /* 0x000fc800078e00ff */
        /* <DEDUP_REMOVED lines=15> */
[----:B-----5:R-:W-:Y:S05]  /*0e70*/  CALL.REL.NOINC `($__internal_7_$__cuda_sm3x_div_rn_noftz_f32_slowpath) ;  /* 0x0000000800e07944 */ /* 0x020fea0003c00000 */
[----:B------:R-:W-:-:S07]  /*0e80*/  MOV R35, R0 ;  /* 0x0000000000237202 */ /* 0x000fce0000000f00 */
.L_x_274:
[----:B------:R-:W-:Y:S05]  /*0e90*/  BSYNC.RECONVERGENT B1 ;  /* 0x0000000000017941 */ /* 0x000fea0003800200 */
.L_x_273:
        /* <DEDUP_REMOVED lines=15> */
.L_x_276:
[----:B------:R-:W-:Y:S05]  /*0f90*/  BSYNC.RECONVERGENT B1 ;  /* 0x0000000000017941 */ /* 0x000fea0003800200 */
.L_x_275:
        /* <DEDUP_REMOVED lines=11> */
[----:B------:R-:W-:-:S05]  /*1050*/  IADD3 R29, PT, PT, R5, UR4, RZ ;  /* 0x00000004051d7c10 */ /* 0x000fca000fffe0ff */
[----:B------:R-:W2:Y:S01]  /*1060*/  F2I.FLOOR.NTZ R36, R35 ;  /* 0x0000002300247305 */ /* 0x000ea20000207100 */
[----:B------:R-:W-:-:S04]  /*1070*/  IMAD R2, R2, R29, RZ ;  /* 0x0000001d02027224 */ /* 0x000fc800078e02ff */
[----:B------:R-:W-:Y:S01]  /*1080*/  IMAD R2, R33, R2, RZ ;  /* 0x0000000221027224 */ /* 0x000fe200078e02ff */
[----:B0-----:R-:W-:-:S04]  /*1090*/  VIMNMX.RELU R16, PT, PT, R8, R17, PT ;  /* 0x0000001108107248 */ /* 0x001fc80003fe1100 */
[----:B------:R-:W-:Y:S01]  /*10a0*/  VIADDMNMX.RELU R28, R16, 0x1, R17, PT ;  /* 0x00000001101c7846 */ /* 0x000fe20003801111 */
[----:B------:R-:W-:-:S04]  /*10b0*/  VIADD R17, R33, 0xffffffff ;  /* 0xffffffff21117836 */ /* 0x000fc80000000000 */
[C---:B------:R-:W-:Y:S01]  /*10c0*/  IMAD R31, R33.reuse, R28, RZ ;  /* 0x0000001c211f7224 */ /* 0x040fe200078e02ff */
[----:B--2---:R-:W-:Y:S01]  /*10d0*/  VIMNMX.RELU R32, PT, PT, R36, R17, PT ;  /* 0x0000001124207248 */ /* 0x004fe20003fe1100 */
[----:B------:R-:W-:Y:S01]  /*10e0*/  IMAD R33, R33, R16, RZ ;  /* 0x0000001021217224 */ /* 0x000fe200078e02ff */
[----:B------:R-:W-:Y:S02]  /*10f0*/  SHF.L.U32 R16, R2, 0x1, RZ ;  /* 0x0000000102107819 */ /* 0x000fe400000006ff */
[C---:B------:R-:W-:Y:S02]  /*1100*/  IADD3 R29, PT, PT, R32.reuse, R31, RZ ;  /* 0x0000001f201d7210 */ /* 0x040fe40007ffe0ff */
[C---:B------:R-:W-:Y:S02]  /*1110*/  VIADDMNMX.RELU R34, R32.reuse, 0x1, R17, PT ;  /* 0x0000000120227846 */ /* 0x040fe40003801111 */
[-C--:B------:R-:W-:Y:S01]  /*1120*/  IADD3 R17, PT, PT, R32, R33.reuse, RZ ;  /* 0x0000002120117210 */ /* 0x080fe20007ffe0ff */
[----:B------:R-:W-:Y:S01]  /*1130*/  IMAD R29, R29, 0x2, R16 ;  /* 0x000000021d1d7824 */ /* 0x000fe200078e0210 */
[C---:B------:R-:W-:Y:S01]  /*1140*/  IADD3 R37, PT, PT, R34.reuse, R33, RZ ;  /* 0x0000002122257210 */ /* 0x040fe20007ffe0ff */
[----:B------:R-:W-:Y:S01]  /*1150*/  IMAD.IADD R41, R34, 0x1, R31 ;  /* 0x0000000122297824 */ /* 0x000fe200078e021f */
[-C--:B------:R-:W-:Y:S01]  /*1160*/  LEA R17, R17, R16.reuse, 0x1 ;  /* 0x0000001011117211 */ /* 0x080fe200078e08ff */
[----:B-1----:R-:W-:Y:S01]  /*1170*/  IMAD.WIDE R28, R29, 0x4, R12 ;  /* 0x000000041d1c7825 */ /* 0x002fe200078e020c */
[----:B------:R-:W-:-:S03]  /*1180*/  LEA R37, R37, R16, 0x1 ;  /* 0x0000001025257211 */ /* 0x000fc600078e08ff */
[--C-:B------:R-:W-:Y:S01]  /*1190*/  IMAD.WIDE R38, R17, 0x4, R12.reuse ;  /* 0x0000000411267825 */ /* 0x100fe200078e020c */
[----:B------:R-:W2:Y:S01]  /*11a0*/  LDG.E.CONSTANT R30, desc[UR8][R28.64+0x4] ;  /* 0x000004081c1e7981 */ /* 0x000ea2000c1e9900 */
[----:B------:R-:W-:Y:S02]  /*11b0*/  LEA R41, R41, R16, 0x1 ;  /* 0x0000001029297211 */ /* 0x000fe400078e08ff */
[--C-:B------:R-:W-:Y:S01]  /*11c0*/  IMAD.WIDE R16, R37, 0x4, R12.reuse ;  /* 0x0000000425107825 */ /* 0x100fe200078e020c */
[----:B------:R0:W3:Y:S04]  /*11d0*/  LDG.E.CONSTANT R42, desc[UR8][R28.64] ;  /* 0x000000081c2a7981 */ /* 0x0000e8000c1e9900 */
[----:B------:R-:W4:Y:S01]  /*11e0*/  LDG.E.CONSTANT R37, desc[UR8][R38.64+0x4] ;  /* 0x0000040826257981 */ /* 0x000f22000c1e9900 */
[----:B------:R-:W-:-:S03]  /*11f0*/  IMAD.WIDE R12, R41, 0x4, R12 ;  /* 0x00000004290c7825 */ /* 0x000fc600078e020c */
[----:B------:R-:W5:Y:S04]  /*1200*/  LDG.E.CONSTANT R40, desc[UR8][R16.64+0x4] ;  /* 0x0000040810287981 */ /* 0x000f68000c1e9900 */
[----:B------:R-:W3:Y:S04]  /*1210*/  LDG.E.CONSTANT R41, desc[UR8][R12.64+0x4] ;  /* 0x000004080c297981 */ /* 0x000ee8000c1e9900 */
[----:B------:R-:W3:Y:S04]  /*1220*/  LDG.E.CONSTANT R43, desc[UR8][R38.64] ;  /* 0x00000008262b7981 */ /* 0x000ee8000c1e9900 */
[----:B------:R1:W3:Y:S04]  /*1230*/  LDG.E.CONSTANT R44, desc[UR8][R16.64] ;  /* 0x00000008102c7981 */ /* 0x0002e8000c1e9900 */
[----:B------:R5:W3:Y:S01]  /*1240*/  LDG.E.CONSTANT R45, desc[UR8][R12.64] ;  /* 0x000000080c2d7981 */ /* 0x000ae2000c1e9900 */
[----:B------:R-:W-:-:S02]  /*1250*/  I2FP.F32.S32 R36, R36 ;  /* 0x0000002400247245 */ /* 0x000fc40000201400 */
[----:B0-----:R-:W-:-:S03]  /*1260*/  I2FP.F32.S32 R29, R8 ;  /* 0x00000008001d7245 */ /* 0x001fc60000201400 */
[----:B------:R-:W-:Y:S02]  /*1270*/  FADD R8, R35, -R36 ;  /* 0x8000002423087221 */ /* 0x000fe40000000000 */
[----:B------:R-:W-:Y:S02]  /*1280*/  FADD R0, R0, -R29 ;  /* 0x8000001d00007221 */ /* 0x000fe40000000000 */
[----:B------:R-:W-:Y:S02]  /*1290*/  FADD R36, -R8, 1 ;  /* 0x3f80000008247421 */ /* 0x000fe40000000100 */
[C---:B-1----:R-:W-:Y:S02]  /*12a0*/  FADD R17, -R0.reuse, 1 ;  /* 0x3f80000000117421 */ /* 0x042fe40000000100 */
[----:B------:R-:W-:Y:S02]  /*12b0*/  FMUL R35, R0, R36 ;  /* 0x0000002400237220 */ /* 0x000fe40000400000 */
[----:B------:R-:W-:Y:S01]  /*12c0*/  FMUL R36, R36, R17 ;  /* 0x0000001124247220 */ /* 0x000fe20000400000 */
[----:B------:R-:W-:Y:S01]  /*12d0*/  FMUL R38, R8, R0 ;  /* 0x0000000008267220 */ /* 0x000fe20000400000 */
[----:B------:R-:W-:Y:S01]  /*12e0*/  BSSY.RECONVERGENT B1, `(.L_x_277) ;  /* 0x0000016000017945 */ /* 0x000fe20003800200 */
[----:B--2---:R-:W-:-:S04]  /*12f0*/  FMUL R29, R35, R30 ;  /* 0x0000001e231d7220 */ /* 0x004fc80000400000 */
[----:B----4-:R-:W-:Y:S01]  /*1300*/  FFMA R16, R36, R37, R29 ;  /* 0x0000002524107223 */ /* 0x010fe2000000001d */
[----:B------:R-:W-:-:S04]  /*1310*/  FMUL R37, R8, R17 ;  /* 0x0000001108257220 */ /* 0x000fc80000400000 */
[----:B-----5:R-:W-:-:S04]  /*1320*/  FFMA R13, R37, R40, R16 ;  /* 0x00000028250d7223 */ /* 0x020fc80000000010 */
[----:B---3--:R-:W-:-:S04]  /*1330*/  FFMA R13, R38, R41, R13 ;  /* 0x00000029260d7223 */ /* 0x008fc8000000000d */
        /* <DEDUP_REMOVED lines=15> */
[----:B------:R-:W-:Y:S05]  /*1430*/  CALL.REL.NOINC `($__internal_7_$__cuda_sm3x_div_rn_noftz_f32_slowpath) ;  /* 0x0000000400707944 */ /* 0x000fea0003c00000 */
.L_x_278:
[----:B------:R-:W-:Y:S05]  /*1440*/  BSYNC.RECONVERGENT B1 ;  /* 0x0000000000017941 */ /* 0x000fea0003800200 */
.L_x_277:
        /* <DEDUP_REMOVED lines=9> */
[----:B------:R-:W-:Y:S02]  /*14e0*/  IMAD.SHL.U32 R0, R0, 0x800000, RZ ;  /* 0x0080000000007824 */ /* 0x000fe400078e00ff */
[----:B0-----:R-:W-:Y:S01]  /*14f0*/  FFMA R13, -R39, R12, 1 ;  /* 0x3f800000270d7423 */ /* 0x001fe2000000010c */
        /* <DEDUP_REMOVED lines=10> */
[----:B------:R-:W-:-:S07]  /*15a0*/  MOV R8, 0x15c0 ;  /* 0x000015c000087802 */ /* 0x000fce0000000f00 */
[----:B------:R-:W-:Y:S05]  /*15b0*/  CALL.REL.NOINC `($__internal_7_$__cuda_sm3x_div_rn_noftz_f32_slowpath) ;  /* 0x0000000400107944 */ /* 0x000fea0003c00000 */
.L_x_280:
[----:B------:R-:W-:Y:S05]  /*15c0*/  BSYNC.RECONVERGENT B1 ;  /* 0x0000000000017941 */ /* 0x000fea0003800200 */
.L_x_279:
[----:B------:R-:W-:-:S13]  /*15d0*/  FSETP.GEU.AND P0, PT, R0, UR12, PT ;  /* 0x0000000c00007c0b */ /* 0x000fda000bf0e000 */
[----:B------:R-:W-:Y:S05]  /*15e0*/  @!P0 BRA `(.L_x_268) ;  /* 0x0000000000648947 */ /* 0x000fea0003800000 */
[----:B------:R-:W0:Y:S01]  /*15f0*/  LDC.64 R8, c[0x0][0x3a8] ;  /* 0x0000ea00ff087b82 */ /* 0x000e220000000a00 */
[----:B------:R-:W-:Y:S02]  /*1600*/  IMAD R2, R2, UR13, RZ ;  /* 0x0000000d02027c24 */ /* 0x000fe4000f8e02ff */
[----:B------:R-:W-:Y:S02]  /*1610*/  IMAD R32, R32, UR13, R22 ;  /* 0x0000000d20207c24 */ /* 0x000fe4000f8e0216 */
[--C-:B------:R-:W-:Y:S02]  /*1620*/  IMAD R31, R31, UR13, R2.reuse ;  /* 0x0000000d1f1f7c24 */ /* 0x100fe4000f8e0202 */
[----:B------:R-:W-:Y:S02]  /*1630*/  IMAD R33, R33, UR13, R2 ;  /* 0x0000000d21217c24 */ /* 0x000fe4000f8e0202 */
[----:B------:R-:W-:Y:S01]  /*1640*/  IMAD R2, R34, UR13, R22 ;  /* 0x0000000d22027c24 */ /* 0x000fe2000f8e0216 */
[----:B------:R-:W-:-:S02]  /*1650*/  IADD3 R13, PT, PT, R31, R32, RZ ;  /* 0x000000201f0d7210 */ /* 0x000fc40007ffe0ff */
[----:B------:R-:W-:Y:S02]  /*1660*/  IADD3 R29, PT, PT, R22, R33, RZ ;  /* 0x00000021161d7210 */ /* 0x000fe40007ffe0ff */
[----:B------:R-:W-:-:S03]  /*1670*/  IADD3 R17, PT, PT, R33, R32, RZ ;  /* 0x0000002021117210 */ /* 0x000fc60007ffe0ff */
[----:B------:R-:W-:Y:S02]  /*1680*/  IMAD R29, R34, UR13, R29 ;  /* 0x0000000d221d7c24 */ /* 0x000fe4000f8e021d */
[----:B0-----:R-:W-:-:S04]  /*1690*/  IMAD.WIDE R12, R13, 0x4, R8 ;  /* 0x000000040d0c7825 */ /* 0x001fc800078e0208 */
[----:B------:R-:W-:Y:S02]  /*16a0*/  IMAD.WIDE R16, R17, 0x4, R8 ;  /* 0x0000000411107825 */ /* 0x000fe400078e0208 */
[----:B------:R-:W2:Y:S02]  /*16b0*/  LDG.E.CONSTANT R12, desc[UR8][R12.64] ;  /* 0x000000080c0c7981 */ /* 0x000ea4000c1e9900 */
[----:B------:R-:W-:Y:S02]  /*16c0*/  IMAD.IADD R31, R31, 0x1, R2 ;  /* 0x000000011f1f7824 */ /* 0x000fe400078e0202 */
[--C-:B------:R-:W-:Y:S01]  /*16d0*/  IMAD.WIDE R28, R29, 0x4, R8.reuse ;  /* 0x000000041d1c7825 */ /* 0x100fe200078e0208 */
[----:B------:R-:W3:Y:S03]  /*16e0*/  LDG.E.CONSTANT R17, desc[UR8][R16.64] ;  /* 0x0000000810117981 */ /* 0x000ee6000c1e9900 */
[----:B------:R-:W-:-:S02]  /*16f0*/  IMAD.WIDE R8, R31, 0x4, R8 ;  /* 0x000000041f087825 */ /* 0x000fc400078e0208 */
        /* <DEDUP_REMOVED lines=8> */
.L_x_268:
[----:B------:R-:W-:Y:S05]  /*1780*/  BSYNC.RECONVERGENT B0 ;  /* 0x0000000000007941 */ /* 0x000fea0003800200 */
.L_x_267:
[----:B------:R-:W-:Y:S01]  /*1790*/  UIADD3 UR5, UPT, UPT, UR5, 0x1, URZ ;  /* 0x0000000105057890 */ /* 0x000fe2000fffe0ff */
[----:B------:R-:W-:Y:S11]  /*17a0*/  BRA.U UP0, `(.L_x_281) ;  /* 0xfffffff100b87547 */ /* 0x000ff6000b83ffff */
.L_x_266:
[----:B------:R-:W1:Y:S01]  /*17b0*/  LDCU UR5, c[0x0][0x384] ;  /* 0x00007080ff0577ac */ /* 0x000e620008000800 */
[----:B------:R-:W-:-:S04]  /*17c0*/  UIADD3 UR4, UPT, UPT, UR4, 0x1, URZ ;  /* 0x0000000104047890 */ /* 0x000fc8000fffe0ff */
[----:B-1----:R-:W-:Y:S01]  /*17d0*/  UISETP.NE.AND UP0, UPT, UR4, UR5, UPT ;  /* 0x000000050400728c */ /* 0x002fe2000bf05270 */
[----:B------:R-:W-:Y:S08]  /*17e0*/  BAR.SYNC.DEFER_BLOCKING 0x0 ;  /* 0x0000000000007b1d */ /* 0x000ff00000010000 */
[----:B------:R-:W-:Y:S05]  /*17f0*/  BRA.U UP0, `(.L_x_282) ;  /* 0xffffffed00d07547 */ /* 0x000fea000b83ffff */
.L_x_263:
        /* <DEDUP_REMOVED lines=12> */
[----:B0-----:R-:W-:Y:S01]  /*18c0*/  FFMA R9, R0, R5, R2 ;  /* 0x0000000500097223 */ /* 0x001fe20000000002 */
[----:B--2---:R-:W-:Y:S06]  /*18d0*/  @!P0 BRA `(.L_x_285) ;  /* 0x0000000000148947 */ /* 0x004fec0003800000 */
[----:B------:R-:W-:Y:S02]  /*18e0*/  MOV R41, R7 ;  /* 0x0000000700297202 */ /* 0x000fe40000000f00 */
[----:B------:R-:W-:Y:S02]  /*18f0*/  MOV R39, R6 ;  /* 0x0000000600277202 */ /* 0x000fe40000000f00 */
[----:B------:R-:W-:-:S07]  /*1900*/  MOV R8, 0x1920 ;  /* 0x0000192000087802 */ /* 0x000fce0000000f00 */
[----:B------:R-:W-:Y:S05]  /*1910*/  CALL.REL.NOINC `($__internal_7_$__cuda_sm3x_div_rn_noftz_f32_slowpath) ;  /* 0x0000000000387944 */ /* 0x000fea0003c00000 */
[----:B------:R-:W-:-:S07]  /*1920*/  MOV R9, R0 ;  /* 0x0000000000097202 */ /* 0x000fce0000000f00 */
.L_x_285:
[----:B------:R-:W-:Y:S05]  /*1930*/  BSYNC.RECONVERGENT B0 ;  /* 0x0000000000007941 */ /* 0x000fea0003800200 */
.L_x_284:
[----:B------:R-:W0:Y:S01]  /*1940*/  LDC.64 R4, c[0x0][0x3f0] ;  /* 0x0000fc00ff047b82 */ /* 0x000e220000000a00 */
[----:B------:R-:W1:Y:S02]  /*1950*/  LDCU UR4, c[0x0][0x380] ;  /* 0x00007000ff0477ac */ /* 0x000e640008000800 */
[----:B-1----:R-:W-:-:S04]  /*1960*/  IMAD R3, R3, UR4, R22 ;  /* 0x0000000403037c24 */ /* 0x002fc8000f8e0216 */
[----:B0-----:R-:W-:-:S05]  /*1970*/  IMAD.WIDE R2, R3, 0x4, R4 ;  /* 0x0000000403027825 */ /* 0x001fca00078e0204 */
[----:B------:R-:W-:Y:S01]  /*1980*/  STG.E desc[UR8][R2.64], R9 ;  /* 0x0000000902007986 */ /* 0x000fe2000c101908 */
[----:B------:R-:W-:Y:S05]  /*1990*/  EXIT ;  /* 0x000000000000794d */ /* 0x000fea0003800000 */
.L_x_283:
[----:B------:R-:W1:Y:S01]  /*19a0*/  LDC.64 R4, c[0x0][0x3f0] ;  /* 0x0000fc00ff047b82 */ /* 0x000e620000000a00 */
[----:B------:R-:W2:Y:S02]  /*19b0*/  LDCU UR4, c[0x0][0x380] ;  /* 0x00007000ff0477ac */ /* 0x000ea40008000800 */
[----:B--2---:R-:W-:-:S04]  /*19c0*/  IMAD R3, R3, UR4, R22 ;  /* 0x0000000403037c24 */ /* 0x004fc8000f8e0216 */
[----:B-1----:R-:W-:-:S05]  /*19d0*/  IMAD.WIDE R4, R3, 0x4, R4 ;  /* 0x0000000403047825 */ /* 0x002fca00078e0204 */
[----:B------:R-:W-:Y:S01]  /*19e0*/  STG.E desc[UR8][R4.64], RZ ;  /* 0x000000ff04007986 */ /* 0x000fe2000c101908 */
[----:B------:R-:W-:Y:S05]  /*19f0*/  EXIT ;  /* 0x000000000000794d */ /* 0x000fea0003800000 */
        .weak           $__internal_7_$__cuda_sm3x_div_rn_noftz_f32_slowpath
        .type           $__internal_7_$__cuda_sm3x_div_rn_noftz_f32_slowpath,@function
        .size           $__internal_7_$__cuda_sm3x_div_rn_noftz_f32_slowpath,(.L_x_751 - $__internal_7_$__cuda_sm3x_div_rn_noftz_f32_slowpath)
$__internal_7_$__cuda_sm3x_div_rn_noftz_f32_slowpath:
[----:B------:R-:W-:Y:S01]  /*1a00*/  SHF.R.U32.HI R13, RZ, 0x17, R39 ;  /* 0x00000017ff0d7819 */ /* 0x000fe20000011627 */
[----:B------:R-:W-:Y:S01]  /*1a10*/  BSSY.RECONVERGENT B2, `(.L_x_286) ;  /* 0x0000065000027945 */ /* 0x000fe20003800200 */
[----:B------:R-:W-:Y:S02]  /*1a20*/  SHF.R.U32.HI R12, RZ, 0x17, R41 ;  /* 0x00000017ff0c7819 */ /* 0x000fe40000011629 */
[----:B------:R-:W-:Y:S02]  /*1a30*/  LOP3.LUT R13, R13, 0xff, RZ, 0xc0, !PT ;  /* 0x000000ff0d0d7812 */ /* 0x000fe400078ec0ff */
[----:B------:R-:W-:-:S03]  /*1a40*/  LOP3.LUT R12, R12, 0xff, RZ, 0xc0, !PT ;  /* 0x000000ff0c0c7812 */ /* 0x000fc600078ec0ff */
[----:B------:R-:W-:Y:S01]  /*1a50*/  VIADD R0, R13, 0xffffffff ;  /* 0xffffffff0d007836 */ /* 0x000fe20000000000 */
[----:B------:R-:W-:-:S04]  /*1a60*/  IADD3 R16, PT, PT, R12, -0x1, RZ ;  /* 0xffffffff0c107810 */ /* 0x000fc80007ffe0ff */
[----:B------:R-:W-:Y:S02]  /*1a70*/  ISETP.GT.U32.AND P0, PT, R0, 0xfd, PT ;  /* 0x000000fd0000780c */ /* 0x000fe40003f04070 */
[----:B------:R-:W-:Y:S02]  /*1a80*/  MOV R0, R39 ;  /* 0x0000002700007202 */ /* 0x000fe40000000f00 */
        /* <DEDUP_REMOVED lines=9> */
[----:B------:R-:W-:Y:S02]  /*1b20*/  FSETP.NEU.FTZ.AND P2, PT, |R41|, +INF , PT ;  /* 0x7f8000002900780b */ /* 0x000fe40003f5d200 */
        /* <DEDUP_REMOVED lines=9> */
[----:B------:R-:W-:-:S05]  /*1bc0*/  VIADD R16, R12, 0xffffffff ;  /* 0xffffffff0c107836 */ /* 0x000fca0000000000 */
[----:B------:R-:W-:Y:S02]  /*1bd0*/  ISETP.GE.AND P0, PT, R16, RZ, PT ;  /* 0x000000ff1000720c */ /* 0x000fe40003f06270 */
[----:B------:R-:W-:-:S04]  /*1be0*/  IADD3 R16, PT, PT, R13, -0x1, RZ ;  /* 0xffffffff0d107810 */ /* 0x000fc80007ffe0ff */
[----:B------:R-:W-:-:S07]  /*1bf0*/  ISETP.GE.AND P1, PT, R16, RZ, PT ;  /* 0x000000ff1000720c */ /* 0x000fce0003f26270 */
[----:B------:R-:W-:Y:S01]  /*1c00*/  @P0 MOV R16, RZ ;  /* 0x000000ff00100202 */ /* 0x000fe20000000f00 */
[----:B------:R-:W-:Y:S01]  /*1c10*/  @!P0 FFMA R41, R41, 1.84467440737095516160e+19, RZ ;  /* 0x5f80000029298823 */ /* 0x000fe200000000ff */
[----:B------:R-:W-:-:S04]  /*1c20*/  @!P0 MOV R16, 0xffffffc0 ;  /* 0xffffffc000108802 */ /* 0x000fc80000000f00 */
[----:B------:R-:W-:Y:S01]  /*1c30*/  @!P1 FFMA R0, R39, 1.84467440737095516160e+19, RZ ;  /* 0x5f80000027009823 */ /* 0x000fe200000000ff */
[----:B------:R-:W-:-:S07]  /*1c40*/  @!P1 VIADD R16, R16, 0x40 ;  /* 0x0000004010109836 */ /* 0x000fce0000000000 */
.L_x_287:
        /* <DEDUP_REMOVED lines=30> */
[C---:B------:R-:W-:Y:S01]  /*1e30*/  IADD3 R28, PT, PT, R12.reuse, 0x20, RZ ;  /* 0x000000200c1c7810 */ /* 0x040fe20007ffe0ff */
[CCC-:B------:R-:W-:Y:S01]  /*1e40*/  FFMA.RP R16, R17.reuse, R29.reuse, R30.reuse ;  /* 0x0000001d11107223 */ /* 0x1c0fe2000000801e */
[----:B------:R-:W-:Y:S01]  /*1e50*/  FFMA.RM R17, R17, R29, R30 ;  /* 0x0000001d11117223 */ /* 0x000fe2000000401e */
[C---:B------:R-:W-:Y:S02]  /*1e60*/  ISETP.NE.AND P2, PT, R12.reuse, RZ, PT ;  /* 0x000000ff0c00720c */ /* 0x040fe40003f45270 */
[----:B------:R-:W-:Y:S02]  /*1e70*/  LOP3.LUT R13, R13, 0x7fffff, RZ, 0xc0, !PT ;  /* 0x007fffff0d0d7812 */ /* 0x000fe400078ec0ff */
[----:B------:R-:W-:Y:S02]  /*1e80*/  ISETP.NE.AND P1, PT, R12, RZ, PT ;  /* 0x000000ff0c00720c */ /* 0x000fe40003f25270 */
[----:B------:R-:W-:-:S02]  /*1e90*/  LOP3.LUT R13, R13, 0x800000, RZ, 0xfc, !PT ;  /* 0x008000000d0d7812 */ /* 0x000fc400078efcff */
        /* <DEDUP_REMOVED lines=14> */
.L_x_294:
[----:B------:R-:W-:-:S04]  /*1f80*/  LOP3.LUT R0, R0, 0x80000000, RZ, 0xc0, !PT ;  /* 0x8000000000007812 */ /* 0x000fc800078ec0ff */
[----:B------:R-:W-:Y:S01]  /*1f90*/  LOP3.LUT R0, R0, 0x7f800000, RZ, 0xfc, !PT ;  /* 0x7f80000000007812 */ /* 0x000fe200078efcff */
[----:B------:R-:W-:Y:S06]  /*1fa0*/  BRA `(.L_x_295) ;  /* 0x0000000000047947 */ /* 0x000fec0003800000 */
.L_x_293:
[----:B------:R-:W-:-:S07]  /*1fb0*/  LEA R0, R13, R0, 0x17 ;  /* 0x000000000d007211 */ /* 0x000fce00078eb8ff */
.L_x_295:
[----:B------:R-:W-:Y:S05]  /*1fc0*/  BSYNC.RECONVERGENT B3 ;  /* 0x0000000000037941 */ /* 0x000fea0003800200 */
.L_x_292:
[----:B------:R-:W-:Y:S05]  /*1fd0*/  BRA `(.L_x_296) ;  /* 0x0000000000207947 */ /* 0x000fea0003800000 */
.L_x_291:
[----:B------:R-:W-:-:S04]  /*1fe0*/  LOP3.LUT R0, R0, 0x80000000, R41, 0x48, !PT ;  /* 0x8000000000007812 */ /* 0x000fc800078e4829 */
[----:B------:R-:W-:Y:S01]  /*1ff0*/  LOP3.LUT R0, R0, 0x7f800000, RZ, 0xfc, !PT ;  /* 0x7f80000000007812 */ /* 0x000fe200078efcff */
[----:B------:R-:W-:Y:S06]  /*2000*/  BRA `(.L_x_296) ;  /* 0x0000000000147947 */ /* 0x000fec0003800000 */
.L_x_290:
[----:B------:R-:W-:Y:S01]  /*2010*/  LOP3.LUT R0, R0, 0x80000000, R41, 0x48, !PT ;  /* 0x8000000000007812 */ /* 0x000fe200078e4829 */
[----:B------:R-:W-:Y:S06]  /*2020*/  BRA `(.L_x_296) ;  /* 0x00000000000c7947 */ /* 0x000fec0003800000 */
.L_x_289:
[----:B------:R-:W0:Y:S01]  /*2030*/  MUFU.RSQ R0, -QNAN ;  /* 0xffc0000000007908 */ /* 0x000e220000001400 */
[----:B------:R-:W-:Y:S05]  /*2040*/  BRA `(.L_x_296) ;  /* 0x0000000000047947 */ /* 0x000fea0003800000 */
.L_x_288:
[----:B------:R-:W-:-:S07]  /*2050*/  FADD.FTZ R0, R41, R39 ;  /* 0x0000002729007221 */ /* 0x000fce0000010000 */
.L_x_296:
[----:B------:R-:W-:Y:S05]  /*2060*/  BSYNC.RECONVERGENT B2 ;  /* 0x0000000000027941 */ /* 0x000fea0003800200 */
.L_x_286:
[----:B------:R-:W-:Y:S01]  /*2070*/  HFMA2 R13, -RZ, RZ, 0, 0 ;  /* 0x00000000ff0d7431 */ /* 0x000fe200000001ff */
[----:B------:R-:W-:-:S04]  /*2080*/  MOV R12, R8 ;  /* 0x00000008000c7202 */ /* 0x000fc80000000f00 */
[----:B0-----:R-:W-:Y:S05]  /*2090*/  RET.REL.NODEC R12 `(_Z20flash_bevpool_kernelILb1ELi0ELb1EEviiiiiffPKfS1_S1_PKiS3_iiiffffffPf) ;  /* 0xffffffdc0cd87950 */ /* 0x001fea0003c3ffff */
.L_x_297:
        /* <DEDUP_REMOVED lines=14> */
.L_x_751:


//--------------------- .text._Z20flash_bevpool_kernelILb1ELi1ELb0EEviiiiiffPKfS1_S1_PKiS3_iiiffffffPf --------------------------
	.section	.text._Z20flash_bevpool_kernelILb1ELi1ELb0EEviiiiiffPKfS1_S1_PKiS3_iiiffffffPf,"ax",@progbits
	.align	128
        .global         _Z20flash_bevpool_kernelILb1ELi1ELb0EEviiiiiffPKfS1_S1_PKiS3_iiiffffffPf
        .type           _Z20flash_bevpool_kernelILb1ELi1ELb0EEviiiiiffPKfS1_S1_PKiS3_iiiffffffPf,@function
        .size           _Z20flash_bevpool_kernelILb1ELi1ELb0EEviiiiiffPKfS1_S1_PKiS3_iiiffffffPf,(.L_x_752 - _Z20flash_bevpool_kernelILb1ELi1ELb0EEviiiiiffPKfS1_S1_PKiS3_iiiffffffPf)
        .other          _Z20flash_bevpool_kernelILb1ELi1ELb0EEviiiiiffPKfS1_S1_PKiS3_iiiffffffPf,@"STO_CUDA_ENTRY STV_DEFAULT"
_Z20flash_bevpool_kernelILb1ELi1ELb0EEviiiiiffPKfS1_S1_PKiS3_iiiffffffPf:
.text._Z20flash_bevpool_kernelILb1ELi1ELb0EEviiiiiffPKfS1_S1_PKiS3_iiiffffffPf:
        /* <DEDUP_REMOVED lines=14> */
[----:B-1----:R-:W-:Y:S01]  /*00e0*/  IMAD.MOV.U32 R2, RZ, RZ, RZ ;  /* 0x000000ffff027224 */ /* 0x002fe200078e00ff */
[----:B--2---:R-:W-:-:S05]  /*00f0*/  IADD3 R6, PT, PT, RZ, -R3, RZ ;  /* 0x80000003ff067210 */ /* 0x004fca0007ffe0ff */
[----:B------:R-:W-:-:S04]  /*0100*/  IMAD R5, R6, R7, RZ ;  /* 0x0000000706057224 */ /* 0x000fc800078e02ff */
[----:B------:R-:W-:-:S06]  /*0110*/  IMAD.HI.U32 R3, R3, R5, R2 ;  /* 0x0000000503037227 */ /* 0x000fcc00078e0002 */
[----:B------:R-:W-:-:S05]  /*0120*/  IMAD.HI.U32 R3, R3, R4, RZ ;  /* 0x0000000403037227 */ /* 0x000fca00078e00ff */
[----:B------:R-:W-:-:S05]  /*0130*/  IADD3 R5, PT, PT, -R3, RZ, RZ ;  /* 0x000000ff03057210 */ /* 0x000fca0007ffe1ff */
[----:B------:R-:W-:-:S05]  /*0140*/  IMAD R2, R7, R5, R4 ;  /* 0x0000000507027224 */ /* 0x000fca00078e0204 */
[----:B------:R-:W-:-:S13]  /*0150*/  ISETP.GT.U32.AND P2, PT, R7, R2, PT ;  /* 0x000000020700720c */ /* 0x000fda0003f44070 */
[-C--:B------:R-:W-:Y:S01]  /*0160*/  @!P2 IADD3 R2, PT, PT, R2, -R7.reuse, RZ ;  /* 0x800000070202a210 */ /* 0x080fe20007ffe0ff */
[----:B------:R-:W-:Y:S01]  /*0170*/  @!P2 VIADD R3, R3, 0x1 ;  /* 0x000000010303a836 */ /* 0x000fe20000000000 */
[----:B------:R-:W-:Y:S02]  /*0180*/  ISETP.NE.AND P2, PT, R21, RZ, PT ;  /* 0x000000ff1500720c */ /* 0x000fe40003f45270 */
[----:B------:R-:W-:Y:S02]  /*0190*/  ISETP.GE.U32.AND P0, PT, R2, R7, PT ;  /* 0x000000070200720c */ /* 0x000fe40003f06070 */
[----:B------:R-:W-:-:S04]  /*01a0*/  LOP3.LUT R2, R0, R21, RZ, 0x3c, !PT ;  /* 0x0000001500027212 */ /* 0x000fc800078e3cff */
[----:B------:R-:W-:Y:S01]  /*01b0*/  ISETP.GE.AND P1, PT, R2, RZ, PT ;  /* 0x000000ff0200720c */ /* 0x000fe20003f26270 */
[----:B0-----:R-:W-:-:S04]  /*01c0*/  IMAD R2, R22, UR4, RZ ;  /* 0x0000000416027c24 */ /* 0x001fc8000f8e02ff */
[----:B------:R-:W-:Y:S02]  /*01d0*/  IMAD R2, R2, R23, RZ ;  /* 0x0000001702027224 */ /* 0x000fe400078e02ff */
[----:B------:R-:W-:-:S06]  /*01e0*/  @P0 IADD3 R3, PT, PT, R3, 0x1, RZ ;  /* 0x0000000103030810 */ /* 0x000fcc0007ffe0ff */
        /* <DEDUP_REMOVED lines=13> */
[----:B0-----:R-:W-:Y:S01]  /*02c0*/  VIADD R4, R2, 0xffffffe ;  /* 0x0ffffffe02047836 */ /* 0x001fe20000000000 */
[----:B------:R-:W-:-:S05]  /*02d0*/  IABS R2, R3 ;  /* 0x0000000300027213 */ /* 0x000fca0000000000 */
[----:B------:R0:W2:Y:S02]  /*02e0*/  F2I.FTZ.U32.TRUNC.NTZ R5, R4 ;  /* 0x0000000400057305 */ /* 0x0000a4000021f000 */
[----:B0-----:R-:W-:Y:S01]  /*02f0*/  HFMA2 R4, -RZ, RZ, 0, 0 ;  /* 0x00000000ff047431 */ /* 0x001fe200000001ff */
[----:B--2---:R-:W-:-:S05]  /*0300*/  IADD3 R6, PT, PT, RZ, -R5, RZ ;  /* 0x80000005ff067210 */ /* 0x004fca0007ffe0ff */
[----:B------:R-:W-:Y:S01]  /*0310*/  IMAD R9, R6, R7, RZ ;  /* 0x0000000706097224 */ /* 0x000fe200078e02ff */
[----:B------:R-:W-:-:S03]  /*0320*/  IABS R6, R24 ;  /* 0x0000001800067213 */ /* 0x000fc60000000000 */
[----:B------:R-:W-:Y:S01]  /*0330*/  IMAD.HI.U32 R5, R5, R9, R4 ;  /* 0x0000000905057227 */ /* 0x000fe200078e0004 */
[----:B------:R-:W-:-:S03]  /*0340*/  IABS R9, R22 ;  /* 0x0000001600097213 */ /* 0x000fc60000000000 */
[----:B------:R-:W-:Y:S02]  /*0350*/  IMAD.MOV R4, RZ, RZ, -R6 ;  /* 0x000000ffff047224 */ /* 0x000fe400078e0a06 */
[----:B------:R-:W0:Y:S01]  /*0360*/  I2F.RP R6, R9 ;  /* 0x0000000900067306 */ /* 0x000e220000209400 */
[----:B------:R-:W-:-:S04]  /*0370*/  IMAD.HI.U32 R25, R5, R2, RZ ;  /* 0x0000000205197227 */ /* 0x000fc800078e00ff */
[----:B------:R-:W-:-:S05]  /*0380*/  IMAD R2, R25, R4, R2 ;  /* 0x0000000419027224 */ /* 0x000fca00078e0202 */
[----:B------:R-:W-:Y:S01]  /*0390*/  ISETP.GT.U32.AND P2, PT, R7, R2, PT ;  /* 0x000000020700720c */ /* 0x000fe20003f44070 */
[----:B0-----:R-:W0:-:S12]  /*03a0*/  MUFU.RCP R6, R6 ;  /* 0x0000000600067308 */ /* 0x001e180000001000 */
[-C--:B------:R-:W-:Y:S01]  /*03b0*/  @!P2 IADD3 R2, PT, PT, R2, -R7.reuse, RZ ;  /* 0x800000070202a210 */ /* 0x080fe20007ffe0ff */
[----:B------:R-:W-:Y:S01]  /*03c0*/  @!P2 VIADD R25, R25, 0x1 ;  /* 0x000000011919a836 */ /* 0x000fe20000000000 */
[----:B------:R-:W-:Y:S02]  /*03d0*/  ISETP.NE.AND P2, PT, R24, RZ, PT ;  /* 0x000000ff1800720c */ /* 0x000fe40003f45270 */
[----:B------:R-:W-:Y:S02]  /*03e0*/  ISETP.GE.U32.AND P0, PT, R2, R7, PT ;  /* 0x000000070200720c */ /* 0x000fe40003f06070 */
[----:B------:R-:W-:Y:S02]  /*03f0*/  LOP3.LUT R2, R3, R24, RZ, 0x3c, !PT ;  /* 0x0000001803027212 */ /* 0x000fe400078e3cff */
[----:B0-----:R-:W-:Y:S02]  /*0400*/  IADD3 R4, PT, PT, R6, 0xffffffe, RZ ;  /* 0x0ffffffe06047810 */ /* 0x001fe40007ffe0ff */
[----:B------:R-:W-:-:S02]  /*0410*/  ISETP.GE.AND P1, PT, R2, RZ, PT ;  /* 0x000000ff0200720c */ /* 0x000fc40003f26270 */
[----:B------:R0:W2:Y:S05]  /*0420*/  F2I.FTZ.U32.TRUNC.NTZ R5, R4 ;  /* 0x0000000400057305 */ /* 0x0000aa000021f000 */
[----:B------:R-:W-:Y:S02]  /*0430*/  @P0 IADD3 R25, PT, PT, R25, 0x1, RZ ;  /* 0x0000000119190810 */ /* 0x000fe40007ffe0ff */
[----:B0-----:R-:W-:-:S04]  /*0440*/  MOV R4, RZ ;  /* 0x000000ff00047202 */ /* 0x001fc80000000f00 */
[----:B------:R-:W-:Y:S02]  /*0450*/  @!P1 IADD3 R25, PT, PT, -R25, RZ, RZ ;  /* 0x000000ff19199210 */ /* 0x000fe40007ffe1ff */
[----:B------:R-:W-:Y:S01]  /*0460*/  @!P2 LOP3.LUT R25, RZ, R24, RZ, 0x33, !PT ;  /* 0x00000018ff19a212 */ /* 0x000fe200078e33ff */
[----:B--2---:R-:W-:-:S03]  /*0470*/  IMAD.MOV R6, RZ, RZ, -R5 ;  /* 0x000000ffff067224 */ /* 0x004fc600078e0a05 */
[----:B------:R-:W-:Y:S01]  /*0480*/  IADD3 R2, PT, PT, -R25, RZ, RZ ;  /* 0x000000ff19027210 */ /* 0x000fe20007ffe1ff */
[----:B------:R-:W-:Y:S02]  /*0490*/  IMAD R7, R6, R9, RZ ;  /* 0x0000000906077224 */ /* 0x000fe400078e02ff */
[----:B------:R-:W-:Y:S02]  /*04a0*/  HFMA2 R6, -RZ, RZ, 0, 0 ;  /* 0x00000000ff067431 */ /* 0x000fe400000001ff */
        /* <DEDUP_REMOVED lines=33> */
[----:B------:R-:W-:Y:S01]  /*06c0*/  IMAD R4, R25, UR6, RZ ;  /* 0x0000000619047c24 */ /* 0x000fe2000f8e02ff */
[----:B------:R-:W-:Y:S01]  /*06d0*/  MOV R6, RZ ;  /* 0x000000ff00067202 */ /* 0x000fe20000000f00 */
[----:B------:R-:W-:Y:S01]  /*06e0*/  IMAD.MOV.U32 R5, RZ, RZ, RZ ;  /* 0x000000ffff057224 */ /* 0x000fe200078e00ff */
[----:B-1----:R-:W-:Y:S01]  /*06f0*/  UIADD3 UR7, UPT, UPT, -UR7, URZ, URZ ;  /* 0x000000ff07077290 */ /* 0x002fe2000fffe1ff */
[----:B------:R-:W-:Y:S01]  /*0700*/  UMOV UR4, URZ ;  /* 0x000000ff00047c82 */ /* 0x000fe20008000000 */
[----:B--2---:R-:W-:-:S02]  /*0710*/  I2FP.F32.S32 R3, R3 ;  /* 0x0000000300037245 */ /* 0x004fc40000201400 */
[----:B---3--:R-:W-:-:S08]  /*0720*/  I2FP.F32.S32 R2, R2 ;  /* 0x0000000200027245 */ /* 0x008fd00000201400 */
.L_x_317:
        /* <DEDUP_REMOVED lines=26> */
.L_x_300:
[----:B------:R-:W-:Y:S05]  /*08d0*/  BSYNC.RECONVERGENT B0 ;  /* 0x0000000000007941 */ /* 0x000fea0003800200 */
.L_x_299:
        /* <DEDUP_REMOVED lines=23> */
.L_x_316:
        /* <DEDUP_REMOVED lines=28> */
[----:B------:R-:W-:Y:S05]  /*0c10*/  CALL.REL.NOINC `($__internal_8_$__cuda_sm3x_div_rn_noftz_f32_slowpath) ;  /* 0x0000000c00707944 */ /* 0x000fea0003c00000 */
[----:B------:R-:W-:-:S07]  /*0c20*/  IMAD.MOV.U32 R28, RZ, RZ, R0 ;  /* 0x000000ffff1c7224 */ /* 0x000fce00078e0000 */
.L_x_305:
[----:B------:R-:W-:Y:S05]  /*0c30*/  BSYNC.RECONVERGENT B1 ;  /* 0x0000000000017941 */ /* 0x000fea0003800200 */
.L_x_304:
        /* <DEDUP_REMOVED lines=13> */
[----:B------:R-:W-:Y:S05]  /*0d10*/  CALL.REL.NOINC `($__internal_8_$__cuda_sm3x_div_rn_noftz_f32_slowpath) ;  /* 0x0000000c00307944 */ /* 0x000fea0003c00000 */
[----:B------:R-:W-:-:S07]  /*0d20*/  MOV R27, R0 ;  /* 0x00000000001b7202 */ /* 0x000fce0000000f00 */
.L_x_307:
[----:B------:R-:W-:Y:S05]  /*0d30*/  BSYNC.RECONVERGENT B1 ;  /* 0x0000000000017941 */ /* 0x000fea0003800200 */
.L_x_306:
        /* <DEDUP_REMOVED lines=18> */
[----:B-----5:R-:W-:Y:S05]  /*0e60*/  CALL.REL.NOINC `($__internal_8_$__cuda_sm3x_div_rn_noftz_f32_slowpath) ;  /* 0x0000000800dc7944 */ /* 0x020fea0003c00000 */
[----:B------:R-:W-:-:S07]  /*0e70*/  IMAD.MOV.U32 R33, RZ, RZ, R0 ;  /* 0x000000ffff217224 */ /* 0x000fce00078e0000 */
.L_x_309:
[----:B------:R-:W-:Y:S05]  /*0e80*/  BSYNC.RECONVERGENT B1 ;  /* 0x0000000000017941 */ /* 0x000fea0003800200 */
.L_x_308:
        /* <DEDUP_REMOVED lines=15> */
.L_x_311:
[----:B------:R-:W-:Y:S05]  /*0f80*/  BSYNC.RECONVERGENT B1 ;  /* 0x0000000000017941 */ /* 0x000fea0003800200 */
.L_x_310:
        /* <DEDUP_REMOVED lines=73> */
[----:B------:R-:W-:Y:S05]  /*1420*/  CALL.REL.NOINC `($__internal_8_$__cuda_sm3x_div_rn_noftz_f32_slowpath) ;  /* 0x00000004006c7944 */ /* 0x000fea0003c00000 */
[----:B------:R-:W-:-:S07]  /*1430*/  MOV R8, R0 ;  /* 0x0000000000087202 */ /* 0x000fce0000000f00 */
.L_x_313:
[----:B------:R-:W-:Y:S05]  /*1440*/  BSYNC.RECONVERGENT B1 ;  /* 0x0000000000017941 */ /* 0x000fea0003800200 */
.L_x_312:
        /* <DEDUP_REMOVED lines=21> */
[----:B------:R-:W-:Y:S05]  /*15a0*/  CALL.REL.NOINC `($__internal_8_$__cuda_sm3x_div_rn_noftz_f32_slowpath) ;  /* 0x00000004000c7944 */ /* 0x000fea0003c00000 */
.L_x_315:
[----:B------:R-:W-:Y:S05]  /*15b0*/  BSYNC.RECONVERGENT B1 ;  /* 0x0000000000017941 */ /* 0x000fea0003800200 */
.L_x_314:
        /* <DEDUP_REMOVED lines=27> */
.L_x_303:
[----:B------:R-:W-:Y:S05]  /*1770*/  BSYNC.RECONVERGENT B0 ;  /* 0x0000000000007941 */ /* 0x000fea0003800200 */
.L_x_302:
[----:B------:R-:W-:Y:S01]  /*1780*/  UIADD3 UR5, UPT, UPT, UR5, 0x1, URZ ;  /* 0x0000000105057890 */ /* 0x000fe2000fffe0ff */
[----:B------:R-:W-:Y:S11]  /*1790*/  BRA.U UP0, `(.L_x_316) ;  /* 0xfffffff100ac7547 */ /* 0x000ff6000b83ffff */
.L_x_301:
[----:B------:R-:W1:Y:S01]  /*17a0*/  LDCU UR5, c[0x0][0x384] ;  /* 0x00007080ff0577ac */ /* 0x000e620008000800 */
[----:B------:R-:W-:-:S04]  /*17b0*/  UIADD3 UR4, UPT, UPT, UR4, 0x1, URZ ;  /* 0x0000000104047890 */ /* 0x000fc8000fffe0ff */
[----:B-1----:R-:W-:Y:S01]  /*17c0*/  UISETP.NE.AND UP0, UPT, UR4, UR5, UPT ;  /* 0x000000050400728c */ /* 0x002fe2000bf05270 */
[----:B------:R-:W-:Y:S08]  /*17d0*/  BAR.SYNC.DEFER_BLOCKING 0x0 ;  /* 0x0000000000007b1d */ /* 0x000ff00000010000 */
[----:B------:R-:W-:Y:S05]  /*17e0*/  BRA.U UP0, `(.L_x_317) ;  /* 0xffffffed00d07547 */ /* 0x000fea000b83ffff */
.L_x_298:
        /* <DEDUP_REMOVED lines=17> */
[----:B------:R-:W-:Y:S05]  /*1900*/  CALL.REL.NOINC `($__internal_8_$__cuda_sm3x_div_rn_noftz_f32_slowpath) ;  /* 0x0000000000347944 */ /* 0x000fea0003c00000 */
.L_x_320:
[----:B------:R-:W-:Y:S05]  /*1910*/  BSYNC.RECONVERGENT B0 ;  /* 0x0000000000007941 */ /* 0x000fea0003800200 */
.L_x_319:
[----:B------:R-:W1:Y:S01]  /*1920*/  LDC.64 R4, c[0x0][0x3f0] ;  /* 0x0000fc00ff047b82 */ /* 0x000e620000000a00 */
[----:B------:R-:W2:Y:S02]  /*1930*/  LDCU UR4, c[0x0][0x380] ;  /* 0x00007000ff0477ac */ /* 0x000ea40008000800 */
[----:B--2---:R-:W-:-:S04]  /*1940*/  IMAD R3, R2, UR4, R21 ;  /* 0x0000000402037c24 */ /* 0x004fc8000f8e0215 */
[----:B-1----:R-:W-:-:S05]  /*1950*/  IMAD.WIDE R2, R3, 0x4, R4 ;  /* 0x0000000403027825 */ /* 0x002fca00078e0204 */
[----:B------:R-:W-:Y:S01]  /*1960*/  STG.E desc[UR8][R2.64], R0 ;  /* 0x0000000002007986 */ /* 0x000fe2000c101908 */
[----:B------:R-:W-:Y:S05]  /*1970*/  EXIT ;  /* 0x000000000000794d */ /* 0x000fea0003800000 */
.L_x_318:
[----:B------:R-:W1:Y:S01]  /*1980*/  LDC.64 R4, c[0x0][0x3f0] ;  /* 0x0000fc00ff047b82 */ /* 0x000e620000000a00 */
[----:B------:R-:W2:Y:S02]  /*1990*/  LDCU UR4, c[0x0][0x380] ;  /* 0x00007000ff0477ac */ /* 0x000ea40008000800 */
[----:B--2---:R-:W-:-:S04]  /*19a0*/  IMAD R21, R2, UR4, R21 ;  /* 0x0000000402157c24 */ /* 0x004fc8000f8e0215 */
[----:B-1----:R-:W-:-:S05]  /*19b0*/  IMAD.WIDE R4, R21, 0x4, R4 ;  /* 0x0000000415047825 */ /* 0x002fca00078e0204 */
[----:B------:R-:W-:Y:S01]  /*19c0*/  STG.E desc[UR8][R4.64], RZ ;  /* 0x000000ff04007986 */ /* 0x000fe2000c101908 */
[----:B------:R-:W-:Y:S05]  /*19d0*/  EXIT ;  /* 0x000000000000794d */ /* 0x000fea0003800000 */
        .weak           $__internal_8_$__cuda_sm3x_div_rn_noftz_f32_slowpath
        .type           $__internal_8_$__cuda_sm3x_div_rn_noftz_f32_slowpath,@function
        .size           $__internal_8_$__cuda_sm3x_div_rn_noftz_f32_slowpath,(.L_x_752 - $__internal_8_$__cuda_sm3x_div_rn_noftz_f32_slowpath)
$__internal_8_$__cuda_sm3x_div_rn_noftz_f32_slowpath:
        /* <DEDUP_REMOVED lines=35> */
.L_x_322:
        /* <DEDUP_REMOVED lines=51> */
.L_x_329:
[----:B------:R-:W-:-:S04]  /*1f40*/  LOP3.LUT R0, R0, 0x80000000, RZ, 0xc0, !PT ;  /* 0x8000000000007812 */ /* 0x000fc800078ec0ff */
[----:B------:R-:W-:Y:S01]  /*1f50*/  LOP3.LUT R0, R0, 0x7f800000, RZ, 0xfc, !PT ;  /* 0x7f80000000007812 */ /* 0x000fe200078efcff */
[----:B------:R-:W-:Y:S06]  /*1f60*/  BRA `(.L_x_330) ;  /* 0x0000000000047947 */ /* 0x000fec0003800000 */
.L_x_328:
[----:B------:R-:W-:-:S07]  /*1f70*/  LEA R0, R43, R0, 0x17 ;  /* 0x000000002b007211 */ /* 0x000fce00078eb8ff */
.L_x_330:
[----:B------:R-:W-:Y:S05]  /*1f80*/  BSYNC.RECONVERGENT B3 ;  /* 0x0000000000037941 */ /* 0x000fea0003800200 */
.L_x_327:
[----:B------:R-:W-:Y:S05]  /*1f90*/  BRA `(.L_x_331) ;  /* 0x0000000000207947 */ /* 0x000fea0003800000 */
.L_x_326:
[----:B------:R-:W-:-:S04]  /*1fa0*/  LOP3.LUT R0, R41, 0x80000000, R0, 0x48, !PT ;  /* 0x8000000029007812 */ /* 0x000fc800078e4800 */
[----:B------:R-:W-:Y:S01]  /*1fb0*/  LOP3.LUT R0, R0, 0x7f800000, RZ, 0xfc, !PT ;  /* 0x7f80000000007812 */ /* 0x000fe200078efcff */
[----:B------:R-:W-:Y:S06]  /*1fc0*/  BRA `(.L_x_331) ;  /* 0x0000000000147947 */ /* 0x000fec0003800000 */
.L_x_325:
[----:B------:R-:W-:Y:S01]  /*1fd0*/  LOP3.LUT R0, R41, 0x80000000, R0, 0x48, !PT ;  /* 0x8000000029007812 */ /* 0x000fe200078e4800 */
[----:B------:R-:W-:Y:S06]  /*1fe0*/  BRA `(.L_x_331) ;  /* 0x00000000000c7947 */ /* 0x000fec0003800000 */
.L_x_324:
[----:B------:R-:W0:Y:S01]  /*1ff0*/  MUFU.RSQ R0, -QNAN ;  /* 0xffc0000000007908 */ /* 0x000e220000001400 */
[----:B------:R-:W-:Y:S05]  /*2000*/  BRA `(.L_x_331) ;  /* 0x0000000000047947 */ /* 0x000fea0003800000 */
.L_x_323:
[----:B------:R-:W-:-:S07]  /*2010*/  FADD.FTZ R0, R0, R37 ;  /* 0x0000002500007221 */ /* 0x000fce0000010000 */
.L_x_331:
[----:B------:R-:W-:Y:S05]  /*2020*/  BSYNC.RECONVERGENT B2 ;  /* 0x0000000000027941 */ /* 0x000fea0003800200 */
.L_x_321:
[----:B------:R-:W-:Y:S01]  /*2030*/  HFMA2 R39, -RZ, RZ, 0, 0 ;  /* 0x00000000ff277431 */ /* 0x000fe200000001ff */
[----:B------:R-:W-:-:S04]  /*2040*/  MOV R38, R12 ;  /* 0x0000000c00267202 */ /* 0x000fc80000000f00 */
[----:B0-----:R-:W-:Y:S05]  /*2050*/  RET.REL.NODEC R38 `(_Z20flash_bevpool_kernelILb1ELi1ELb0EEviiiiiffPKfS1_S1_PKiS3_iiiffffffPf) ;  /* 0xffffffdc26e87950 */ /* 0x001fea0003c3ffff */
.L_x_332:
        /* <DEDUP_REMOVED lines=10> */
.L_x_752:


//--------------------- .text._Z20flash_bevpool_kernelILb1ELi1ELb1EEviiiiiffPKfS1_S1_PKiS3_iiiffffffPf --------------------------
	.section	.text._Z20flash_bevpool_kernelILb1ELi1ELb1EEviiiiiffPKfS1_S1_PKiS3_iiiffffffPf,"ax",@progbits
	.align	128
        .global         _Z20flash_bevpool_kernelILb1ELi1ELb1EEviiiiiffPKfS1_S1_PKiS3_iiiffffffPf
        .type           _Z20flash_bevpool_kernelILb1ELi1ELb1EEviiiiiffPKfS1_S1_PKiS3_iiiffffffPf,@function
        .size           _Z20flash_bevpool_kernelILb1ELi1ELb1EEviiiiiffPKfS1_S1_PKiS3_iiiffffffPf,(.L_x_753 - _Z20flash_bevpool_kernelILb1ELi1ELb1EEviiiiiffPKfS1_S1_PKiS3_iiiffffffPf)
        .other          _Z20flash_bevpool_kernelILb1ELi1ELb1EEviiiiiffPKfS1_S1_PKiS3_iiiffffffPf,@"STO_CUDA_ENTRY STV_DEFAULT"
_Z20flash_bevpool_kernelILb1ELi1ELb1EEviiiiiffPKfS1_S1_PKiS3_iiiffffffPf:
.text._Z20flash_bevpool_kernelILb1ELi1ELb1EEviiiiiffPKfS1_S1_PKiS3_iiiffffffPf:
        /* <DEDUP_REMOVED lines=69> */
[----:B0-----:R-:W-:-:S05]  /*0450*/  IMAD.MOV.U32 R6, RZ, RZ, RZ ;  /* 0x000000ffff067224 */ /* 0x001fca00078e00ff */
[----:B------:R-:W-:Y:S01]  /*0460*/  @!P1 IMAD.MOV R26, RZ, RZ, -R26 ;  /* 0x000000ffff1a9224 */ /* 0x000fe200078e0a1a */
[----:B------:R-:W-:Y:S02]  /*0470*/  @!P2 LOP3.LUT R26, RZ, R25, RZ, 0x33, !PT ;  /* 0x00000019ff1aa212 */ /* 0x000fe400078e33ff */
[----:B--2---:R-:W-:Y:S02]  /*0480*/  IADD3 R11, PT, PT, RZ, -R7, RZ ;  /* 0x80000007ff0b7210 */ /* 0x004fe40007ffe0ff */
        /* <DEDUP_REMOVED lines=9> */
[----:B------:R-:W1:Y:S03]  /*0520*/  LDC.64 R6, c[0x0][0x3e0] ;  /* 0x0000f800ff067b82 */ /* 0x000e660000000a00 */
[----:B------:R-:W-:-:S05]  /*0530*/  IADD3 R4, PT, PT, -R24, RZ, RZ ;  /* 0x000000ff18047210 */ /* 0x000fca0007ffe1ff */
[----:B------:R-:W-:-:S05]  /*0540*/  IMAD R3, R10, R4, R3 ;  /* 0x000000040a037224 */ /* 0x000fca00078e0203 */
[----:B------:R-:W-:-:S13]  /*0550*/  ISETP.GT.U32.AND P2, PT, R10, R3, PT ;  /* 0x000000030a00720c */ /* 0x000fda0003f44070 */
[----:B------:R-:W-:Y:S01]  /*0560*/  @!P2 IMAD.IADD R3, R3, 0x1, -R10 ;  /* 0x000000010303a824 */ /* 0x000fe200078e0a0a */
[----:B------:R-:W-:Y:S02]  /*0570*/  @!P2 IADD3 R24, PT, PT, R24, 0x1, RZ ;  /* 0x000000011818a810 */ /* 0x000fe40007ffe0ff */
[----:B------:R-:W-:Y:S02]  /*0580*/  ISETP.NE.AND P2, PT, R2, RZ, PT ;  /* 0x000000ff0200720c */ /* 0x000fe40003f45270 */
[----:B------:R-:W-:Y:S02]  /*0590*/  ISETP.GE.U32.AND P0, PT, R3, R10, PT ;  /* 0x0000000a0300720c */ /* 0x000fe40003f06070 */
[----:B------:R-:W-:-:S04]  /*05a0*/  LOP3.LUT R3, R9, R2, RZ, 0x3c, !PT ;  /* 0x0000000209037212 */ /* 0x000fc800078e3cff */
        /* <DEDUP_REMOVED lines=25> */
.L_x_352:
        /* <DEDUP_REMOVED lines=26> */
.L_x_335:
[----:B------:R-:W-:Y:S05]  /*08e0*/  BSYNC.RECONVERGENT B0 ;  /* 0x0000000000007941 */ /* 0x000fea0003800200 */
.L_x_334:
        /* <DEDUP_REMOVED lines=26> */
.L_x_351:
        /* <DEDUP_REMOVED lines=26> */
[----:B------:R-:W-:Y:S05]  /*0c30*/  CALL.REL.NOINC `($__internal_9_$__cuda_sm3x_div_rn_noftz_f32_slowpath) ;  /* 0x0000000c00687944 */ /* 0x000fea0003c00000 */
[----:B------:R-:W-:-:S07]  /*0c40*/  MOV R31, R0 ;  /* 0x00000000001f7202 */ /* 0x000fce0000000f00 */
.L_x_340:
[----:B------:R-:W-:Y:S05]  /*0c50*/  BSYNC.RECONVERGENT B1 ;  /* 0x0000000000017941 */ /* 0x000fea0003800200 */
.L_x_339:
        /* <DEDUP_REMOVED lines=12> */
[----:B------:R-:W-:Y:S05]  /*0d20*/  CALL.REL.NOINC `($__internal_9_$__cuda_sm3x_div_rn_noftz_f32_slowpath) ;  /* 0x0000000c002c7944 */ /* 0x000fea0003c00000 */
[----:B------:R-:W-:-:S07]  /*0d30*/  MOV R32, R0 ;  /* 0x0000000000207202 */ /* 0x000fce0000000f00 */
.L_x_342:
[----:B------:R-:W-:Y:S05]  /*0d40*/  BSYNC.RECONVERGENT B1 ;  /* 0x0000000000017941 */ /* 0x000fea0003800200 */
.L_x_341:
        /* <DEDUP_REMOVED lines=18> */
[----:B-----5:R-:W-:Y:S05]  /*0e70*/  CALL.REL.NOINC `($__internal_9_$__cuda_sm3x_div_rn_noftz_f32_slowpath) ;  /* 0x0000000800d87944 */ /* 0x020fea0003c00000 */
[----:B------:R-:W-:-:S07]  /*0e80*/  MOV R35, R0 ;  /* 0x0000000000237202 */ /* 0x000fce0000000f00 */
.L_x_344:
[----:B------:R-:W-:Y:S05]  /*0e90*/  BSYNC.RECONVERGENT B1 ;  /* 0x0000000000017941 */ /* 0x000fea0003800200 */
.L_x_343:
        /* <DEDUP_REMOVED lines=15> */
.L_x_346:
[----:B------:R-:W-:Y:S05]  /*0f90*/  BSYNC.RECONVERGENT B1 ;  /* 0x0000000000017941 */ /* 0x000fea0003800200 */
.L_x_345:
        /* <DEDUP_REMOVED lines=73> */
[----:B------:R-:W-:Y:S05]  /*1430*/  CALL.REL.NOINC `($__internal_9_$__cuda_sm3x_div_rn_noftz_f32_slowpath) ;  /* 0x0000000400687944 */ /* 0x000fea0003c00000 */
.L_x_348:
[----:B------:R-:W-:Y:S05]  /*1440*/  BSYNC.RECONVERGENT B1 ;  /* 0x0000000000017941 */ /* 0x000fea0003800200 */
.L_x_347:
[----:B------:R-:W-:Y:S01]  /*1450*/  HFMA2 R9, -RZ, RZ, 0.96630859375, -0.0022525787353515625 ;  /* 0x3bbb989dff097431 */ /* 0x000fe200000001ff */
[----:B------:R-:W-:Y:S01]  /*1460*/  MOV R13, 0x437c0000 ;  /* 0x437c0000000d7802 */ /* 0x000fe20000000f00 */
[----:B------:R-:W0:Y:S01]  /*1470*/  MUFU.RCP R12, R39 ;  /* 0x00000027000c7308 */ /* 0x000e220000001000 */
[----:B------:R-:W-:Y:S02]  /*1480*/  BSSY.RECONVERGENT B1, `(.L_x_349) ;  /* 0x0000012000017945 */ /* 0x000fe40003800200 */
[----:B------:R-:W-:-:S04]  /*1490*/  FFMA.SAT R8, |R0|, -R9, 0.5 ;  /* 0x3f00000000087423 */ /* 0x000fc80000002a09 */
[----:B------:R-:W-:-:S04]  /*14a0*/  FFMA.RM R8, R8, R13, 12582913 ;  /* 0x4b40000108087423 */ /* 0x000fc8000000400d */
[C---:B------:R-:W-:Y:S01]  /*14b0*/  FADD R9, R8.reuse, -12583039 ;  /* 0xcb40007f08097421 */ /* 0x040fe20000000000 */
[----:B------:R-:W-:Y:S02]  /*14c0*/  IMAD.SHL.U32 R8, R8, 0x800000, RZ ;  /* 0x0080000008087824 */ /* 0x000fe400078e00ff */
[----:B0-----:R-:W-:Y:S01]  /*14d0*/  FFMA R13, -R39, R12, 1 ;  /* 0x3f800000270d7423 */ /* 0x001fe2000000010c */
[----:B------:R-:W-:-:S04]  /*14e0*/  FFMA R9, |R0|, -1.4426950216293334961, -R9 ;  /* 0xbfb8aa3b00097823 */ /* 0x000fc80000000a09 */
[----:B------:R-:W-:Y:S01]  /*14f0*/  FFMA R9, |R0|, -1.925963033500011079e-08, R9 ;  /* 0xb2a5706000097823 */ /* 0x000fe20000000209 */
[----:B------:R-:W-:-:S05]  /*1500*/  FFMA R0, R12, R13, R12 ;  /* 0x0000000d0c007223 */ /* 0x000fca000000000c */
[----:B------:R-:W0:Y:S02]  /*1510*/  MUFU.EX2 R9, R9 ;  /* 0x0000000900097308 */ /* 0x000e240000000800 */
[----:B0-----:R-:W-:-:S06]  /*1520*/  FMUL.D2 R41, R8, R9 ;  /* 0x0000000908297220 */ /* 0x001fcc0000300000 */
[----:B------:R-:W0:Y:S01]  /*1530*/  FCHK P0, R41, R39 ;  /* 0x0000002729007302 */ /* 0x000e220000000000 */
[----:B------:R-:W-:-:S04]  /*1540*/  FFMA R8, R0, R41, RZ ;  /* 0x0000002900087223 */ /* 0x000fc800000000ff */
[----:B------:R-:W-:-:S04]  /*1550*/  FFMA R13, -R39, R8, R41 ;  /* 0x00000008270d7223 */ /* 0x000fc80000000129 */
[----:B------:R-:W-:Y:S01]  /*1560*/  FFMA R0, R0, R13, R8 ;  /* 0x0000000d00007223 */ /* 0x000fe20000000008 */
[----:B0-----:R-:W-:Y:S06]  /*1570*/  @!P0 BRA `(.L_x_350) ;  /* 0x0000000000088947 */ /* 0x001fec0003800000 */
[----:B------:R-:W-:-:S07]  /*1580*/  MOV R8, 0x15a0 ;  /* 0x000015a000087802 */ /* 0x000fce0000000f00 */
[----:B------:R-:W-:Y:S05]  /*1590*/  CALL.REL.NOINC `($__internal_9_$__cuda_sm3x_div_rn_noftz_f32_slowpath) ;  /* 0x0000000400107944 */ /* 0x000fea0003c00000 */
.L_x_350:
[----:B------:R-:W-:Y:S05]  /*15a0*/  BSYNC.RECONVERGENT B1 ;  /* 0x0000000000017941 */ /* 0x000fea0003800200 */
.L_x_349:
        /* <DEDUP_REMOVED lines=27> */
.L_x_338:
[----:B------:R-:W-:Y:S05]  /*1760*/  BSYNC.RECONVERGENT B0 ;  /* 0x0000000000007941 */ /* 0x000fea0003800200 */
.L_x_337:
[----:B------:R-:W-:Y:S01]  /*1770*/  UIADD3 UR5, UPT, UPT, UR5, 0x1, URZ ;  /* 0x0000000105057890 */ /* 0x000fe2000fffe0ff */
[----:B------:R-:W-:Y:S11]  /*1780*/  BRA.U UP0, `(.L_x_351) ;  /* 0xfffffff100c07547 */ /* 0x000ff6000b83ffff */
.L_x_336:
[----:B------:R-:W1:Y:S01]  /*1790*/  LDCU UR5, c[0x0][0x384] ;  /* 0x00007080ff0577ac */ /* 0x000e620008000800 */
[----:B------:R-:W-:-:S04]  /*17a0*/  UIADD3 UR4, UPT, UPT, UR4, 0x1, URZ ;  /* 0x0000000104047890 */ /* 0x000fc8000fffe0ff */
[----:B-1----:R-:W-:Y:S01]  /*17b0*/  UISETP.NE.AND UP0, UPT, UR4, UR5, UPT ;  /* 0x000000050400728c */ /* 0x002fe2000bf05270 */
[----:B------:R-:W-:Y:S08]  /*17c0*/  BAR.SYNC.DEFER_BLOCKING 0x0 ;  /* 0x0000000000007b1d */ /* 0x000ff00000010000 */
[----:B------:R-:W-:Y:S05]  /*17d0*/  BRA.U UP0, `(.L_x_352) ;  /* 0xffffffed00d87547 */ /* 0x000fea000b83ffff */
.L_x_333:
        /* <DEDUP_REMOVED lines=17> */
[----:B------:R-:W-:Y:S05]  /*18f0*/  CALL.REL.NOINC `($__internal_9_$__cuda_sm3x_div_rn_noftz_f32_slowpath) ;  /* 0x0000000000387944 */ /* 0x000fea0003c00000 */
[----:B------:R-:W-:-:S07]  /*1900*/  MOV R9, R0 ;  /* 0x0000000000097202 */ /* 0x000fce0000000f00 */
.L_x_355:
[----:B------:R-:W-:Y:S05]  /*1910*/  BSYNC.RECONVERGENT B0 ;  /* 0x0000000000007941 */ /* 0x000fea0003800200 */
.L_x_354:
[----:B------:R-:W0:Y:S01]  /*1920*/  LDC.64 R4, c[0x0][0x3f0] ;  /* 0x0000fc00ff047b82 */ /* 0x000e220000000a00 */
[----:B------:R-:W1:Y:S02]  /*1930*/  LDCU UR4, c[0x0][0x380] ;  /* 0x00007000ff0477ac */ /* 0x000e640008000800 */
[----:B-1----:R-:W-:-:S04]  /*1940*/  IMAD R3, R3, UR4, R22 ;  /* 0x0000000403037c24 */ /* 0x002fc8000f8e0216 */
[----:B0-----:R-:W-:-:S05]  /*1950*/  IMAD.WIDE R2, R3, 0x4, R4 ;  /* 0x0000000403027825 */ /* 0x001fca00078e0204 */
[----:B------:R-:W-:Y:S01]  /*1960*/  STG.E desc[UR8][R2.64], R9 ;  /* 0x0000000902007986 */ /* 0x000fe2000c101908 */
[----:B------:R-:W-:Y:S05]  /*1970*/  EXIT ;  /* 0x000000000000794d */ /* 0x000fea0003800000 */
.L_x_353:
[----:B------:R-:W1:Y:S01]  /*1980*/  LDC.64 R4, c[0x0][0x3f0] ;  /* 0x0000fc00ff047b82 */ /* 0x000e620000000a00 */
[----:B------:R-:W2:Y:S02]  /*1990*/  LDCU UR4, c[0x0][0x380] ;  /* 0x00007000ff0477ac */ /* 0x000ea40008000800 */
[----:B--2---:R-:W-:-:S04]  /*19a0*/  IMAD R3, R3, UR4, R22 ;  /* 0x0000000403037c24 */ /* 0x004fc8000f8e0216 */
[----:B-1----:R-:W-:-:S05]  /*19b0*/  IMAD.WIDE R4, R3, 0x4, R4 ;  /* 0x0000000403047825 */ /* 0x002fca00078e0204 */
[----:B------:R-:W-:Y:S01]  /*19c0*/  STG.E desc[UR8][R4.64], RZ ;  /* 0x000000ff04007986 */ /* 0x000fe2000c101908 */
[----:B------:R-:W-:Y:S05]  /*19d0*/  EXIT ;  /* 0x000000000000794d */ /* 0x000fea0003800000 */
        .weak           $__internal_9_$__cuda_sm3x_div_rn_noftz_f32_slowpath
        .type           $__internal_9_$__cuda_sm3x_div_rn_noftz_f32_slowpath,@function
        .size           $__internal_9_$__cuda_sm3x_div_rn_noftz_f32_slowpath,(.L_x_753 - $__internal_9_$__cuda_sm3x_div_rn_noftz_f32_slowpath)
$__internal_9_$__cuda_sm3x_div_rn_noftz_f32_slowpath:
        /* <DEDUP_REMOVED lines=37> */
.L_x_357:
        /* <DEDUP_REMOVED lines=51> */
.L_x_364:
[----:B------:R-:W-:-:S04]  /*1f60*/  LOP3.LUT R0, R0, 0x80000000, RZ, 0xc0, !PT ;  /* 0x8000000000007812 */ /* 0x000fc800078ec0ff */
[----:B------:R-:W-:Y:S01]  /*1f70*/  LOP3.LUT R0, R0, 0x7f800000, RZ, 0xfc, !PT ;  /* 0x7f80000000007812 */ /* 0x000fe200078efcff */
[----:B------:R-:W-:Y:S06]  /*1f80*/  BRA `(.L_x_365) ;  /* 0x0000000000047947 */ /* 0x000fec0003800000 */
.L_x_363:
[----:B------:R-:W-:-:S07]  /*1f90*/  LEA R0, R13, R0, 0x17 ;  /* 0x000000000d007211 */ /* 0x000fce00078eb8ff */
.L_x_365:
[----:B------:R-:W-:Y:S05]  /*1fa0*/  BSYNC.RECONVERGENT B3 ;  /* 0x0000000000037941 */ /* 0x000fea0003800200 */
.L_x_362:
[----:B------:R-:W-:Y:S05]  /*1fb0*/  BRA `(.L_x_366) ;  /* 0x0000000000207947 */ /* 0x000fea0003800000 */
.L_x_361:
[----:B------:R-:W-:-:S04]  /*1fc0*/  LOP3.LUT R0, R0, 0x80000000, R41, 0x48, !PT ;  /* 0x8000000000007812 */ /* 0x000fc800078e4829 */
[----:B------:R-:W-:Y:S01]  /*1fd0*/  LOP3.LUT R0, R0, 0x7f800000, RZ, 0xfc, !PT ;  /* 0x7f80000000007812 */ /* 0x000fe200078efcff */
[----:B------:R-:W-:Y:S06]  /*1fe0*/  BRA `(.L_x_366) ;  /* 0x0000000000147947 */ /* 0x000fec0003800000 */
.L_x_360:
[----:B------:R-:W-:Y:S01]  /*1ff0*/  LOP3.LUT R0, R0, 0x80000000, R41, 0x48, !PT ;  /* 0x8000000000007812 */ /* 0x000fe200078e4829 */
[----:B------:R-:W-:Y:S06]  /*2000*/  BRA `(.L_x_366) ;  /* 0x00000000000c7947 */ /* 0x000fec0003800000 */
.L_x_359:
[----:B------:R-:W0:Y:S01]  /*2010*/  MUFU.RSQ R0, -QNAN ;  /* 0xffc0000000007908 */ /* 0x000e220000001400 */
[----:B------:R-:W-:Y:S05]  /*2020*/  BRA `(.L_x_366) ;  /* 0x0000000000047947 */ /* 0x000fea0003800000 */
.L_x_358:
[----:B------:R-:W-:-:S07]  /*2030*/  FADD.FTZ R0, R41, R39 ;  /* 0x0000002729007221 */ /* 0x000fce0000010000 */
.L_x_366:
[----:B------:R-:W-:Y:S05]  /*2040*/  BSYNC.RECONVERGENT B2 ;  /* 0x0000000000027941 */ /* 0x000fea0003800200 */
.L_x_356:
[----:B------:R-:W-:Y:S01]  /*2050*/  HFMA2 R13, -RZ, RZ, 0, 0 ;  /* 0x00000000ff0d7431 */ /* 0x000fe200000001ff */
[----:B------:R-:W-:-:S04]  /*2060*/  MOV R12, R8 ;  /* 0x00000008000c7202 */ /* 0x000fc80000000f00 */
[----:B0-----:R-:W-:Y:S05]  /*2070*/  RET.REL.NODEC R12 `(_Z20flash_bevpool_kernelILb1ELi1ELb1EEviiiiiffPKfS1_S1_PKiS3_iiiffffffPf) ;  /* 0xffffffdc0ce07950 */ /* 0x001fea0003c3ffff */
.L_x_367:
        /* <DEDUP_REMOVED lines=16> */
.L_x_753:


//--------------------- .text._Z25flash_bevpool_warp_kernelILi0ELb0EEviiiiiffPKfS1_S1_PKiS3_iiiffffffPf --------------------------
	.section	.text._Z25flash_bevpool_warp_kernelILi0ELb0EEviiiiiffPKfS1_S1_PKiS3_iiiffffffPf,"ax",@progbits
	.align	128
        .global         _Z25flash_bevpool_warp_kernelILi0ELb0EEviiiiiffPKfS1_S1_PKiS3_iiiffffffPf
        .type           _Z25flash_bevpool_warp_kernelILi0ELb0EEviiiiiffPKfS1_S1_PKiS3_iiiffffffPf,@function
        .size           _Z25flash_bevpool_warp_kernelILi0ELb0EEviiiiiffPKfS1_S1_PKiS3_iiiffffffPf,(.L_x_754 - _Z25flash_bevpool_warp_kernelILi0ELb0EEviiiiiffPKfS1_S1_PKiS3_iiiffffffPf)
        .other          _Z25flash_bevpool_warp_kernelILi0ELb0EEviiiiiffPKfS1_S1_PKiS3_iiiffffffPf,@"STO_CUDA_ENTRY STV_DEFAULT"
_Z25flash_bevpool_warp_kernelILi0ELb0EEviiiiiffPKfS1_S1_PKiS3_iiiffffffPf:
.text._Z25flash_bevpool_warp_kernelILi0ELb0EEviiiiiffPKfS1_S1_PKiS3_iiiffffffPf:
[----:B------:R-:W-:Y:S01]  /*0000*/  LDC R1, c[0x0][0x37c] ;  /* 0x0000df00ff017b82 */ /* 0x000fe20000000800 */
[----:B------:R-:W0:Y:S07]  /*0010*/  S2R R7, SR_TID.X ;  /* 0x0000000000077919 */ /* 0x000e2e0000002100 */
[----:B------:R-:W0:Y:S01]  /*0020*/  S2UR UR5, SR_CTAID.X ;  /* 0x00000000000579c3 */ /* 0x000e220000002500 */
[----:B------:R-:W1:Y:S01]  /*0030*/  LDCU UR4, c[0x0][0x388] ;  /* 0x00007100ff0477ac */ /* 0x000e620008000800 */
[----:B------:R-:W1:Y:S06]  /*0040*/  LDCU.64 UR8, c[0x0][0x3c8] ;  /* 0x00007900ff0877ac */ /* 0x000e6c0008000a00 */
[----:B------:R-:W0:Y:S01]  /*0050*/  LDC R0, c[0x0][0x360] ;  /* 0x0000d800ff007b82 */ /* 0x000e220000000800 */
[----:B-1----:R-:W-:-:S04]  /*0060*/  UIMAD UR4, UR8, UR4, URZ ;  /* 0x00000004080472a4 */ /* 0x002fc8000f8e02ff */
[----:B------:R-:W-:Y:S01]  /*0070*/  UIMAD UR4, UR4, UR9, URZ ;  /* 0x00000009040472a4 */ /* 0x000fe2000f8e02ff */
[----:B0-----:R-:W-:-:S05]  /*0080*/  IMAD R0, R0, UR5, R7 ;  /* 0x0000000500007c24 */ /* 0x001fca000f8e0207 */
[----:B------:R-:W-:-:S13]  /*0090*/  ISETP.GE.AND P0, PT, R0, UR4, PT ;  /* 0x0000000400007c0c */ /* 0x000fda000bf06270 */
[----:B------:R-:W-:Y:S05]  /*00a0*/  @P0 EXIT ;  /* 0x000000000000094d */ /* 0x000fea0003800000 */
[----:B------:R-:W-:Y:S01]  /*00b0*/  UIMAD UR7, UR8, UR9, URZ ;  /* 0x00000009080772a4 */ /* 0x000fe2000f8e02ff */
[----:B------:R-:W0:Y:S01]  /*00c0*/  LDC.64 R2, c[0x0][0x3c0] ;  /* 0x0000f000ff027b82 */ /* 0x000e220000000a00 */
[----:B------:R-:W0:Y:S04]  /*00d0*/  LDCU.64 UR14, c[0x0][0x358] ;  /* 0x00006b00ff0e77ac */ /* 0x000e280008000a00 */
[----:B------:R-:W-:Y:S01]  /*00e0*/  IABS R9, UR7 ;  /* 0x0000000700097c13 */ /* 0x000fe20008000000 */
[----:B------:R-:W1:Y:S02]  /*00f0*/  LDCU UR6, c[0x0][0x380] ;  /* 0x00007000ff0677ac */ /* 0x000e640008000800 */
[----:B------:R-:W2:Y:S01]  /*0100*/  S2UR UR5, SR_CgaCtaId ;  /* 0x00000000000579c3 */ /* 0x000ea20000008800 */
[----:B------:R-:W3:Y:S01]  /*0110*/  I2F.RP R6, R9 ;  /* 0x0000000900067306 */ /* 0x000ee20000209400 */
[----:B------:R-:W4:Y:S01]  /*0120*/  LDCU UR10, c[0x0][0x3d8] ;  /* 0x00007b00ff0a77ac */ /* 0x000f220008000800 */
[----:B------:R-:W4:Y:S05]  /*0130*/  LDCU UR9, c[0x0][0x3d4] ;  /* 0x00007a80ff0977ac */ /* 0x000f2a0008000800 */
[----:B------:R-:W4:Y:S01]  /*0140*/  LDC.64 R22, c[0x0][0x3e0] ;  /* 0x0000f800ff167b82 */ /* 0x000f220000000a00 */
[----:B---3--:R-:W3:Y:S01]  /*0150*/  MUFU.RCP R6, R6 ;  /* 0x0000000600067308 */ /* 0x008ee20000001000 */
[----:B0-----:R-:W5:Y:S04]  /*0160*/  LDG.E.CONSTANT R17, desc[UR14][R2.64] ;  /* 0x0000000e02117981 */ /* 0x001f68000c1e9900 */
[----:B------:R0:W5:Y:S01]  /*0170*/  LDG.E.CONSTANT R16, desc[UR14][R2.64+0x4] ;  /* 0x0000040e02107981 */ /* 0x000162000c1e9900 */
[----:B------:R-:W-:Y:S01]  /*0180*/  IABS R10, UR7 ;  /* 0x00000007000a7c13 */ /* 0x000fe20008000000 */
[----:B-1----:R-:W-:-:S02]  /*0190*/  UISETP.GE.AND UP0, UPT, UR6, 0x1, UPT ;  /* 0x000000010600788c */ /* 0x002fc4000bf06270 */
[----:B------:R-:W-:Y:S01]  /*01a0*/  IMAD R24, R7, UR6, RZ ;  /* 0x0000000607187c24 */ /* 0x000fe2000f8e02ff */
[----:B------:R-:W-:Y:S01]  /*01b0*/  UMOV UR4, 0x400 ;  /* 0x0000040000047882 */ /* 0x000fe20000000000 */
[----:B------:R-:W-:Y:S02]  /*01c0*/  UIADD3 UR16, UPT, UPT, UR6, -0x1, URZ ;  /* 0xffffffff06107890 */ /* 0x000fe4000fffe0ff */
[----:B--2---:R-:W-:Y:S01]  /*01d0*/  ULEA UR4, UR5, UR4, 0x18 ;  /* 0x0000000405047291 */ /* 0x004fe2000f8ec0ff */
[----:B0-----:R-:W-:Y:S02]  /*01e0*/  IABS R2, R0 ;  /* 0x0000000000027213 */ /* 0x001fe40000000000 */
[----:B---3--:R-:W-:-:S03]  /*01f0*/  IADD3 R4, PT, PT, R6, 0xffffffe, RZ ;  /* 0x0ffffffe06047810 */ /* 0x008fc60007ffe0ff */
[----:B------:R-:W-:Y:S01]  /*0200*/  LEA R21, R24, UR4, 0x2 ;  /* 0x0000000418157c11 */ /* 0x000fe2000f8e10ff */
[----:B------:R0:W1:Y:S02]  /*0210*/  F2I.FTZ.U32.TRUNC.NTZ R5, R4 ;  /* 0x0000000400057305 */ /* 0x000064000021f000 */
[----:B0-----:R-:W-:Y:S01]  /*0220*/  HFMA2 R4, -RZ, RZ, 0, 0 ;  /* 0x00000000ff047431 */ /* 0x001fe200000001ff */
[----:B-1----:R-:W-:-:S05]  /*0230*/  IADD3 R8, PT, PT, RZ, -R5, RZ ;  /* 0x80000005ff087210 */ /* 0x002fca0007ffe0ff */
[----:B------:R-:W-:Y:S01]  /*0240*/  IMAD R3, R8, R9, RZ ;  /* 0x0000000908037224 */ /* 0x000fe200078e02ff */
[----:B------:R-:W-:-:S03]  /*0250*/  MOV R8, UR8 ;  /* 0x0000000800087c02 */ /* 0x000fc60008000f00 */
        /* <DEDUP_REMOVED lines=11> */
[----:B------:R-:W-:Y:S02]  /*0310*/  LOP3.LUT R2, R0, UR7, RZ, 0x3c, !PT ;  /* 0x0000000700027c12 */ /* 0x000fe4000f8e3cff */
[----:B------:R-:W-:Y:S02]  /*0320*/  ISETP.NE.AND P2, PT, RZ, UR7, PT ;  /* 0x00000007ff007c0c */ /* 0x000fe4000bf45270 */
[----:B------:R-:W-:-:S02]  /*0330*/  ISETP.GE.AND P1, PT, R2, RZ, PT ;  /* 0x000000ff0200720c */ /* 0x000fc40003f26270 */
[----:B0-----:R-:W-:-:S04]  /*0340*/  IADD3 R2, PT, PT, R4, 0xffffffe, RZ ;  /* 0x0ffffffe04027810 */ /* 0x001fc80007ffe0ff */
[----:B------:R0:W1:Y:S01]  /*0350*/  F2I.FTZ.U32.TRUNC.NTZ R3, R2 ;  /* 0x0000000200037305 */ /* 0x000062000021f000 */
[----:B------:R-:W-:-:S06]  /*0360*/  @P0 IADD3 R28, PT, PT, R28, 0x1, RZ ;  /* 0x000000011c1c0810 */ /* 0x000fcc0007ffe0ff */
[----:B------:R-:W-:Y:S02]  /*0370*/  @!P1 IADD3 R28, PT, PT, -R28, RZ, RZ ;  /* 0x000000ff1c1c9210 */ /* 0x000fe40007ffe1ff */
[----:B------:R-:W-:Y:S02]  /*0380*/  @!P2 LOP3.LUT R28, RZ, UR7, RZ, 0x33, !PT ;  /* 0x00000007ff1cac12 */ /* 0x000fe4000f8e33ff */
[----:B0-----:R-:W-:Y:S02]  /*0390*/  MOV R2, RZ ;  /* 0x000000ff00027202 */ /* 0x001fe40000000f00 */
[----:B------:R-:W-:Y:S02]  /*03a0*/  IADD3 R5, PT, PT, -R28, RZ, RZ ;  /* 0x000000ff1c057210 */ /* 0x000fe40007ffe1ff */
[----:B-1----:R-:W-:-:S03]  /*03b0*/  IADD3 R6, PT, PT, RZ, -R3, RZ ;  /* 0x80000003ff067210 */ /* 0x002fc60007ffe0ff */
[----:B------:R-:W-:Y:S02]  /*03c0*/  IMAD R4, R5, UR7, R0 ;  /* 0x0000000705047c24 */ /* 0x000fe4000f8e0200 */
[----:B------:R-:W-:-:S03]  /*03d0*/  IMAD R5, R6, R11, RZ ;  /* 0x0000000b06057224 */ /* 0x000fc600078e02ff */
[----:B------:R-:W-:Y:S01]  /*03e0*/  IABS R0, R4 ;  /* 0x0000000400007213 */ /* 0x000fe20000000000 */
[----:B------:R-:W-:-:S06]  /*03f0*/  IMAD.HI.U32 R2, R3, R5, R2 ;  /* 0x0000000503027227 */ /* 0x000fcc00078e0002 */
[----:B------:R-:W-:-:S05]  /*0400*/  IMAD.HI.U32 R26, R2, R0, RZ ;  /* 0x00000000021a7227 */ /* 0x000fca00078e00ff */
[----:B------:R-:W-:-:S05]  /*0410*/  IADD3 R2, PT, PT, -R26, RZ, RZ ;  /* 0x000000ff1a027210 */ /* 0x000fca0007ffe1ff */
[----:B------:R-:W-:-:S05]  /*0420*/  IMAD R0, R11, R2, R0 ;  /* 0x000000020b007224 */ /* 0x000fca00078e0200 */
[----:B------:R-:W-:-:S13]  /*0430*/  ISETP.GT.U32.AND P2, PT, R11, R0, PT ;  /* 0x000000000b00720c */ /* 0x000fda0003f44070 */
[-C--:B------:R-:W-:Y:S02]  /*0440*/  @!P2 IADD3 R0, PT, PT, R0, -R11.reuse, RZ ;  /* 0x8000000b0000a210 */ /* 0x080fe40007ffe0ff */
[----:B------:R-:W-:Y:S02]  /*0450*/  @!P2 IADD3 R26, PT, PT, R26, 0x1, RZ ;  /* 0x000000011a1aa810 */ /* 0x000fe40007ffe0ff */
[----:B------:R-:W-:Y:S02]  /*0460*/  ISETP.GE.U32.AND P0, PT, R0, R11, PT ;  /* 0x0000000b0000720c */ /* 0x000fe40003f06070 */
[----:B------:R-:W-:Y:S02]  /*0470*/  LOP3.LUT R0, R4, UR8, RZ, 0x3c, !PT ;  /* 0x0000000804007c12 */ /* 0x000fe4000f8e3cff */
[----:B------:R-:W-:Y:S02]  /*0480*/  ISETP.NE.AND P2, PT, RZ, UR8, PT ;  /* 0x00000008ff007c0c */ /* 0x000fe4000bf45270 */
[----:B------:R-:W-:-:S07]  /*0490*/  ISETP.GE.AND P1, PT, R0, RZ, PT ;  /* 0x000000ff0000720c */ /* 0x000fce0003f26270 */
[----:B------:R-:W-:-:S06]  /*04a0*/  @P0 IADD3 R26, PT, PT, R26, 0x1, RZ ;  /* 0x000000011a1a0810 */ /* 0x000fcc0007ffe0ff */
[----:B------:R-:W-:Y:S02]  /*04b0*/  @!P1 IADD3 R26, PT, PT, -R26, RZ, RZ ;  /* 0x000000ff1a1a9210 */ /* 0x000fe40007ffe1ff */
[----:B------:R-:W-:-:S04]  /*04c0*/  @!P2 LOP3.LUT R26, RZ, UR8, RZ, 0x33, !PT ;  /* 0x00000008ff1aac12 */ /* 0x000fc8000f8e33ff */
[----:B------:R-:W-:Y:S02]  /*04d0*/  IADD3 R25, PT, PT, -R26, RZ, RZ ;  /* 0x000000ff1a197210 */ /* 0x000fe40007ffe1ff */
[----:B------:R-:W-:-:S03]  /*04e0*/  I2FP.F32.S32 R2, R26 ;  /* 0x0000001a00027245 */ /* 0x000fc60000201400 */
[----:B------:R-:W-:Y:S02]  /*04f0*/  IMAD R25, R25, UR8, R4 ;  /* 0x0000000819197c24 */ /* 0x000fe4000f8e0204 */
[----:B------:R-:W-:-:S03]  /*0500*/  FADD R2, R2, 0.5 ;  /* 0x3f00000002027421 */ /* 0x000fc60000000000 */
[----:B------:R-:W-:Y:S01]  /*0510*/  I2FP.F32.S32 R0, R25 ;  /* 0x0000001900007245 */ /* 0x000fe20000201400 */
[----:B----4-:R-:W-:-:S04]  /*0520*/  FFMA R23, R2, UR10, R23 ;  /* 0x0000000a02177c23 */ /* 0x010fc80008000017 */
[----:B------:R-:W-:-:S04]  /*0530*/  FADD R3, R0, 0.5 ;  /* 0x3f00000000037421 */ /* 0x000fc80000000000 */
[----:B------:R-:W-:Y:S01]  /*0540*/  FFMA R22, R3, UR9, R22 ;  /* 0x0000000903167c23 */ /* 0x000fe20008000016 */
[----:B------:R-:W-:Y:S06]  /*0550*/  BRA.U !UP0, `(.L_x_368) ;  /* 0x0000000508007547 */ /* 0x000fec000b800000 */
[----:B------:R-:W-:Y:S02]  /*0560*/  UISETP.GE.U32.AND UP0, UPT, UR16, 0xf, UPT ;  /* 0x0000000f1000788c */ /* 0x000fe4000bf06070 */
[----:B------:R-:W-:Y:S01]  /*0570*/  ULOP3.LUT UR5, UR6, 0xf, URZ, 0xc0, !UPT ;  /* 0x0000000f06057892 */ /* 0x000fe2000f8ec0ff */
[----:B------:R-:W-:-:S03]  /*0580*/  UMOV UR4, URZ ;  /* 0x000000ff00047c82 */ /* 0x000fc60008000000 */
[----:B------:R-:W-:-:S03]  /*0590*/  UISETP.NE.AND UP1, UPT, UR5, URZ, UPT ;  /* 0x000000ff0500728c */ /* 0x000fc6000bf25270 */
[----:B------:R-:W-:Y:S08]  /*05a0*/  BRA.U !UP0, `(.L_x_369) ;  /* 0x0000000108587547 */ /* 0x000ff0000b800000 */
[----:B------:R-:W-:Y:S01]  /*05b0*/  HFMA2 R0, -RZ, RZ, 0, 0 ;  /* 0x00000000ff007431 */ /* 0x000fe200000001ff */
[----:B------:R-:W-:-:S12]  /*05c0*/  ULOP3.LUT UR4, UR6, 0x7ffffff0, URZ, 0xc0, !UPT ;  /* 0x7ffffff006047892 */ /* 0x000fd8000f8ec0ff */
.L_x_370:
[C---:B0-----:R-:W-:Y:S02]  /*05d0*/  LEA R2, R0.reuse, R21, 0x2 ;  /* 0x0000001500027211 */ /* 0x041fe400078e10ff */
[----:B------:R-:W-:-:S03]  /*05e0*/  IADD3 R0, PT, PT, R0, 0x10, RZ ;  /* 0x0000001000007810 */ /* 0x000fc60007ffe0ff */
[----:B------:R0:W-:Y:S01]  /*05f0*/  STS [R2], RZ ;  /* 0x000000ff02007388 */ /* 0x0001e20000000800 */
[----:B------:R-:W-:-:S03]  /*0600*/  ISETP.NE.AND P0, PT, R0, UR4, PT ;  /* 0x0000000400007c0c */ /* 0x000fc6000bf05270 */
[----:B------:R0:W-:Y:S04]  /*0610*/  STS [R2+0x4], RZ ;  /* 0x000004ff02007388 */ /* 0x0001e80000000800 */
        /* <DEDUP_REMOVED lines=13> */
[----:B------:R0:W-:Y:S01]  /*06f0*/  STS [R2+0x3c], RZ ;  /* 0x00003cff02007388 */ /* 0x0001e20000000800 */
[----:B------:R-:W-:Y:S05]  /*0700*/  @P0 BRA `(.L_x_370) ;  /* 0xfffffffc00b00947 */ /* 0x000fea000383ffff */
.L_x_369:
[----:B------:R-:W-:Y:S05]  /*0710*/  BRA.U !UP1, `(.L_x_368) ;  /* 0x0000000109907547 */ /* 0x000fea000b800000 */
[----:B------:R-:W-:Y:S02]  /*0720*/  UISETP.GE.U32.AND UP0, UPT, UR5, 0x8, UPT ;  /* 0x000000080500788c */ /* 0x000fe4000bf06070 */
[----:B------:R-:W-:-:S04]  /*0730*/  ULOP3.LUT UR8, UR6, 0x7, URZ, 0xc0, !UPT ;  /* 0x0000000706087892 */ /* 0x000fc8000f8ec0ff */
[----:B------:R-:W-:-:S03]  /*0740*/  UISETP.NE.AND UP1, UPT, UR8, URZ, UPT ;  /* 0x000000ff0800728c */ /* 0x000fc6000bf25270 */
[----:B------:R-:W-:Y:S08]  /*0750*/  BRA.U !UP0, `(.L_x_371) ;  /* 0x00000001082c7547 */ /* 0x000ff0000b800000 */
[----:B------:R-:W-:Y:S01]  /*0760*/  MOV R0, UR4 ;  /* 0x0000000400007c02 */ /* 0x000fe20008000f00 */
[----:B------:R-:W-:-:S03]  /*0770*/  UIADD3 UR4, UPT, UPT, UR4, 0x8, URZ ;  /* 0x0000000804047890 */ /* 0x000fc6000fffe0ff */
[----:B------:R-:W-:-:S05]  /*0780*/  LEA R0, R0, R21, 0x2 ;  /* 0x0000001500007211 */ /* 0x000fca00078e10ff */
[----:B------:R1:W-:Y:S04]  /*0790*/  STS [R0], RZ ;  /* 0x000000ff00007388 */ /* 0x0003e80000000800 */
[----:B------:R1:W-:Y:S04]  /*07a0*/  STS [R0+0x4], RZ ;  /* 0x000004ff00007388 */ /* 0x0003e80000000800 */
[----:B------:R1:W-:Y:S04]  /*07b0*/  STS [R0+0x8], RZ ;  /* 0x000008ff00007388 */ /* 0x0003e80000000800 */
[----:B------:R1:W-:Y:S04]  /*07c0*/  STS [R0+0xc], RZ ;  /* 0x00000cff00007388 */ /* 0x0003e80000000800 */
[----:B------:R1:W-:Y:S04]  /*07d0*/  STS [R0+0x10], RZ ;  /* 0x000010ff00007388 */ /* 0x0003e80000000800 */
[----:B------:R1:W-:Y:S04]  /*07e0*/  STS [R0+0x14], RZ ;  /* 0x000014ff00007388 */ /* 0x0003e80000000800 */
[----:B------:R1:W-:Y:S04]  /*07f0*/  STS [R0+0x18], RZ ;  /* 0x000018ff00007388 */ /* 0x0003e80000000800 */
[----:B------:R1:W-:Y:S02]  /*0800*/  STS [R0+0x1c], RZ ;  /* 0x00001cff00007388 */ /* 0x0003e40000000800 */
.L_x_371:
[----:B------:R-:W-:Y:S05]  /*0810*/  BRA.U !UP1, `(.L_x_368) ;  /* 0x0000000109507547 */ /* 0x000fea000b800000 */
[----:B------:R-:W-:Y:S01]  /*0820*/  UISETP.GE.U32.AND UP0, UPT, UR8, 0x4, UPT ;  /* 0x000000040800788c */ /* 0x000fe2000bf06070 */
[----:B-1----:R-:W-:Y:S01]  /*0830*/  MOV R0, UR4 ;  /* 0x0000000400007c02 */ /* 0x002fe20008000f00 */
[----:B------:R-:W-:-:S04]  /*0840*/  ULOP3.LUT UR8, UR6, 0x3, URZ, 0xc0, !UPT ;  /* 0x0000000306087892 */ /* 0x000fc8000f8ec0ff */
[----:B------:R-:W-:-:S05]  /*0850*/  PLOP3.LUT P0, PT, PT, PT, UP0, 0x80, 0x8 ;  /* 0x000000000008781c */ /* 0x000fca0003f0f008 */
[----:B------:R-:W-:Y:S02]  /*0860*/  @UP0 UIADD3 UR4, UPT, UPT, UR4, 0x4, URZ ;  /* 0x0000000404040890 */ /* 0x000fe4000fffe0ff */
[----:B------:R-:W-:-:S06]  /*0870*/  UISETP.NE.AND UP0, UPT, UR8, URZ, UPT ;  /* 0x000000ff0800728c */ /* 0x000fcc000bf05270 */
[----:B------:R-:W-:-:S05]  /*0880*/  @P0 LEA R0, R0, R21, 0x2 ;  /* 0x0000001500000211 */ /* 0x000fca00078e10ff */
[----:B------:R2:W-:Y:S04]  /*0890*/  @P0 STS [R0], RZ ;  /* 0x000000ff00000388 */ /* 0x0005e80000000800 */
[----:B------:R2:W-:Y:S04]  /*08a0*/  @P0 STS [R0+0x4], RZ ;  /* 0x000004ff00000388 */ /* 0x0005e80000000800 */
[----:B------:R2:W-:Y:S04]  /*08b0*/  @P0 STS [R0+0x8], RZ ;  /* 0x000008ff00000388 */ /* 0x0005e80000000800 */
[----:B------:R2:W-:Y:S01]  /*08c0*/  @P0 STS [R0+0xc], RZ ;  /* 0x00000cff00000388 */ /* 0x0005e20000000800 */
[----:B------:R-:W-:Y:S05]  /*08d0*/  BRA.U !UP0, `(.L_x_368) ;  /* 0x0000000108207547 */ /* 0x000fea000b800000 */
[----:B------:R-:W-:-:S05]  /*08e0*/  UMOV UR5, URZ ;  /* 0x000000ff00057c82 */ /* 0x000fca0008000000 */
.L_x_372:
[----:B--23--:R-:W-:Y:S01]  /*08f0*/  MOV R0, UR4 ;  /* 0x0000000400007c02 */ /* 0x00cfe20008000f00 */
[----:B------:R-:W-:Y:S02]  /*0900*/  UIADD3 UR5, UPT, UPT, UR5, 0x1, URZ ;  /* 0x0000000105057890 */ /* 0x000fe4000fffe0ff */
[----:B------:R-:W-:Y:S01]  /*0910*/  UIADD3 UR4, UPT, UPT, UR4, 0x1, URZ ;  /* 0x0000000104047890 */ /* 0x000fe2000fffe0ff */
[----:B------:R-:W-:Y:S01]  /*0920*/  LEA R0, R0, R21, 0x2 ;  /* 0x0000001500007211 */ /* 0x000fe200078e10ff */
[----:B------:R-:W-:-:S04]  /*0930*/  UISETP.NE.AND UP0, UPT, UR5, UR8, UPT ;  /* 0x000000080500728c */ /* 0x000fc8000bf05270 */
[----:B------:R3:W-:Y:S05]  /*0940*/  STS [R0], RZ ;  /* 0x000000ff00007388 */ /* 0x0007ea0000000800 */
[----:B------:R-:W-:Y:S05]  /*0950*/  BRA.U UP0, `(.L_x_372) ;  /* 0xfffffffd00e47547 */ /* 0x000fea000b83ffff */
.L_x_368:
[----:B------:R-:W4:Y:S01]  /*0960*/  LDCU UR4, c[0x0][0x384] ;  /* 0x00007080ff0477ac */ /* 0x000f220008000800 */
[----:B------:R-:W-:Y:S01]  /*0970*/  MOV R20, RZ ;  /* 0x000000ff00147202 */ /* 0x000fe20000000f00 */
[----:B----4-:R-:W-:-:S09]  /*0980*/  UISETP.GE.AND UP0, UPT, UR4, 0x1, UPT ;  /* 0x000000010400788c */ /* 0x010fd2000bf06270 */
[----:B------:R-:W-:Y:S05]  /*0990*/  BRA.U !UP0, `(.L_x_373) ;  /* 0x0000002508707547 */ /* 0x000fea000b800000 */
[----:B------:R-:W4:Y:S02]  /*09a0*/  LDCU UR5, c[0x0][0x3d0] ;  /* 0x00007a00ff0577ac */ /* 0x000f240008000800 */
[----:B----4-:R-:W-:-:S09]  /*09b0*/  UISETP.GE.AND UP0, UPT, UR5, 0x1, UPT ;  /* 0x000000010500788c */ /* 0x010fd2000bf06270 */
[----:B------:R-:W-:Y:S05]  /*09c0*/  BRA.U !UP0, `(.L_x_373) ;  /* 0x0000002508647547 */ /* 0x000fea000b800000 */
[----:B------:R-:W-:Y:S01]  /*09d0*/  UISETP.GT.AND UP0, UPT, UR6, URZ, UPT ;  /* 0x000000ff0600728c */ /* 0x000fe2000bf04270 */
[----:B------:R-:W-:Y:S01]  /*09e0*/  IMAD R19, R28, UR4, RZ ;  /* 0x000000041c137c24 */ /* 0x000fe2000f8e02ff */
[----:B-----5:R-:W-:Y:S02]  /*09f0*/  I2FP.F32.S32 R17, R17 ;  /* 0x0000001100117245 */ /* 0x020fe40000201400 */
[----:B------:R-:W-:Y:S01]  /*0a00*/  I2FP.F32.S32 R16, R16 ;  /* 0x0000001000107245 */ /* 0x000fe20000201400 */
[C---:B------:R-:W-:Y:S02]  /*0a10*/  IMAD R18, R19.reuse, 0xc, RZ ;  /* 0x0000000c13127824 */ /* 0x040fe400078e02ff */
[----:B------:R-:W-:-:S03]  /*0a20*/  IMAD.SHL.U32 R15, R19, 0x2, RZ ;  /* 0x00000002130f7824 */ /* 0x000fc600078e00ff */
[----:B------:R-:W-:Y:S01]  /*0a30*/  SHF.R.S32.HI R14, RZ, 0x1f, R18 ;  /* 0x0000001fff0e7819 */ /* 0x000fe20000011412 */
[----:B------:R-:W-:Y:S06]  /*0a40*/  BRA.U UP0, `(.L_x_374) ;  /* 0x0000000d00747547 */ /* 0x000fec000b800000 */
[----:B------:R-:W-:Y:S01]  /*0a50*/  HFMA2 R20, -RZ, RZ, 0, 0 ;  /* 0x00000000ff147431 */ /* 0x000fe200000001ff */
[----:B------:R-:W-:-:S06]  /*0a60*/  UMOV UR4, URZ ;  /* 0x000000ff00047c82 */ /* 0x000fcc0008000000 */
.L_x_390:
[----:B------:R-:W4:Y:S01]  /*0a70*/  LDCU.64 UR8, c[0x0][0x3b0] ;  /* 0x00007600ff0877ac */ /* 0x000f220008000a00 */
[----:B------:R-:W-:Y:S01]  /*0a80*/  MOV R3, UR4 ;  /* 0x0000000400037c02 */ /* 0x000fe20008000f00 */
[----:B------:R-:W0:Y:S01]  /*0a90*/  LDC.64 R38, c[0x0][0x3b8] ;  /* 0x0000ee00ff267b82 */ /* 0x000e220000000a00 */
[----:B------:R-:W0:Y:S03]  /*0aa0*/  LDCU UR5, c[0x0][0x384] ;  /* 0x00007080ff0577ac */ /* 0x000e260008000800 */
[----:B------:R-:W-:Y:S01]  /*0ab0*/  IMAD R3, R3, 0xc, RZ ;  /* 0x0000000c03037824 */ /* 0x000fe200078e02ff */
[----:B------:R-:W0:Y:S04]  /*0ac0*/  LDCU UR10, c[0x0][0x3d0] ;  /* 0x00007a00ff0a77ac */ /* 0x000e280008000800 */
[----:B-123--:R-:W-:Y:S01]  /*0ad0*/  IADD3 R0, P0, PT, R3, R18, RZ ;  /* 0x0000001203007210 */ /* 0x00efe20007f1e0ff */
[----:B------:R-:W1:Y:S03]  /*0ae0*/  LDCU UR6, c[0x0][0x3dc] ;  /* 0x00007b80ff0677ac */ /* 0x000e660008000800 */
[----:B------:R-:W-:-:S02]  /*0af0*/  IADD3.X R3, PT, PT, RZ, R14, RZ, P0, !PT ;  /* 0x0000000eff037210 */ /* 0x000fc400007fe4ff */
[C---:B----4-:R-:W-:Y:S01]  /*0b00*/  LEA R8, P0, R0.reuse, UR8, 0x2 ;  /* 0x0000000800087c11 */ /* 0x050fe2000f8010ff */
[----:B------:R-:W2:Y:S03]  /*0b10*/  LDCU UR8, c[0x0][0x394] ;  /* 0x00007280ff0877ac */ /* 0x000ea60008000800 */
[----:B------:R-:W-:Y:S01]  /*0b20*/  LEA.HI.X R9, R0, UR9, R3, 0x2, P0 ;  /* 0x0000000900097c11 */ /* 0x000fe200080f1403 */
[----:B------:R-:W3:Y:S04]  /*0b30*/  LDCU UR9, c[0x0][0x398] ;  /* 0x00007300ff0977ac */ /* 0x000ee80008000800 */
[----:B------:R-:W4:Y:S04]  /*0b40*/  LDG.E.CONSTANT R0, desc[UR14][R8.64+0x4] ;  /* 0x0000040e08007981 */ /* 0x000f28000c1e9900 */
[----:B------:R-:W2:Y:S04]  /*0b50*/  LDG.E.CONSTANT R10, desc[UR14][R8.64+0x14] ;  /* 0x0000140e080a7981 */ /* 0x000ea8000c1e9900 */
[----:B------:R-:W3:Y:S04]  /*0b60*/  LDG.E.CONSTANT R12, desc[UR14][R8.64+0x24] ;  /* 0x0000240e080c7981 */ /* 0x000ee8000c1e9900 */
[----:B------:R-:W3:Y:S04]  /*0b70*/  LDG.E.CONSTANT R3, desc[UR14][R8.64] ;  /* 0x0000000e08037981 */ /* 0x000ee8000c1e9900 */
[----:B------:R-:W3:Y:S04]  /*0b80*/  LDG.E.CONSTANT R11, desc[UR14][R8.64+0x10] ;  /* 0x0000100e080b7981 */ /* 0x000ee8000c1e9900 */
[----:B------:R-:W3:Y:S01]  /*0b90*/  LDG.E.CONSTANT R13, desc[UR14][R8.64+0x20] ;  /* 0x0000200e080d7981 */ /* 0x000ee2000c1e9900 */
[----:B------:R-:W-:-:S03]  /*0ba0*/  MOV R30, UR4 ;  /* 0x00000004001e7c02 */ /* 0x000fc60008000f00 */
[----:B------:R-:W5:Y:S01]  /*0bb0*/  LDG.E.CONSTANT R33, desc[UR14][R8.64+0x8] ;  /* 0x0000080e08217981 */ /* 0x000f62000c1e9900 */
[----:B------:R-:W-:-:S03]  /*0bc0*/  LEA R29, R30, R15, 0x1 ;  /* 0x0000000f1e1d7211 */ /* 0x000fc600078e08ff */
[----:B------:R-:W5:Y:S01]  /*0bd0*/  LDG.E.CONSTANT R27, desc[UR14][R8.64+0xc] ;  /* 0x00000c0e081b7981 */ /* 0x000f62000c1e9900 */
[----:B0-----:R-:W-:-:S03]  /*0be0*/  IADD3 R2, PT, PT, R19, UR4, RZ ;  /* 0x0000000413027c10 */ /* 0x001fc6000fffe0ff */
[----:B------:R-:W5:Y:S01]  /*0bf0*/  LDG.E.CONSTANT R7, desc[UR14][R8.64+0x18] ;  /* 0x0000180e08077981 */ /* 0x000f62000c1e9900 */
[----:B------:R-:W-:-:S03]  /*0c00*/  UIADD3 UR4, UPT, UPT, UR4, 0x1, URZ ;  /* 0x0000000104047890 */ /* 0x000fc6000fffe0ff */
[----:B------:R-:W5:Y:S04]  /*0c10*/  LDG.E.CONSTANT R6, desc[UR14][R8.64+0x1c] ;  /* 0x00001c0e08067981 */ /* 0x000f68000c1e9900 */
[----:B------:R-:W5:Y:S04]  /*0c20*/  LDG.E.CONSTANT R5, desc[UR14][R8.64+0x28] ;  /* 0x0000280e08057981 */ /* 0x000f68000c1e9900 */
[----:B------:R4:W5:Y:S01]  /*0c30*/  LDG.E.CONSTANT R4, desc[UR14][R8.64+0x2c] ;  /* 0x00002c0e08047981 */ /* 0x000962000c1e9900 */
[----:B------:R-:W-:Y:S01]  /*0c40*/  IMAD.WIDE R38, R29, 0x4, R38 ;  /* 0x000000041d267825 */ /* 0x000fe200078e0226 */
[----:B------:R-:W-:-:S03]  /*0c50*/  UISETP.NE.AND UP0, UPT, UR4, UR5, UPT ;  /* 0x000000050400728c */ /* 0x000fc6000bf05270 */
[----:B------:R-:W-:Y:S01]  /*0c60*/  UMOV UR5, URZ ;  /* 0x000000ff00057c82 */ /* 0x000fe20008000000 */
[C---:B----4-:R-:W-:Y:S01]  /*0c70*/  FMUL R9, R23.reuse, R0 ;  /* 0x0000000017097220 */ /* 0x050fe20000400000 */
[C---:B--2---:R-:W-:Y:S01]  /*0c80*/  FMUL R10, R23.reuse, R10 ;  /* 0x0000000a170a7220 */ /* 0x044fe20000400000 */
[----:B---3--:R-:W-:Y:S02]  /*0c90*/  FMUL R8, R23, R12 ;  /* 0x0000000c17087220 */ /* 0x008fe40000400000 */
[C---:B------:R-:W-:Y:S01]  /*0ca0*/  FFMA R34, R22.reuse, R3, R9 ;  /* 0x0000000316227223 */ /* 0x040fe20000000009 */
[C---:B------:R-:W-:Y:S01]  /*0cb0*/  FFMA R32, R22.reuse, R11, R10 ;  /* 0x0000000b16207223 */ /* 0x040fe2000000000a */
[----:B-1----:R-:W-:-:S07]  /*0cc0*/  FFMA R8, R22, R13, R8 ;  /* 0x0000000d16087223 */ /* 0x002fce0000000008 */
.L_x_389:
[----:B------:R-:W0:Y:S01]  /*0cd0*/  LDC R11, c[0x0][0x3e8] ;  /* 0x0000fa00ff0b7b82 */ /* 0x000e220000000800 */
[----:B------:R-:W-:Y:S01]  /*0ce0*/  I2FP.F32.U32 R0, UR5 ;  /* 0x0000000500007c45 */ /* 0x000fe20008201000 */
[----:B------:R-:W-:Y:S01]  /*0cf0*/  UIADD3 UR5, UPT, UPT, UR5, 0x1, URZ ;  /* 0x0000000105057890 */ /* 0x000fe2000fffe0ff */
[----:B------:R-:W-:Y:S03]  /*0d00*/  BSSY.RECONVERGENT B2, `(.L_x_375) ;  /* 0x00000ae000027945 */ /* 0x000fe60003800200 */
[----:B------:R-:W-:Y:S01]  /*0d10*/  FADD R0, R0, 0.5 ;  /* 0x3f00000000007421 */ /* 0x000fe20000000000 */
[----:B------:R-:W-:-:S03]  /*0d20*/  UISETP.NE.AND UP1, UPT, UR5, UR10, UPT ;  /* 0x0000000a0500728c */ /* 0x000fc6000bf25270 */
        /* <DEDUP_REMOVED lines=21> */
[----:B------:R-:W-:Y:S05]  /*0e80*/  CALL.REL.NOINC `($__internal_10_$__cuda_sm3x_div_rn_noftz_f32_slowpath) ;  /* 0x0000003400bc7944 */ /* 0x000fea0003c00000 */
[----:B------:R-:W-:-:S07]  /*0e90*/  MOV R13, R0 ;  /* 0x00000000000d7202 */ /* 0x000fce0000000f00 */
.L_x_378:
[----:B------:R-:W-:Y:S05]  /*0ea0*/  BSYNC.RECONVERGENT B3 ;  /* 0x0000000000037941 */ /* 0x000fea0003800200 */
.L_x_377:
        /* <DEDUP_REMOVED lines=12> */
[----:B------:R-:W-:Y:S05]  /*0f70*/  CALL.REL.NOINC `($__internal_10_$__cuda_sm3x_div_rn_noftz_f32_slowpath) ;  /* 0x0000003400807944 */ /* 0x000fea0003c00000 */
[----:B------:R-:W-:-:S07]  /*0f80*/  MOV R36, R0 ;  /* 0x0000000000247202 */ /* 0x000fce0000000f00 */
.L_x_380:
[----:B------:R-:W-:Y:S05]  /*0f90*/  BSYNC.RECONVERGENT B3 ;  /* 0x0000000000037941 */ /* 0x000fea0003800200 */
.L_x_379:
[----:B------:R0:W5:Y:S04]  /*0fa0*/  LDG.E.CONSTANT R11, desc[UR14][R38.64] ;  /* 0x0000000e260b7981 */ /* 0x000168000c1e9900 */
[----:B------:R0:W5:Y:S01]  /*0fb0*/  LDG.E.CONSTANT R10, desc[UR14][R38.64+0x4] ;  /* 0x0000040e260a7981 */ /* 0x000162000c1e9900 */
        /* <DEDUP_REMOVED lines=8> */
[----:B0-2---:R-:W-:Y:S06]  /*1040*/  @!P0 BRA `(.L_x_382) ;  /* 0x0000000000108947 */ /* 0x005fec0003800000 */
[----:B------:R-:W-:Y:S02]  /*1050*/  MOV R0, R13 ;  /* 0x0000000d00007202 */ /* 0x000fe40000000f00 */
[----:B------:R-:W-:Y:S02]  /*1060*/  MOV R3, R16 ;  /* 0x0000001000037202 */ /* 0x000fe40000000f00 */
[----:B------:R-:W-:-:S07]  /*1070*/  MOV R30, 0x1090 ;  /* 0x00001090001e7802 */ /* 0x000fce0000000f00 */
[----:B-----5:R-:W-:Y:S05]  /*1080*/  CALL.REL.NOINC `($__internal_10_$__cuda_sm3x_div_rn_noftz_f32_slowpath) ;  /* 0x00000034003c7944 */ /* 0x020fea0003c00000 */
.L_x_382:
[----:B------:R-:W-:Y:S05]  /*1090*/  BSYNC.RECONVERGENT B3 ;  /* 0x0000000000037941 */ /* 0x000fea0003800200 */
.L_x_381:
[----:B------:R-:W0:Y:S01]  /*10a0*/  MUFU.RCP R12, R17 ;  /* 0x00000011000c7308 */ /* 0x000e220000001000 */
[----:B------:R-:W-:Y:S07]  /*10b0*/  BSSY.RECONVERGENT B3, `(.L_x_383) ;  /* 0x000000e000037945 */ /* 0x000fee0003800200 */
[----:B------:R-:W1:Y:S01]  /*10c0*/  FCHK P0, R36, R17 ;  /* 0x0000001124007302 */ /* 0x000e620000000000 */
[----:B0-----:R-:W-:-:S04]  /*10d0*/  FFMA R3, R12, -R17, 1 ;  /* 0x3f8000000c037423 */ /* 0x001fc80000000811 */
[----:B------:R-:W-:Y:S01]  /*10e0*/  FFMA R3, R12, R3, R12 ;  /* 0x000000030c037223 */ /* 0x000fe2000000000c */
[----:B-----5:R-:W-:-:S03]  /*10f0*/  I2FP.F32.S32 R12, R10 ;  /* 0x0000000a000c7245 */ /* 0x020fc60000201400 */
[----:B------:R-:W-:Y:S02]  /*1100*/  FFMA R30, R3, R36, RZ ;  /* 0x00000024031e7223 */ /* 0x000fe400000000ff */
[----:B------:R-:W-:Y:S02]  /*1110*/  FMUL R13, R12, R0 ;  /* 0x000000000c0d7220 */ /* 0x000fe40000400000 */
[----:B------:R-:W-:-:S04]  /*1120*/  FFMA R29, R30, -R17, R36 ;  /* 0x800000111e1d7223 */ /* 0x000fc80000000024 */
[----:B------:R-:W-:Y:S01]  /*1130*/  FFMA R0, R3, R29, R30 ;  /* 0x0000001d03007223 */ /* 0x000fe2000000001e */
[----:B-1----:R-:W-:Y:S06]  /*1140*/  @!P0 BRA `(.L_x_384) ;  /* 0x0000000000108947 */ /* 0x002fec0003800000 */
[----:B------:R-:W-:Y:S02]  /*1150*/  MOV R0, R36 ;  /* 0x0000002400007202 */ /* 0x000fe40000000f00 */
[----:B------:R-:W-:Y:S02]  /*1160*/  MOV R3, R17 ;  /* 0x0000001100037202 */ /* 0x000fe40000000f00 */
[----:B------:R-:W-:-:S07]  /*1170*/  MOV R30, 0x1190 ;  /* 0x00001190001e7802 */ /* 0x000fce0000000f00 */
[----:B------:R-:W-:Y:S05]  /*1180*/  CALL.REL.NOINC `($__internal_10_$__cuda_sm3x_div_rn_noftz_f32_slowpath) ;  /* 0x0000003000fc7944 */ /* 0x000fea0003c00000 */
.L_x_384:
[----:B------:R-:W-:Y:S05]  /*1190*/  BSYNC.RECONVERGENT B3 ;  /* 0x0000000000037941 */ /* 0x000fea0003800200 */
.L_x_383:
        /* <DEDUP_REMOVED lines=10> */
[----:B------:R-:W-:Y:S01]  /*1240*/  IADD3 R36, PT, PT, R11, -0x1, RZ ;  /* 0xffffffff0b247810 */ /* 0x000fe20007ffe0ff */
[----:B------:R-:W-:Y:S01]  /*1250*/  IMAD R37, R2, R11, RZ ;  /* 0x0000000b02257224 */ /* 0x000fe200078e02ff */
[----:B------:R-:W-:-:S03]  /*1260*/  IADD3 R29, PT, PT, R10, -0x1, RZ ;  /* 0xffffffff0a1d7810 */ /* 0x000fc60007ffe0ff */
[----:B------:R-:W-:Y:S01]  /*1270*/  IMAD R37, R10, R37, RZ ;  /* 0x000000250a257224 */ /* 0x000fe200078e02ff */
[----:B------:R-:W2:Y:S04]  /*1280*/  F2I.FLOOR.NTZ R12, R13 ;  /* 0x0000000d000c7305 */ /* 0x000ea80000207100 */
[----:B------:R-:W-:Y:S02]  /*1290*/  SHF.L.U32 R42, R37, 0x1, RZ ;  /* 0x00000001252a7819 */ /* 0x000fe400000006ff */
[----:B0-----:R-:W-:-:S04]  /*12a0*/  VIMNMX.RELU R35, PT, PT, R3, R36, PT ;  /* 0x0000002403237248 */ /* 0x001fc80003fe1100 */
[----:B------:R-:W-:Y:S02]  /*12b0*/  VIADDMNMX.RELU R40, R35, 0x1, R36, PT ;  /* 0x0000000123287846 */ /* 0x000fe40003801124 */
[----:B--2---:R-:W-:-:S05]  /*12c0*/  VIMNMX.RELU R11, PT, PT, R12, R29, PT ;  /* 0x0000001d0c0b7248 */ /* 0x004fca0003fe1100 */
[C-C-:B------:R-:W-:Y:S02]  /*12d0*/  IMAD R41, R10.reuse, R40, R11.reuse ;  /* 0x000000280a297224 */ /* 0x140fe400078e020b */
[CC--:B------:R-:W-:Y:S01]  /*12e0*/  IMAD R37, R10.reuse, R35.reuse, R11 ;  /* 0x000000230a257224 */ /* 0x0c0fe200078e020b */
[----:B------:R-:W-:Y:S02]  /*12f0*/  VIADDMNMX.RELU R11, R11, 0x1, R29, PT ;  /* 0x000000010b0b7846 */ /* 0x000fe4000380111d */
[-C--:B------:R-:W-:Y:S02]  /*1300*/  LEA R29, R41, R42.reuse, 0x1 ;  /* 0x0000002a291d7211 */ /* 0x080fe400078e08ff */
[----:B------:R-:W-:Y:S01]  /*1310*/  LEA R41, R37, R42, 0x1 ;  /* 0x0000002a25297211 */ /* 0x000fe200078e08ff */
[----:B------:R-:W-:Y:S02]  /*1320*/  IMAD R35, R10, R35, R11 ;  /* 0x000000230a237224 */ /* 0x000fe400078e020b */
[----:B-1----:R-:W-:-:S04]  /*1330*/  IMAD.WIDE R36, R29, 0x4, R30 ;  /* 0x000000041d247825 */ /* 0x002fc800078e021e */
[----:B------:R-:W-:Y:S01]  /*1340*/  IMAD R29, R10, R40, R11 ;  /* 0x000000280a1d7224 */ /* 0x000fe200078e020b */
[-C--:B------:R-:W-:Y:S01]  /*1350*/  LEA R11, R35, R42.reuse, 0x1 ;  /* 0x0000002a230b7211 */ /* 0x080fe200078e08ff */
[--C-:B------:R-:W-:Y:S01]  /*1360*/  IMAD.WIDE R40, R41, 0x4, R30.reuse ;  /* 0x0000000429287825 */ /* 0x100fe200078e021e */
[----:B------:R-:W2:Y:S02]  /*1370*/  LDG.E.CONSTANT R46, desc[UR14][R36.64+0x4] ;  /* 0x0000040e242e7981 */ /* 0x000ea4000c1e9900 */
[----:B------:R-:W-:Y:S01]  /*1380*/  LEA R29, R29, R42, 0x1 ;  /* 0x0000002a1d1d7211 */ /* 0x000fe200078e08ff */
[--C-:B------:R-:W-:Y:S01]  /*1390*/  IMAD.WIDE R10, R11, 0x4, R30.reuse ;  /* 0x000000040b0a7825 */ /* 0x100fe200078e021e */
[----:B------:R-:W3:Y:S03]  /*13a0*/  LDG.E.CONSTANT R45, desc[UR14][R40.64+0x4] ;  /* 0x0000040e282d7981 */ /* 0x000ee6000c1e9900 */
[----:B------:R-:W-:Y:S01]  /*13b0*/  IMAD.WIDE R30, R29, 0x4, R30 ;  /* 0x000000041d1e7825 */ /* 0x000fe200078e021e */
[----:B------:R-:W4:Y:S04]  /*13c0*/  LDG.E.CONSTANT R47, desc[UR14][R10.64+0x4] ;  /* 0x0000040e0a2f7981 */ /* 0x000f28000c1e9900 */
[----:B------:R-:W5:Y:S04]  /*13d0*/  LDG.E.CONSTANT R48, desc[UR14][R30.64+0x4] ;  /* 0x0000040e1e307981 */ /* 0x000f68000c1e9900 */
[----:B------:R2:W5:Y:S04]  /*13e0*/  LDG.E.CONSTANT R42, desc[UR14][R36.64] ;  /* 0x0000000e242a7981 */ /* 0x000568000c1e9900 */
[----:B------:R-:W5:Y:S04]  /*13f0*/  LDG.E.CONSTANT R35, desc[UR14][R40.64] ;  /* 0x0000000e28237981 */ /* 0x000f68000c1e9900 */
[----:B------:R3:W5:Y:S04]  /*1400*/  LDG.E.CONSTANT R43, desc[UR14][R10.64] ;  /* 0x0000000e0a2b7981 */ /* 0x000768000c1e9900 */
[----:B------:R-:W5:Y:S01]  /*1410*/  LDG.E.CONSTANT R44, desc[UR14][R30.64] ;  /* 0x0000000e1e2c7981 */ /* 0x000f62000c1e9900 */
[----:B------:R-:W-:Y:S01]  /*1420*/  I2FP.F32.S32 R12, R12 ;  /* 0x0000000c000c7245 */ /* 0x000fe20000201400 */
[----:B------:R-:W-:Y:S01]  /*1430*/  BSSY.RECONVERGENT B3, `(.L_x_385) ;  /* 0x000001f000037945 */ /* 0x000fe20003800200 */
[----:B------:R-:W-:-:S03]  /*1440*/  I2FP.F32.S32 R3, R3 ;  /* 0x0000000300037245 */ /* 0x000fc60000201400 */
[----:B------:R-:W-:Y:S02]  /*1450*/  FADD R12, R13, -R12 ;  /* 0x8000000c0d0c7221 */ /* 0x000fe40000000000 */
[----:B------:R-:W-:Y:S02]  /*1460*/  FADD R3, R0, -R3 ;  /* 0x8000000300037221 */ /* 0x000fe40000000000 */
[----:B------:R-:W-:Y:S02]  /*1470*/  FADD R0, -R12, 1 ;  /* 0x3f8000000c007421 */ /* 0x000fe40000000100 */
[C---:B------:R-:W-:Y:S02]  /*1480*/  FADD R13, -R3.reuse, 1 ;  /* 0x3f800000030d7421 */ /* 0x040fe40000000100 */
[----:B------:R-:W-:Y:S02]  /*1490*/  FMUL R29, R3, R0 ;  /* 0x00000000031d7220 */ /* 0x000fe40000400000 */
[-C--:B------:R-:W-:Y:S01]  /*14a0*/  FMUL R0, R0, R13.reuse ;  /* 0x0000000d00007220 */ /* 0x080fe20000400000 */
[C---:B------:R-:W-:Y:S01]  /*14b0*/  FMUL R13, R12.reuse, R13 ;  /* 0x0000000d0c0d7220 */ /* 0x040fe20000400000 */
        /* <DEDUP_REMOVED lines=22> */
.L_x_386:
[----:B------:R-:W-:Y:S05]  /*1620*/  BSYNC.RECONVERGENT B3 ;  /* 0x0000000000037941 */ /* 0x000fea0003800200 */
.L_x_385:
[----:B------:R-:W-:Y:S02]  /*1630*/  HFMA2 R11, -RZ, RZ, 0.96630859375, -0.0022525787353515625 ;  /* 0x3bbb989dff0b7431 */ /* 0x000fe400000001ff */
[----:B------:R-:W-:Y:S01]  /*1640*/  FMUL R0, R9, -0.5 ;  /* 0xbf00000009007820 */ /* 0x000fe20000400000 */
[----:B------:R-:W-:Y:S01]  /*1650*/  MOV R10, 0x437c0000 ;  /* 0x437c0000000a7802 */ /* 0x000fe20000000f00 */
[----:B------:R-:W-:Y:S02]  /*1660*/  BSSY.RECONVERGENT B3, `(.L_x_387) ;  /* 0x0000015000037945 */ /* 0x000fe40003800200 */
[----:B------:R-:W-:-:S04]  /*1670*/  FMUL R0, R0, R9 ;  /* 0x0000000900007220 */ /* 0x000fc80000400000 */
[----:B------:R-:W-:-:S04]  /*1680*/  FFMA.SAT R9, R0, R11, 0.5 ;  /* 0x3f00000000097423 */ /* 0x000fc8000000200b */
[----:B------:R-:W-:Y:S02]  /*1690*/  FFMA.RM R9, R9, R10, 12582913 ;  /* 0x4b40000109097423 */ /* 0x000fe4000000400a */
[----:B------:R-:W0:Y:S02]  /*16a0*/  MUFU.RCP R10, R3 ;  /* 0x00000003000a7308 */ /* 0x000e240000001000 */
[C---:B------:R-:W-:Y:S01]  /*16b0*/  FADD R11, R9.reuse, -12583039 ;  /* 0xcb40007f090b7421 */ /* 0x040fe20000000000 */
[----:B------:R-:W-:-:S03]  /*16c0*/  SHF.L.U32 R9, R9, 0x17, RZ ;  /* 0x0000001709097819 */ /* 0x000fc600000006ff */
[----:B------:R-:W-:-:S04]  /*16d0*/  FFMA R11, R0, 1.4426950216293334961, -R11 ;  /* 0x3fb8aa3b000b7823 */ /* 0x000fc8000000080b */
[----:B------:R-:W-:-:S04]  /*16e0*/  FFMA R11, R0, 1.925963033500011079e-08, R11 ;  /* 0x32a57060000b7823 */ /* 0x000fc8000000000b */
[----:B------:R-:W1:Y:S01]  /*16f0*/  MUFU.EX2 R0, R11 ;  /* 0x0000000b00007308 */ /* 0x000e620000000800 */
[----:B0-----:R-:W-:Y:S01]  /*1700*/  FFMA R13, -R3, R10, 1 ;  /* 0x3f800000030d7423 */ /* 0x001fe2000000010a */
[----:B-1----:R-:W-:-:S03]  /*1710*/  FMUL R12, R9, R0 ;  /* 0x00000000090c7220 */ /* 0x002fc60000400000 */
[----:B------:R-:W-:-:S03]  /*1720*/  FFMA R0, R10, R13, R10 ;  /* 0x0000000d0a007223 */ /* 0x000fc6000000000a */
[----:B------:R-:W0:Y:S01]  /*1730*/  FCHK P0, R12, R3 ;  /* 0x000000030c007302 */ /* 0x000e220000000000 */
[----:B------:R-:W-:-:S04]  /*1740*/  FFMA R9, R0, R12, RZ ;  /* 0x0000000c00097223 */ /* 0x000fc800000000ff */
[----:B------:R-:W-:-:S04]  /*1750*/  FFMA R10, -R3, R9, R12 ;  /* 0x00000009030a7223 */ /* 0x000fc8000000010c */
[----:B------:R-:W-:Y:S01]  /*1760*/  FFMA R0, R0, R10, R9 ;  /* 0x0000000a00007223 */ /* 0x000fe20000000009 */
[----:B0-----:R-:W-:Y:S06]  /*1770*/  @!P0 BRA `(.L_x_388) ;  /* 0x00000000000c8947 */ /* 0x001fec0003800000 */
[----:B------:R-:W-:Y:S01]  /*1780*/  IMAD.MOV.U32 R0, RZ, RZ, R12 ;  /* 0x000000ffff007224 */ /* 0x000fe200078e000c */
[----:B------:R-:W-:-:S07]  /*1790*/  MOV R30, 0x17b0 ;  /* 0x000017b0001e7802 */ /* 0x000fce0000000f00 */
[----:B------:R-:W-:Y:S05]  /*17a0*/  CALL.REL.NOINC `($__internal_10_$__cuda_sm3x_div_rn_noftz_f32_slowpath) ;  /* 0x0000002c00747944 */ /* 0x000fea0003c00000 */
.L_x_388:
[----:B------:R-:W-:Y:S05]  /*17b0*/  BSYNC.RECONVERGENT B3 ;  /* 0x0000000000037941 */ /* 0x000fea0003800200 */
.L_x_387:
[----:B------:R-:W-:-:S13]  /*17c0*/  FSETP.GEU.AND P0, PT, R0, UR9, PT ;  /* 0x0000000900007c0b */ /* 0x000fda000bf0e000 */
[----:B------:R-:W-:-:S07]  /*17d0*/  @P0 IADD3 R20, PT, PT, R20, 0x1, RZ ;  /* 0x0000000114140810 */ /* 0x000fce0007ffe0ff */
.L_x_376:
[----:B------:R-:W-:Y:S05]  /*17e0*/  BSYNC.RECONVERGENT B2 ;  /* 0x0000000000027941 */ /* 0x000fea0003800200 */
.L_x_375:
[----:B------:R-:W-:Y:S05]  /*17f0*/  BRA.U UP1, `(.L_x_389) ;  /* 0xfffffff501347547 */ /* 0x000fea000b83ffff */
[----:B------:R-:W-:Y:S05]  /*1800*/  BRA.U UP0, `(.L_x_390) ;  /* 0xfffffff100987547 */ /* 0x000fea000b83ffff */
[----:B------:R-:W-:Y:S05]  /*1810*/  BRA `(.L_x_373) ;  /* 0x0000001400d07947 */ /* 0x000fea0003800000 */
.L_x_374:
[----:B------:R-:W-:Y:S01]  /*1820*/  HFMA2 R20, -RZ, RZ, 0, 0 ;  /* 0x00000000ff147431 */ /* 0x000fe200000001ff */
[----:B------:R-:W-:Y:S01]  /*1830*/  ULOP3.LUT UR8, UR6, 0x7ffffffc, URZ, 0xc0, !UPT ;  /* 0x7ffffffc06087892 */ /* 0x000fe2000f8ec0ff */
[----:B------:R-:W-:Y:S01]  /*1840*/  IADD3 R12, PT, PT, R21, 0x8, RZ ;  /* 0x00000008150c7810 */ /* 0x000fe20007ffe0ff */
[----:B------:R-:W-:Y:S02]  /*1850*/  ULOP3.LUT UR11, UR6, 0x3, URZ, 0xc0, !UPT ;  /* 0x00000003060b7892 */ /* 0x000fe4000f8ec0ff */
[----:B------:R-:W-:Y:S01]  /*1860*/  UIADD3 UR10, UPT, UPT, -UR8, URZ, URZ ;  /* 0x000000ff080a7290 */ /* 0x000fe2000fffe1ff */
[----:B------:R-:W-:-:S11]  /*1870*/  UMOV UR4, URZ ;  /* 0x000000ff00047c82 */ /* 0x000fd60008000000 */
.L_x_410:
[----:B0-----:R-:W0:Y:S01]  /*1880*/  LDCU.64 UR12, c[0x0][0x3b0] ;  /* 0x00007600ff0c77ac */ /* 0x001e220008000a00 */
[----:B------:R-:W-:Y:S01]  /*1890*/  MOV R3, UR4 ;  /* 0x0000000400037c02 */ /* 0x000fe20008000f00 */
[----:B------:R-:W4:Y:S04]  /*18a0*/  LDC.64 R32, c[0x0][0x3b8] ;  /* 0x0000ee00ff207b82 */ /* 0x000f280000000a00 */
[----:B------:R-:W-:-:S05]  /*18b0*/  IMAD R3, R3, 0xc, RZ ;  /* 0x0000000c03037824 */ /* 0x000fca00078e02ff */
[----:B-123--:R-:W-:-:S04]  /*18c0*/  IADD3 R0, P0, PT, R3, R18, RZ ;  /* 0x0000001203007210 */ /* 0x00efc80007f1e0ff */
[----:B------:R-:W-:Y:S02]  /*18d0*/  IADD3.X R3, PT, PT, RZ, R14, RZ, P0, !PT ;  /* 0x0000000eff037210 */ /* 0x000fe400007fe4ff */
[----:B0-----:R-:W-:-:S04]  /*18e0*/  LEA R2, P0, R0, UR12, 0x2 ;  /* 0x0000000c00027c11 */ /* 0x001fc8000f8010ff */
[----:B------:R-:W-:-:S05]  /*18f0*/  LEA.HI.X R3, R0, UR13, R3, 0x2, P0 ;  /* 0x0000000d00037c11 */ /* 0x000fca00080f1403 */
[----:B------:R-:W2:Y:S04]  /*1900*/  LDG.E.CONSTANT R0, desc[UR14][R2.64+0x4] ;  /* 0x0000040e02007981 */ /* 0x000ea8000c1e9900 */
[----:B------:R-:W3:Y:S04]  /*1910*/  LDG.E.CONSTANT R4, desc[UR14][R2.64+0x14] ;  /* 0x0000140e02047981 */ /* 0x000ee8000c1e9900 */
[----:B------:R-:W3:Y:S04]  /*1920*/  LDG.E.CONSTANT R6, desc[UR14][R2.64+0x24] ;  /* 0x0000240e02067981 */ /* 0x000ee8000c1e9900 */
[----:B------:R-:W3:Y:S04]  /*1930*/  LDG.E.CONSTANT R5, desc[UR14][R2.64] ;  /* 0x0000000e02057981 */ /* 0x000ee8000c1e9900 */
[----:B------:R-:W3:Y:S04]  /*1940*/  LDG.E.CONSTANT R29, desc[UR14][R2.64+0x10] ;  /* 0x0000100e021d7981 */ /* 0x000ee8000c1e9900 */
[----:B------:R-:W3:Y:S04]  /*1950*/  LDG.E.CONSTANT R31, desc[UR14][R2.64+0x20] ;  /* 0x0000200e021f7981 */ /* 0x000ee8000c1e9900 */
[----:B------:R0:W5:Y:S04]  /*1960*/  LDG.E.CONSTANT R13, desc[UR14][R2.64+0x8] ;  /* 0x0000080e020d7981 */ /* 0x000168000c1e9900 */
[----:B------:R0:W5:Y:S04]  /*1970*/  LDG.E.CONSTANT R11, desc[UR14][R2.64+0xc] ;  /* 0x00000c0e020b7981 */ /* 0x000168000c1e9900 */
[----:B------:R0:W5:Y:S04]  /*1980*/  LDG.E.CONSTANT R10, desc[UR14][R2.64+0x18] ;  /* 0x0000180e020a7981 */ /* 0x000168000c1e9900 */
[----:B------:R0:W5:Y:S04]  /*1990*/  LDG.E.CONSTANT R8, desc[UR14][R2.64+0x1c] ;  /* 0x00001c0e02087981 */ /* 0x000168000c1e9900 */
[----:B------:R0:W5:Y:S04]  /*19a0*/  LDG.E.CONSTANT R9, desc[UR14][R2.64+0x28] ;  /* 0x0000280e02097981 */ /* 0x000168000c1e9900 */
[----:B------:R0:W5:Y:S01]  /*19b0*/  LDG.E.CONSTANT R7, desc[UR14][R2.64+0x2c] ;  /* 0x00002c0e02077981 */ /* 0x000162000c1e9900 */
[----:B------:R-:W-:Y:S01]  /*19c0*/  MOV R30, UR4 ;  /* 0x00000004001e7c02 */ /* 0x000fe20008000f00 */
[----:B------:R-:W-:-:S03]  /*19d0*/  UMOV UR5, URZ ;  /* 0x000000ff00057c82 */ /* 0x000fc60008000000 */
[----:B------:R-:W-:-:S05]  /*19e0*/  LEA R35, R30, R15, 0x1 ;  /* 0x0000000f1e237211 */ /* 0x000fca00078e08ff */
[----:B----4-:R-:W-:-:S04]  /*19f0*/  IMAD.WIDE R32, R35, 0x4, R32 ;  /* 0x0000000423207825 */ /* 0x010fc800078e0220 */
[C---:B--2---:R-:W-:Y:S01]  /*1a00*/  FMUL R27, R23.reuse, R0 ;  /* 0x00000000171b7220 */ /* 0x044fe20000400000 */
[C---:B---3--:R-:W-:Y:S01]  /*1a10*/  FMUL R4, R23.reuse, R4 ;  /* 0x0000000417047220 */ /* 0x048fe20000400000 */
[----:B------:R-:W-:Y:S02]  /*1a20*/  FMUL R0, R23, R6 ;  /* 0x0000000617007220 */ /* 0x000fe40000400000 */
[C---:B------:R-:W-:Y:S01]  /*1a30*/  FFMA R6, R22.reuse, R5, R27 ;  /* 0x0000000516067223 */ /* 0x040fe2000000001b */
[C---:B------:R-:W-:Y:S01]  /*1a40*/  FFMA R5, R22.reuse, R29, R4 ;  /* 0x0000001d16057223 */ /* 0x040fe20000000004 */
[----:B0-----:R-:W-:-:S07]  /*1a50*/  FFMA R4, R22, R31, R0 ;  /* 0x0000001f16047223 */ /* 0x001fce0000000000 */
.L_x_409:
[----:B01----:R-:W0:Y:S01]  /*1a60*/  LDC R27, c[0x0][0x3e8] ;  /* 0x0000fa00ff1b7b82 */ /* 0x003e220000000800 */
[----:B------:R-:W0:Y:S01]  /*1a70*/  LDCU UR6, c[0x0][0x3dc] ;  /* 0x00007b80ff0677ac */ /* 0x000e220008000800 */
[----:B------:R-:W-:Y:S01]  /*1a80*/  I2FP.F32.U32 R0, UR5 ;  /* 0x0000000500007c45 */ /* 0x000fe20008201000 */
[----:B------:R-:W-:Y:S04]  /*1a90*/  BSSY.RECONVERGENT B2, `(.L_x_391) ;  /* 0x0000144000027945 */ /* 0x000fe80003800200 */
[----:B------:R-:W-:-:S04]  /*1aa0*/  FADD R0, R0, 0.5 ;  /* 0x3f00000000007421 */ /* 0x000fc80000000000 */
[----:B0-----:R-:W-:-:S04]  /*1ab0*/  FFMA R27, R0, UR6, R27 ;  /* 0x00000006001b7c23 */ /* 0x001fc8000800001b */
[----:B-----5:R-:W-:-:S04]  /*1ac0*/  FFMA R2, R9, R27, R4 ;  /* 0x0000001b09027223 */ /* 0x020fc80000000004 */
[----:B------:R-:W-:-:S05]  /*1ad0*/  FADD R2, R7, R2 ;  /* 0x0000000207027221 */ /* 0x000fca0000000000 */
[----:B------:R-:W-:-:S13]  /*1ae0*/  FSETP.GTU.AND P0, PT, R2, RZ, PT ;  /* 0x000000ff0200720b */ /* 0x000fda0003f0c000 */
[----:B------:R-:W-:Y:S05]  /*1af0*/  @!P0 BRA `(.L_x_392) ;  /* 0x0000001000f48947 */ /* 0x000fea0003800000 */
[----:B------:R-:W0:Y:S01]  /*1b00*/  LDCU UR6, c[0x0][0x394] ;  /* 0x00007280ff0677ac */ /* 0x000e220008000800 */
[----:B------:R-:W-:Y:S01]  /*1b10*/  FSETP.GE.AND P0, PT, R2, RZ, PT ;  /* 0x000000ff0200720b */ /* 0x000fe20003f06000 */
[-C--:B------:R-:W-:Y:S01]  /*1b20*/  FFMA R0, R13, R27.reuse, R6 ;  /* 0x0000001b0d007223 */ /* 0x080fe20000000006 */
[----:B------:R-:W-:Y:S01]  /*1b30*/  BSSY.RECONVERGENT B3, `(.L_x_393) ;  /* 0x0000010000037945 */ /* 0x000fe20003800200 */
[----:B------:R-:W-:Y:S02]  /*1b40*/  FFMA R27, R10, R27, R5 ;  /* 0x0000001b0a1b7223 */ /* 0x000fe40000000005 */
[----:B------:R-:W-:Y:S01]  /*1b50*/  FADD R0, R11, R0 ;  /* 0x000000000b007221 */ /* 0x000fe20000000000 */
[----:B0-----:R-:W-:-:S07]  /*1b60*/  FMNMX R3, R2, UR6, !PT ;  /* 0x0000000602037c09 */ /* 0x001fce000f800000 */
        /* <DEDUP_REMOVED lines=12> */
.L_x_394:
[----:B------:R-:W-:Y:S05]  /*1c30*/  BSYNC.RECONVERGENT B3 ;  /* 0x0000000000037941 */ /* 0x000fea0003800200 */
.L_x_393:
        /* <DEDUP_REMOVED lines=14> */
.L_x_396:
[----:B------:R-:W-:Y:S05]  /*1d20*/  BSYNC.RECONVERGENT B3 ;  /* 0x0000000000037941 */ /* 0x000fea0003800200 */
.L_x_395:
        /* <DEDUP_REMOVED lines=15> */
.L_x_398:
[----:B------:R-:W-:Y:S05]  /*1e20*/  BSYNC.RECONVERGENT B3 ;  /* 0x0000000000037941 */ /* 0x000fea0003800200 */
.L_x_397:
[----:B------:R-:W0:Y:S01]  /*1e30*/  MUFU.RCP R30, R17 ;  /* 0x00000011001e7308 */ /* 0x000e220000001000 */
[----:B-----5:R-:W-:Y:S01]  /*1e40*/  I2FP.F32.S32 R36, R27 ;  /* 0x0000001b00247245 */ /* 0x020fe20000201400 */
[----:B------:R-:W-:Y:S04]  /*1e50*/  BSSY.RECONVERGENT B3, `(.L_x_399) ;  /* 0x000000d000037945 */ /* 0x000fe80003800200 */
[----:B------:R-:W-:Y:S02]  /*1e60*/  FMUL R41, R36, R0 ;  /* 0x0000000024297220 */ /* 0x000fe40000400000 */
[----:B------:R-:W1:Y:S01]  /*1e70*/  FCHK P0, R34, R17 ;  /* 0x0000001122007302 */ /* 0x000e620000000000 */
        /* <DEDUP_REMOVED lines=9> */
[----:B------:R-:W-:Y:S05]  /*1f10*/  CALL.REL.NOINC `($__internal_10_$__cuda_sm3x_div_rn_noftz_f32_slowpath) ;  /* 0x0000002400987944 */ /* 0x000fea0003c00000 */
.L_x_400:
[----:B------:R-:W-:Y:S05]  /*1f20*/  BSYNC.RECONVERGENT B3 ;  /* 0x0000000000037941 */ /* 0x000fea0003800200 */
.L_x_399:
        /* <DEDUP_REMOVED lines=11> */
[----:B------:R-:W-:Y:S01]  /*1fe0*/  IADD3 R29, PT, PT, R19, UR4, RZ ;  /* 0x00000004131d7c10 */ /* 0x000fe2000fffe0ff */
[----:B------:R-:W2:Y:S01]  /*1ff0*/  LDCU UR6, c[0x0][0x394] ;  /* 0x00007280ff0677ac */ /* 0x000ea20008000800 */
[----:B------:R-:W-:-:S03]  /*2000*/  IADD3 R36, PT, PT, R27, -0x1, RZ ;  /* 0xffffffff1b247810 */ /* 0x000fc60007ffe0ff */
[----:B------:R-:W3:Y:S01]  /*2010*/  F2I.FLOOR.NTZ R51, R41 ;  /* 0x0000002900337305 */ /* 0x000ee20000207100 */
[----:B------:R-:W-:-:S04]  /*2020*/  IMAD R40, R40, R29, RZ ;  /* 0x0000001d28287224 */ /* 0x000fc800078e02ff */
[----:B------:R-:W-:Y:S01]  /*2030*/  IMAD R39, R27, R40, RZ ;  /* 0x000000281b277224 */ /* 0x000fe200078e02ff */
[----:B0-----:R-:W-:-:S04]  /*2040*/  VIMNMX.RELU R34, PT, PT, R44, R3, PT ;  /* 0x000000032c227248 */ /* 0x001fc80003fe1100 */
[----:B------:R-:W-:Y:S02]  /*2050*/  SHF.L.U32 R29, R39, 0x1, RZ ;  /* 0x00000001271d7819 */ /* 0x000fe400000006ff */
[----:B------:R-:W-:Y:S01]  /*2060*/  VIADDMNMX.RELU R38, R34, 0x1, R3, PT ;  /* 0x0000000122267846 */ /* 0x000fe20003801103 */
[----:B------:R-:W-:-:S04]  /*2070*/  IMAD R35, R27, R34, RZ ;  /* 0x000000221b237224 */ /* 0x000fc800078e02ff */
[----:B------:R-:W-:Y:S01]  /*2080*/  IMAD R37, R27, R38, RZ ;  /* 0x000000261b257224 */ /* 0x000fe200078e02ff */
[----:B---3--:R-:W-:-:S04]  /*2090*/  VIMNMX.RELU R38, PT, PT, R51, R36, PT ;  /* 0x0000002433267248 */ /* 0x008fc80003fe1100 */
[C---:B------:R-:W-:Y:S02]  /*20a0*/  IADD3 R46, PT, PT, R38.reuse, R37, RZ ;  /* 0x00000025262e7210 */ /* 0x040fe40007ffe0ff */
[C---:B------:R-:W-:Y:S02]  /*20b0*/  VIADDMNMX.RELU R36, R38.reuse, 0x1, R36, PT ;  /* 0x0000000126247846 */ /* 0x040fe40003801124 */
[----:B------:R-:W-:Y:S02]  /*20c0*/  IADD3 R42, PT, PT, R38, R35, RZ ;  /* 0x00000023262a7210 */ /* 0x000fe40007ffe0ff */
[----:B------:R-:W-:Y:S02]  /*20d0*/  LEA R43, R46, R29, 0x1 ;  /* 0x0000001d2e2b7211 */ /* 0x000fe400078e08ff */
[----:B------:R-:W-:Y:S02]  /*20e0*/  IADD3 R46, PT, PT, R36, R35, RZ ;  /* 0x00000023242e7210 */ /* 0x000fe40007ffe0ff */
[-C--:B------:R-:W-:Y:S01]  /*20f0*/  LEA R49, R42, R29.reuse, 0x1 ;  /* 0x0000001d2a317211 */ /* 0x080fe200078e08ff */
[----:B-1----:R-:W-:Y:S01]  /*2100*/  IMAD.WIDE R42, R43, 0x4, R30 ;  /* 0x000000042b2a7825 */ /* 0x002fe200078e021e */
[----:B------:R-:W-:-:S03]  /*2110*/  LEA R47, R46, R29, 0x1 ;  /* 0x0000001d2e2f7211 */ /* 0x000fc600078e08ff */
[----:B------:R-:W-:Y:S01]  /*2120*/  IMAD.IADD R46, R36, 0x1, R37 ;  /* 0x00000001242e7824 */ /* 0x000fe200078e0225 */
[----:B------:R-:W3:Y:S01]  /*2130*/  LDG.E.CONSTANT R3, desc[UR14][R42.64+0x4] ;  /* 0x0000040e2a037981 */ /* 0x000ee2000c1e9900 */
[----:B------:R-:W-:-:S03]  /*2140*/  IMAD.WIDE R48, R49, 0x4, R30 ;  /* 0x0000000431307825 */ /* 0x000fc600078e021e */
[----:B------:R-:W-:Y:S01]  /*2150*/  LEA R29, R46, R29, 0x1 ;  /* 0x0000001d2e1d7211 */ /* 0x000fe200078e08ff */
[--C-:B------:R-:W-:Y:S01]  /*2160*/  IMAD.WIDE R46, R47, 0x4, R30.reuse ;  /* 0x000000042f2e7825 */ /* 0x100fe200078e021e */
[----:B------:R-:W4:Y:S03]  /*2170*/  LDG.E.CONSTANT R50, desc[UR14][R48.64+0x4] ;  /* 0x0000040e30327981 */ /* 0x000f26000c1e9900 */
[----:B------:R-:W-:Y:S01]  /*2180*/  IMAD.WIDE R30, R29, 0x4, R30 ;  /* 0x000000041d1e7825 */ /* 0x000fe200078e021e */
[----:B------:R0:W5:Y:S04]  /*2190*/  LDG.E.CONSTANT R45, desc[UR14][R42.64] ;  /* 0x0000000e2a2d7981 */ /* 0x000168000c1e9900 */
[----:B------:R-:W2:Y:S04]  /*21a0*/  LDG.E.CONSTANT R29, desc[UR14][R46.64+0x4] ;  /* 0x0000040e2e1d7981 */ /* 0x000ea8000c1e9900 */
[----:B------:R-:W5:Y:S04]  /*21b0*/  LDG.E.CONSTANT R52, desc[UR14][R30.64+0x4] ;  /* 0x0000040e1e347981 */ /* 0x000f68000c1e9900 */
[----:B------:R-:W5:Y:S04]  /*21c0*/  LDG.E.CONSTANT R54, desc[UR14][R48.64] ;  /* 0x0000000e30367981 */ /* 0x000f68000c1e9900 */
[----:B------:R-:W5:Y:S04]  /*21d0*/  LDG.E.CONSTANT R53, desc[UR14][R46.64] ;  /* 0x0000000e2e357981 */ /* 0x000f68000c1e9900 */
[----:B------:R1:W5:Y:S01]  /*21e0*/  LDG.E.CONSTANT R56, desc[UR14][R30.64] ;  /* 0x0000000e1e387981 */ /* 0x000362000c1e9900 */
[----:B------:R-:W-:-:S02]  /*21f0*/  I2FP.F32.S32 R58, R51 ;  /* 0x00000033003a7245 */ /* 0x000fc40000201400 */
[----:B------:R-:W-:-:S03]  /*2200*/  I2FP.F32.S32 R51, R44 ;  /* 0x0000002c00337245 */ /* 0x000fc60000201400 */
[----:B------:R-:W-:Y:S02]  /*2210*/  FADD R41, R41, -R58 ;  /* 0x8000003a29297221 */ /* 0x000fe40000000000 */
[----:B------:R-:W-:Y:S02]  /*2220*/  FADD R0, R0, -R51 ;  /* 0x8000003300007221 */ /* 0x000fe40000000000 */
[----:B------:R-:W-:Y:S02]  /*2230*/  FADD R51, -R41, 1 ;  /* 0x3f80000029337421 */ /* 0x000fe40000000100 */
[C---:B------:R-:W-:Y:S02]  /*2240*/  FADD R58, -R0.reuse, 1 ;  /* 0x3f800000003a7421 */ /* 0x040fe40000000100 */
[----:B------:R-:W-:Y:S02]  /*2250*/  FMUL R44, R0, R51 ;  /* 0x00000033002c7220 */ /* 0x000fe40000400000 */
[----:B0-----:R-:W-:Y:S01]  /*2260*/  FMUL R43, R51, R58 ;  /* 0x0000003a332b7220 */ /* 0x001fe20000400000 */
[----:B------:R-:W-:Y:S01]  /*2270*/  BSSY.RECONVERGENT B3, `(.L_x_401) ;  /* 0x0000018000037945 */ /* 0x000fe20003800200 */
[----:B---3--:R-:W-:-:S04]  /*2280*/  FMUL R42, R44, R3 ;  /* 0x000000032c2a7220 */ /* 0x008fc80000400000 */
[----:B----4-:R-:W-:Y:S01]  /*2290*/  FFMA R3, R43, R50, R42 ;  /* 0x000000322b037223 */ /* 0x010fe2000000002a */
[C---:B------:R-:W-:Y:S01]  /*22a0*/  FMUL R42, R41.reuse, R58 ;  /* 0x0000003a292a7220 */ /* 0x040fe20000400000 */
[----:B------:R-:W-:-:S03]  /*22b0*/  FMUL R41, R41, R0 ;  /* 0x0000000029297220 */ /* 0x000fc60000400000 */
[----:B--2---:R-:W-:-:S04]  /*22c0*/  FFMA R0, R42, R29, R3 ;  /* 0x0000001d2a007223 */ /* 0x004fc80000000003 */
[----:B-----5:R-:W-:-:S04]  /*22d0*/  FFMA R0, R41, R52, R0 ;  /* 0x0000003429007223 */ /* 0x020fc80000000000 */
[----:B------:R-:W-:Y:S01]  /*22e0*/  FADD R3, R0, UR6 ;  /* 0x0000000600037e21 */ /* 0x000fe20008000000 */
[----:B------:R-:W-:-:S03]  /*22f0*/  FMUL R0, R44, R45 ;  /* 0x0000002d2c007220 */ /* 0x000fc60000400000 */
[----:B-1----:R-:W0:Y:S01]  /*2300*/  MUFU.RCP R30, R3 ;  /* 0x00000003001e7308 */ /* 0x002e220000001000 */
        /* <DEDUP_REMOVED lines=14> */
.L_x_402:
[----:B------:R-:W-:Y:S05]  /*23f0*/  BSYNC.RECONVERGENT B3 ;  /* 0x0000000000037941 */ /* 0x000fea0003800200 */
.L_x_401:
        /* <DEDUP_REMOVED lines=23> */
[----:B------:R-:W-:Y:S05]  /*2570*/  CALL.REL.NOINC `($__internal_10_$__cuda_sm3x_div_rn_noftz_f32_slowpath) ;  /* 0x0000002000007944 */ /* 0x000fea0003c00000 */
.L_x_404:
[----:B------:R-:W-:Y:S05]  /*2580*/  BSYNC.RECONVERGENT B3 ;  /* 0x0000000000037941 */ /* 0x000fea0003800200 */
.L_x_403:
[----:B------:R-:W0:Y:S02]  /*2590*/  LDCU UR6, c[0x0][0x398] ;  /* 0x00007300ff0677ac */ /* 0x000e240008000800 */
[----:B0-----:R-:W-:-:S13]  /*25a0*/  FSETP.GEU.AND P0, PT, R0, UR6, PT ;  /* 0x0000000600007c0b */ /* 0x001fda000bf0e000 */
[----:B------:R-:W-:Y:S05]  /*25b0*/  @!P0 BRA `(.L_x_392) ;  /* 0x0000000800448947 */ /* 0x000fea0003800000 */
[----:B------:R-:W0:Y:S01]  /*25c0*/  LDCU UR17, c[0x0][0x380] ;  /* 0x00007000ff1177ac */ /* 0x000e220008000800 */
[----:B------:R-:W-:Y:S01]  /*25d0*/  UISETP.GE.U32.AND UP0, UPT, UR16, 0x3, UPT ;  /* 0x000000031000788c */ /* 0x000fe2000bf06070 */
[----:B------:R-:W-:Y:S01]  /*25e0*/  UMOV UR6, URZ ;  /* 0x000000ff00067c82 */ /* 0x000fe20008000000 */
[----:B0-----:R-:W-:-:S04]  /*25f0*/  IMAD R2, R39, UR17, RZ ;  /* 0x0000001127027c24 */ /* 0x001fc8000f8e02ff */
[--C-:B------:R-:W-:Y:S02]  /*2600*/  IMAD R29, R37, UR17, R2.reuse ;  /* 0x00000011251d7c24 */ /* 0x100fe4000f8e0202 */
[----:B------:R-:W-:Y:S02]  /*2610*/  IMAD R35, R35, UR17, R2 ;  /* 0x0000001123237c24 */ /* 0x000fe4000f8e0202 */
[C---:B------:R-:W-:Y:S02]  /*2620*/  IMAD R47, R38.reuse, UR17, R29 ;  /* 0x00000011262f7c24 */ /* 0x040fe4000f8e021d */
[--C-:B------:R-:W-:Y:S02]  /*2630*/  IMAD R46, R38, UR17, R35.reuse ;  /* 0x00000011262e7c24 */ /* 0x100fe4000f8e0223 */
[C---:B------:R-:W-:Y:S02]  /*2640*/  IMAD R45, R36.reuse, UR17, R35 ;  /* 0x00000011242d7c24 */ /* 0x040fe4000f8e0223 */
[----:B------:R-:W-:Y:S01]  /*2650*/  IMAD R29, R36, UR17, R29 ;  /* 0x00000011241d7c24 */ /* 0x000fe2000f8e021d */
[----:B------:R-:W-:Y:S06]  /*2660*/  BRA.U !UP0, `(.L_x_405) ;  /* 0x00000005081c7547 */ /* 0x000fec000b800000 */
[----:B------:R-:W0:Y:S01]  /*2670*/  LDCU.64 UR12, c[0x0][0x3a8] ;  /* 0x00007500ff0c77ac */ /* 0x000e220008000a00 */
[----:B------:R-:W-:Y:S02]  /*2680*/  IADD3 R34, PT, PT, R34, R40, RZ ;  /* 0x0000002822227210 */ /* 0x000fe40007ffe0ff */
[----:B------:R-:W-:Y:S02]  /*2690*/  MOV R53, R29 ;  /* 0x0000001d00357202 */ /* 0x000fe40000000f00 */
[----:B------:R-:W-:Y:S01]  /*26a0*/  MOV R51, R47 ;  /* 0x0000002f00337202 */ /* 0x000fe20000000f00 */
[CC--:B------:R-:W-:Y:S02]  /*26b0*/  IMAD R38, R27.reuse, R34.reuse, R38 ;  /* 0x000000221b267224 */ /* 0x0c0fe400078e0226 */
[----:B------:R-:W-:Y:S01]  /*26c0*/  IMAD R34, R27, R34, R36 ;  /* 0x000000221b227224 */ /* 0x000fe200078e0224 */
[----:B------:R-:W-:Y:S01]  /*26d0*/  MOV R27, R12 ;  /* 0x0000000c001b7202 */ /* 0x000fe20000000f00 */
[----:B------:R-:W-:-:S02]  /*26e0*/  IMAD R55, R38, UR17, RZ ;  /* 0x0000001126377c24 */ /* 0x000fc4000f8e02ff */
[----:B------:R-:W-:Y:S01]  /*26f0*/  IMAD R49, R34, UR17, RZ ;  /* 0x0000001122317c24 */ /* 0x000fe2000f8e02ff */
[----:B0-----:R-:W-:-:S04]  /*2700*/  UIADD3 UR6, UP0, UPT, UR12, 0x8, URZ ;  /* 0x000000080c067890 */ /* 0x001fc8000ff1e0ff */
[----:B------:R-:W-:Y:S02]  /*2710*/  UIADD3.X UR9, UPT, UPT, URZ, UR13, URZ, UP0, !UPT ;  /* 0x0000000dff097290 */ /* 0x000fe400087fe4ff */
[----:B------:R-:W-:Y:S01]  /*2720*/  MOV R36, UR6 ;  /* 0x0000000600247c02 */ /* 0x000fe20008000f00 */
[----:B------:R-:W-:-:S03]  /*2730*/  UMOV UR6, UR10 ;  /* 0x0000000a00067c82 */ /* 0x000fc60008000000 */
[----:B------:R-:W-:-:S07]  /*2740*/  MOV R37, UR9 ;  /* 0x0000000900257c02 */ /* 0x000fce0008000f00 */
.L_x_406:
[----:B------:R-:W-:-:S04]  /*2750*/  IMAD.WIDE R30, R51, 0x4, R36 ;  /* 0x00000004331e7825 */ /* 0x000fc800078e0224 */
[--C-:B------:R-:W-:Y:S01]  /*2760*/  IMAD.WIDE R34, R55, 0x4, R36.reuse ;  /* 0x0000000437227825 */ /* 0x100fe200078e0224 */
[----:B------:R-:W2:Y:S04]  /*2770*/  LDG.E.CONSTANT R39, desc[UR14][R30.64+-0x8] ;  /* 0xfffff80e1e277981 */ /* 0x000ea8000c1e9900 */
[----:B------:R-:W3:Y:S01]  /*2780*/  LDG.E.CONSTANT R60, desc[UR14][R34.64+-0x8] ;  /* 0xfffff80e223c7981 */ /* 0x000ee2000c1e9900 */
[----:B------:R-:W-:-:S03]  /*2790*/  IMAD.WIDE R2, R49, 0x4, R36 ;  /* 0x0000000431027825 */ /* 0x000fc600078e0224 */
[----:B------:R-:W4:Y:S04]  /*27a0*/  LDG.E.CONSTANT R57, desc[UR14][R30.64+-0x4] ;  /* 0xfffffc0e1e397981 */ /* 0x000f28000c1e9900 */
[----:B------:R-:W5:Y:S04]  /*27b0*/  LDG.E.CONSTANT R59, desc[UR14][R30.64] ;  /* 0x0000000e1e3b7981 */ /* 0x000f68000c1e9900 */
[----:B------:R-:W5:Y:S04]  /*27c0*/  LDG.E.CONSTANT R61, desc[UR14][R2.64+-0x8] ;  /* 0xfffff80e023d7981 */ /* 0x000f68000c1e9900 */
[----:B------:R-:W5:Y:S04]  /*27d0*/  LDG.E.CONSTANT R48, desc[UR14][R34.64+-0x4] ;  /* 0xfffffc0e22307981 */ /* 0x000f68000c1e9900 */
[----:B------:R-:W5:Y:S04]  /*27e0*/  LDG.E.CONSTANT R40, desc[UR14][R34.64] ;  /* 0x0000000e22287981 */ /* 0x000f68000c1e9900 */
[----:B------:R-:W5:Y:S04]  /*27f0*/  LDG.E.CONSTANT R54, desc[UR14][R30.64+0x4] ;  /* 0x0000040e1e367981 */ /* 0x000f68000c1e9900 */
[----:B------:R0:W5:Y:S04]  /*2800*/  LDG.E.CONSTANT R50, desc[UR14][R34.64+0x4] ;  /* 0x0000040e22327981 */ /* 0x000168000c1e9900 */
[----:B------:R-:W5:Y:S04]  /*2810*/  LDG.E.CONSTANT R52, desc[UR14][R2.64+-0x4] ;  /* 0xfffffc0e02347981 */ /* 0x000f68000c1e9900 */
[----:B------:R-:W5:Y:S04]  /*2820*/  LDG.E.CONSTANT R56, desc[UR14][R2.64] ;  /* 0x0000000e02387981 */ /* 0x000f68000c1e9900 */
[----:B------:R3:W5:Y:S04]  /*2830*/  LDG.E.CONSTANT R58, desc[UR14][R2.64+0x4] ;  /* 0x0000040e023a7981 */ /* 0x000768000c1e9900 */
[----:B0-----:R-:W-:Y:S01]  /*2840*/  LDS R35, [R27] ;  /* 0x000000001b237984 */ /* 0x001fe20000000800 */
[----:B--2---:R-:W-:Y:S01]  /*2850*/  FMUL R30, R44, R39 ;  /* 0x000000272c1e7220 */ /* 0x004fe20000400000 */
[----:B------:R-:W-:-:S04]  /*2860*/  IMAD.WIDE R38, R53, 0x4, R36 ;  /* 0x0000000435267825 */ /* 0x000fc800078e0224 */
[----:B---3--:R-:W-:Y:S01]  /*2870*/  FFMA R3, R43, R60, R30 ;  /* 0x0000003c2b037223 */ /* 0x008fe2000000001e */
[----:B------:R-:W2:Y:S04]  /*2880*/  LDG.E.CONSTANT R31, desc[UR14][R38.64+-0x8] ;  /* 0xfffff80e261f7981 */ /* 0x000ea8000c1e9900 */
[----:B------:R-:W3:Y:S04]  /*2890*/  LDG.E.CONSTANT R30, desc[UR14][R38.64+-0x4] ;  /* 0xfffffc0e261e7981 */ /* 0x000ee8000c1e9900 */
[----:B------:R-:W3:Y:S04]  /*28a0*/  LDG.E.CONSTANT R60, desc[UR14][R38.64] ;  /* 0x0000000e263c7981 */ /* 0x000ee8000c1e9900 */
[----:B------:R0:W3:Y:S01]  /*28b0*/  LDG.E.CONSTANT R34, desc[UR14][R38.64+0x4] ;  /* 0x0000040e26227981 */ /* 0x0000e2000c1e9900 */
[C---:B----4-:R-:W-:Y:S01]  /*28c0*/  FMUL R57, R44.reuse, R57 ;  /* 0x000000392c397220 */ /* 0x050fe20000400000 */
[----:B-----5:R-:W-:Y:S01]  /*28d0*/  FMUL R59, R44, R59 ;  /* 0x0000003b2c3b7220 */ /* 0x020fe20000400000 */
[----:B------:R-:W-:-:S02]  /*28e0*/  FFMA R61, R42, R61, R3 ;  /* 0x0000003d2a3d7223 */ /* 0x000fc40000000003 */
[C---:B------:R-:W-:Y:S01]  /*28f0*/  FFMA R48, R43.reuse, R48, R57 ;  /* 0x000000302b307223 */ /* 0x040fe20000000039 */
[----:B------:R-:W-:Y:S01]  /*2900*/  FFMA R40, R43, R40, R59 ;  /* 0x000000282b287223 */ /* 0x000fe2000000003b */
[----:B------:R-:W-:Y:S04]  /*2910*/  LDS R57, [R27+-0x4] ;  /* 0xfffffc001b397984 */ /* 0x000fe80000000800 */
[----:B------:R-:W1:Y:S04]  /*2920*/  LDS R59, [R27+-0x8] ;  /* 0xfffff8001b3b7984 */ /* 0x000e680000000800 */
[----:B------:R-:W4:Y:S01]  /*2930*/  LDS R3, [R27+0x4] ;  /* 0x000004001b037984 */ /* 0x000f220000000800 */
[----:B------:R-:W-:Y:S01]  /*2940*/  FMUL R54, R44, R54 ;  /* 0x000000362c367220 */ /* 0x000fe20000400000 */
[----:B------:R-:W-:-:S03]  /*2950*/  UIADD3 UR6, UPT, UPT, UR6, 0x4, URZ ;  /* 0x0000000406067890 */ /* 0x000fc6000fffe0ff */
[----:B------:R-:W-:Y:S01]  /*2960*/  FFMA R50, R43, R50, R54 ;  /* 0x000000322b327223 */ /* 0x000fe20000000036 */
[C---:B0-----:R-:W-:Y:S01]  /*2970*/  FFMA R39, R42.reuse, R52, R48 ;  /* 0x000000342a277223 */ /* 0x041fe20000000030 */
[C---:B------:R-:W-:Y:S01]  /*2980*/  FFMA R40, R42.reuse, R56, R40 ;  /* 0x000000382a287223 */ /* 0x040fe20000000028 */
[----:B------:R-:W-:Y:S01]  /*2990*/  UISETP.NE.AND UP0, UPT, UR6, URZ, UPT ;  /* 0x000000ff0600728c */ /* 0x000fe2000bf05270 */
[----:B------:R-:W-:Y:S01]  /*29a0*/  FFMA R50, R42, R58, R50 ;  /* 0x0000003a2a327223 */ /* 0x000fe20000000032 */
[----:B------:R-:W-:Y:S02]  /*29b0*/  IADD3 R55, PT, PT, R55, 0x4, RZ ;  /* 0x0000000437377810 */ /* 0x000fe40007ffe0ff */
[----:B------:R-:W-:Y:S02]  /*29c0*/  IADD3 R51, PT, PT, R51, 0x4, RZ ;  /* 0x0000000433337810 */ /* 0x000fe40007ffe0ff */
[----:B------:R-:W-:Y:S02]  /*29d0*/  IADD3 R49, PT, PT, R49, 0x4, RZ ;  /* 0x0000000431317810 */ /* 0x000fe40007ffe0ff */
[----:B------:R-:W-:Y:S01]  /*29e0*/  IADD3 R53, PT, PT, R53, 0x4, RZ ;  /* 0x0000000435357810 */ /* 0x000fe20007ffe0ff */
[C---:B--2---:R-:W-:Y:S01]  /*29f0*/  FFMA R2, R41.reuse, R31, R61 ;  /* 0x0000001f29027223 */ /* 0x044fe2000000003d */
[C---:B---3--:R-:W-:Y:S01]  /*2a00*/  FFMA R30, R41.reuse, R30, R39 ;  /* 0x0000001e291e7223 */ /* 0x048fe20000000027 */
[C---:B------:R-:W-:Y:S01]  /*2a10*/  FFMA R40, R41.reuse, R60, R40 ;  /* 0x0000003c29287223 */ /* 0x040fe20000000028 */
[----:B------:R-:W-:Y:S01]  /*2a20*/  FFMA R34, R41, R34, R50 ;  /* 0x0000002229227223 */ /* 0x000fe20000000032 */
[-C--:B-1----:R-:W-:Y:S01]  /*2a30*/  FFMA R2, R2, R0.reuse, R59 ;  /* 0x0000000002027223 */ /* 0x082fe2000000003b */
[-C--:B------:R-:W-:Y:S01]  /*2a40*/  FFMA R30, R30, R0.reuse, R57 ;  /* 0x000000001e1e7223 */ /* 0x080fe20000000039 */
[-C--:B------:R-:W-:Y:S01]  /*2a50*/  FFMA R40, R40, R0.reuse, R35 ;  /* 0x0000000028287223 */ /* 0x080fe20000000023 */
[----:B----4-:R-:W-:-:S02]  /*2a60*/  FFMA R34, R34, R0, R3 ;  /* 0x0000000022227223 */ /* 0x010fc40000000003 */
[----:B------:R-:W-:Y:S04]  /*2a70*/  STS [R27+-0x8], R2 ;  /* 0xfffff8021b007388 */ /* 0x000fe80000000800 */
[----:B------:R-:W-:Y:S04]  /*2a80*/  STS [R27+-0x4], R30 ;  /* 0xfffffc1e1b007388 */ /* 0x000fe80000000800 */
[----:B------:R-:W-:Y:S04]  /*2a90*/  STS [R27], R40 ;  /* 0x000000281b007388 */ /* 0x000fe80000000800 */
[----:B------:R0:W-:Y:S02]  /*2aa0*/  STS [R27+0x4], R34 ;  /* 0x000004221b007388 */ /* 0x0001e40000000800 */
[----:B0-----:R-:W-:Y:S01]  /*2ab0*/  IADD3 R27, PT, PT, R27, 0x10, RZ ;  /* 0x000000101b1b7810 */ /* 0x001fe20007ffe0ff */
[----:B------:R-:W-:Y:S06]  /*2ac0*/  BRA.U UP0, `(.L_x_406) ;  /* 0xfffffffd00207547 */ /* 0x000fec000b83ffff */
[----:B------:R-:W-:-:S05]  /*2ad0*/  UMOV UR6, UR8 ;  /* 0x0000000800067c82 */ /* 0x000fca0008000000 */
.L_x_405:
[----:B------:R-:W-:-:S09]  /*2ae0*/  UISETP.NE.AND UP0, UPT, UR11, URZ, UPT ;  /* 0x000000ff0b00728c */ /* 0x000fd2000bf05270 */
[----:B------:R-:W-:Y:S05]  /*2af0*/  BRA.U !UP0, `(.L_x_407) ;  /* 0x0000000108f07547 */ /* 0x000fea000b800000 */
[----:B------:R-:W-:Y:S02]  /*2b00*/  UISETP.NE.AND UP0, UPT, UR11, 0x1, UPT ;  /* 0x000000010b00788c */ /* 0x000fe4000bf05270 */
[----:B------:R-:W-:-:S07]  /*2b10*/  ULOP3.LUT UP1, URZ, UR17, 0x1, URZ, 0xc0, !UPT ;  /* 0x0000000111ff7892 */ /* 0x000fce000f82c0ff */
[----:B------:R-:W-:Y:S05]  /*2b20*/  BRA.U !UP0, `(.L_x_408) ;  /* 0x0000000108887547 */ /* 0x000fea000b800000 */
[----:B------:R-:W0:Y:S01]  /*2b30*/  LDC.64 R2, c[0x0][0x3a8] ;  /* 0x0000ea00ff027b82 */ /* 0x000e220000000a00 */
[----:B------:R-:W-:Y:S02]  /*2b40*/  IADD3 R37, PT, PT, R47, UR6, RZ ;  /* 0x000000062f257c10 */ /* 0x000fe4000fffe0ff */
[----:B------:R-:W-:Y:S02]  /*2b50*/  IADD3 R35, PT, PT, R46, UR6, RZ ;  /* 0x000000062e237c10 */ /* 0x000fe4000fffe0ff */
[----:B------:R-:W-:Y:S02]  /*2b60*/  IADD3 R31, PT, PT, R45, UR6, RZ ;  /* 0x000000062d1f7c10 */ /* 0x000fe4000fffe0ff */
[----:B------:R-:W-:Y:S01]  /*2b70*/  IADD3 R39, PT, PT, R29, UR6, RZ ;  /* 0x000000061d277c10 */ /* 0x000fe2000fffe0ff */
[----:B0-----:R-:W-:-:S04]  /*2b80*/  IMAD.WIDE R36, R37, 0x4, R2 ;  /* 0x0000000425247825 */ /* 0x001fc800078e0202 */
[--C-:B------:R-:W-:Y:S01]  /*2b90*/  IMAD.WIDE R34, R35, 0x4, R2.reuse ;  /* 0x0000000423227825 */ /* 0x100fe200078e0202 */
[----:B------:R-:W2:Y:S04]  /*2ba0*/  LDG.E.CONSTANT R27, desc[UR14][R36.64] ;  /* 0x0000000e241b7981 */ /* 0x000ea8000c1e9900 */
[----:B------:R0:W3:Y:S01]  /*2bb0*/  LDG.E.CONSTANT R49, desc[UR14][R36.64+0x4] ;  /* 0x0000040e24317981 */ /* 0x0000e2000c1e9900 */
[----:B------:R-:W-:-:S03]  /*2bc0*/  IMAD.WIDE R30, R31, 0x4, R2 ;  /* 0x000000041f1e7825 */ /* 0x000fc600078e0202 */
[----:B------:R-:W4:Y:S01]  /*2bd0*/  LDG.E.CONSTANT R38, desc[UR14][R34.64] ;  /* 0x0000000e22267981 */ /* 0x000f22000c1e9900 */
[----:B------:R-:W-:-:S03]  /*2be0*/  IMAD.WIDE R2, R39, 0x4, R2 ;  /* 0x0000000427027825 */ /* 0x000fc600078e0202 */
[----:B------:R-:W5:Y:S04]  /*2bf0*/  LDG.E.CONSTANT R50, desc[UR14][R34.64+0x4] ;  /* 0x0000040e22327981 */ /* 0x000f68000c1e9900 */
[----:B------:R-:W5:Y:S04]  /*2c00*/  LDG.E.CONSTANT R39, desc[UR14][R30.64] ;  /* 0x0000000e1e277981 */ /* 0x000f68000c1e9900 */
[----:B------:R1:W5:Y:S04]  /*2c10*/  LDG.E.CONSTANT R52, desc[UR14][R30.64+0x4] ;  /* 0x0000040e1e347981 */ /* 0x000368000c1e9900 */
[----:B------:R-:W5:Y:S04]  /*2c20*/  LDG.E.CONSTANT R40, desc[UR14][R2.64] ;  /* 0x0000000e02287981 */ /* 0x000f68000c1e9900 */
[----:B------:R1:W5:Y:S01]  /*2c30*/  LDG.E.CONSTANT R51, desc[UR14][R2.64+0x4] ;  /* 0x0000040e02337981 */ /* 0x000362000c1e9900 */
[----:B------:R-:W-:Y:S01]  /*2c40*/  MOV R48, UR6 ;  /* 0x0000000600307c02 */ /* 0x000fe20008000f00 */
[----:B------:R-:W-:-:S03]  /*2c50*/  UIADD3 UR6, UPT, UPT, UR6, 0x2, URZ ;  /* 0x0000000206067890 */ /* 0x000fc6000fffe0ff */
[----:B0-----:R-:W-:-:S05]  /*2c60*/  LEA R37, R48, R21, 0x2 ;  /* 0x0000001530257211 */ /* 0x001fca00078e10ff */
[----:B------:R-:W0:Y:S04]  /*2c70*/  LDS R48, [R37] ;  /* 0x0000000025307984 */ /* 0x000e280000000800 */
[----:B------:R-:W0:Y:S01]  /*2c80*/  LDS R54, [R37+0x4] ;  /* 0x0000040025367984 */ /* 0x000e220000000800 */
[C---:B--2---:R-:W-:Y:S01]  /*2c90*/  FMUL R36, R44.reuse, R27 ;  /* 0x0000001b2c247220 */ /* 0x044fe20000400000 */
[----:B---3--:R-:W-:-:S03]  /*2ca0*/  FMUL R49, R44, R49 ;  /* 0x000000312c317220 */ /* 0x008fc60000400000 */
[C---:B----4-:R-:W-:Y:S01]  /*2cb0*/  FFMA R27, R43.reuse, R38, R36 ;  /* 0x000000262b1b7223 */ /* 0x050fe20000000024 */
[----:B-----5:R-:W-:-:S03]  /*2cc0*/  FFMA R49, R43, R50, R49 ;  /* 0x000000322b317223 */ /* 0x020fc60000000031 */
[C---:B-1----:R-:W-:Y:S01]  /*2cd0*/  FFMA R30, R42.reuse, R39, R27 ;  /* 0x000000272a1e7223 */ /* 0x042fe2000000001b */
[----:B------:R-:W-:-:S03]  /*2ce0*/  FFMA R52, R42, R52, R49 ;  /* 0x000000342a347223 */ /* 0x000fc60000000031 */
[C---:B------:R-:W-:Y:S01]  /*2cf0*/  FFMA R3, R41.reuse, R40, R30 ;  /* 0x0000002829037223 */ /* 0x040fe2000000001e */
[----:B------:R-:W-:-:S03]  /*2d00*/  FFMA R51, R41, R51, R52 ;  /* 0x0000003329337223 */ /* 0x000fc60000000034 */
[-C--:B0-----:R-:W-:Y:S01]  /*2d10*/  FFMA R48, R3, R0.reuse, R48 ;  /* 0x0000000003307223 */ /* 0x081fe20000000030 */
[----:B------:R-:W-:-:S04]  /*2d20*/  FFMA R54, R51, R0, R54 ;  /* 0x0000000033367223 */ /* 0x000fc80000000036 */
[----:B------:R0:W-:Y:S04]  /*2d30*/  STS [R37], R48 ;  /* 0x0000003025007388 */ /* 0x0001e80000000800 */
[----:B------:R0:W-:Y:S02]  /*2d40*/  STS [R37+0x4], R54 ;  /* 0x0000043625007388 */ /* 0x0001e40000000800 */
.L_x_408:
[----:B------:R-:W-:Y:S05]  /*2d50*/  BRA.U !UP1, `(.L_x_407) ;  /* 0x0000000109587547 */ /* 0x000fea000b800000 */
[----:B------:R-:W1:Y:S01]  /*2d60*/  LDC.64 R2, c[0x0][0x3a8] ;  /* 0x0000ea00ff027b82 */ /* 0x000e620000000a00 */
[----:B------:R-:W-:Y:S01]  /*2d70*/  IADD3 R31, PT, PT, R47, UR6, RZ ;  /* 0x000000062f1f7c10 */ /* 0x000fe2000fffe0ff */
[----:B------:R-:W-:Y:S01]  /*2d80*/  VIADD R35, R46, UR6 ;  /* 0x000000062e237c36 */ /* 0x000fe20008000000 */
[----:B0-----:R-:W-:Y:S02]  /*2d90*/  IADD3 R37, PT, PT, R45, UR6, RZ ;  /* 0x000000062d257c10 */ /* 0x001fe4000fffe0ff */
[----:B------:R-:W-:Y:S01]  /*2da0*/  IADD3 R29, PT, PT, R29, UR6, RZ ;  /* 0x000000061d1d7c10 */ /* 0x000fe2000fffe0ff */
[----:B-1----:R-:W-:-:S04]  /*2db0*/  IMAD.WIDE R30, R31, 0x4, R2 ;  /* 0x000000041f1e7825 */ /* 0x002fc800078e0202 */
[--C-:B------:R-:W-:Y:S02]  /*2dc0*/  IMAD.WIDE R34, R35, 0x4, R2.reuse ;  /* 0x0000000423227825 */ /* 0x100fe400078e0202 */
[----:B------:R-:W2:Y:S02]  /*2dd0*/  LDG.E.CONSTANT R31, desc[UR14][R30.64] ;  /* 0x0000000e1e1f7981 */ /* 0x000ea4000c1e9900 */
[--C-:B------:R-:W-:Y:S02]  /*2de0*/  IMAD.WIDE R36, R37, 0x4, R2.reuse ;  /* 0x0000000425247825 */ /* 0x100fe400078e0202 */
[----:B------:R-:W3:Y:S02]  /*2df0*/  LDG.E.CONSTANT R34, desc[UR14][R34.64] ;  /* 0x0000000e22227981 */ /* 0x000ee4000c1e9900 */
[----:B------:R-:W-:Y:S02]  /*2e00*/  IMAD.WIDE R2, R29, 0x4, R2 ;  /* 0x000000041d027825 */ /* 0x000fe400078e0202 */
[----:B------:R-:W4:Y:S04]  /*2e10*/  LDG.E.CONSTANT R36, desc[UR14][R36.64] ;  /* 0x0000000e24247981 */ /* 0x000f28000c1e9900 */
[----:B------:R-:W5:Y:S01]  /*2e20*/  LDG.E.CONSTANT R2, desc[UR14][R2.64] ;  /* 0x0000000e02027981 */ /* 0x000f62000c1e9900 */
[----:B------:R-:W-:-:S04]  /*2e30*/  MOV R38, UR6 ;  /* 0x0000000600267c02 */ /* 0x000fc80008000f00 */
[----:B------:R-:W-:-:S05]  /*2e40*/  LEA R27, R38, R21, 0x2 ;  /* 0x00000015261b7211 */ /* 0x000fca00078e10ff */
[----:B------:R-:W0:Y:S01]  /*2e50*/  LDS R38, [R27] ;  /* 0x000000001b267984 */ /* 0x000e220000000800 */
[----:B--2---:R-:W-:-:S04]  /*2e60*/  FMUL R44, R44, R31 ;  /* 0x0000001f2c2c7220 */ /* 0x004fc80000400000 */
[----:B---3--:R-:W-:-:S04]  /*2e70*/  FFMA R43, R43, R34, R44 ;  /* 0x000000222b2b7223 */ /* 0x008fc8000000002c */
[----:B----4-:R-:W-:-:S04]  /*2e80*/  FFMA R42, R42, R36, R43 ;  /* 0x000000242a2a7223 */ /* 0x010fc8000000002b */
[----:B-----5:R-:W-:-:S04]  /*2e90*/  FFMA R41, R41, R2, R42 ;  /* 0x0000000229297223 */ /* 0x020fc8000000002a */
[----:B0-----:R-:W-:-:S05]  /*2ea0*/  FFMA R38, R41, R0, R38 ;  /* 0x0000000029267223 */ /* 0x001fca0000000026 */
[----:B------:R1:W-:Y:S02]  /*2eb0*/  STS [R27], R38 ;  /* 0x000000261b007388 */ /* 0x0003e40000000800 */
.L_x_407:
[----:B------:R-:W-:-:S07]  /*2ec0*/  IADD3 R20, PT, PT, R20, 0x1, RZ ;  /* 0x0000000114147810 */ /* 0x000fce0007ffe0ff */
.L_x_392:
[----:B------:R-:W-:Y:S05]  /*2ed0*/  BSYNC.RECONVERGENT B2 ;  /* 0x0000000000027941 */ /* 0x000fea0003800200 */
.L_x_391:
[----:B------:R-:W2:Y:S01]  /*2ee0*/  LDCU UR6, c[0x0][0x3d0] ;  /* 0x00007a00ff0677ac */ /* 0x000ea20008000800 */
[----:B------:R-:W-:-:S04]  /*2ef0*/  UIADD3 UR5, UPT, UPT, UR5, 0x1, URZ ;  /* 0x0000000105057890 */ /* 0x000fc8000fffe0ff */
[----:B--2---:R-:W-:-:S09]  /*2f00*/  UISETP.NE.AND UP0, UPT, UR5, UR6, UPT ;  /* 0x000000060500728c */ /* 0x004fd2000bf05270 */
[----:B------:R-:W-:Y:S05]  /*2f10*/  BRA.U UP0, `(.L_x_409) ;  /* 0xffffffe900d07547 */ /* 0x000fea000b83ffff */
[----:B------:R-:W2:Y:S01]  /*2f20*/  LDCU UR5, c[0x0][0x384] ;  /* 0x00007080ff0577ac */ /* 0x000ea20008000800 */
[----:B------:R-:W-:-:S04]  /*2f30*/  UIADD3 UR4, UPT, UPT, UR4, 0x1, URZ ;  /* 0x0000000104047890 */ /* 0x000fc8000fffe0ff */
[----:B--2---:R-:W-:-:S09]  /*2f40*/  UISETP.NE.AND UP0, UPT, UR4, UR5, UPT ;  /* 0x000000050400728c */ /* 0x004fd2000bf05270 */
[----:B------:R-:W-:Y:S05]  /*2f50*/  BRA.U UP0, `(.L_x_410) ;  /* 0xffffffe900487547 */ /* 0x000fea000b83ffff */
.L_x_373:
[----:B------:R-:W4:Y:S01]  /*2f60*/  LDC R9, c[0x0][0x380] ;  /* 0x0000e000ff097b82 */ /* 0x000f220000000800 */
[----:B------:R-:W0:Y:S01]  /*2f70*/  LDCU UR4, c[0x0][0x3c8] ;  /* 0x00007900ff0477ac */ /* 0x000e220008000800 */
[----:B------:R-:W-:Y:S01]  /*2f80*/  ISETP.GT.AND P0, PT, R20, RZ, PT ;  /* 0x000000ff1400720c */ /* 0x000fe20003f04270 */
[----:B------:R-:W-:-:S04]  /*2f90*/  IMAD R25, R28, UR7, R25 ;  /* 0x000000071c197c24 */ /* 0x000fc8000f8e0219 */
[----:B0-----:R-:W-:-:S04]  /*2fa0*/  IMAD R2, R26, UR4, R25 ;  /* 0x000000041a027c24 */ /* 0x001fc8000f8e0219 */
[----:B----4-:R-:W-:-:S04]  /*2fb0*/  IMAD R2, R2, R9, RZ ;  /* 0x0000000902027224 */ /* 0x010fc800078e02ff */
[----:B------:R-:W-:Y:S05]  /*2fc0*/  @P0 BRA `(.L_x_411) ;  /* 0x0000000000e80947 */ /* 0x000fea0003800000 */
[----:B------:R-:W-:-:S13]  /*2fd0*/  ISETP.GE.AND P0, PT, R9, 0x1, PT ;  /* 0x000000010900780c */ /* 0x000fda0003f06270 */
[----:B------:R-:W-:Y:S05]  /*2fe0*/  @!P0 EXIT ;  /* 0x000000000000894d */ /* 0x000fea0003800000 */
[C---:B-123--:R-:W-:Y:S01]  /*2ff0*/  IADD3 R0, PT, PT, R9.reuse, -0x1, RZ ;  /* 0xffffffff09007810 */ /* 0x04efe20007ffe0ff */
[----:B------:R-:W-:Y:S01]  /*3000*/  HFMA2 R3, -RZ, RZ, 0, 0 ;  /* 0x00000000ff037431 */ /* 0x000fe200000001ff */
[----:B------:R-:W-:Y:S02]  /*3010*/  LOP3.LUT R6, R9, 0x7, RZ, 0xc0, !PT ;  /* 0x0000000709067812 */ /* 0x000fe400078ec0ff */
[----:B------:R-:W-:Y:S02]  /*3020*/  ISETP.GE.U32.AND P0, PT, R0, 0x7, PT ;  /* 0x000000070000780c */ /* 0x000fe40003f06070 */
[----:B------:R-:W-:-:S11]  /*3030*/  ISETP.NE.AND P1, PT, R6, RZ, PT ;  /* 0x000000ff0600720c */ /* 0x000fd60003f25270 */
[----:B------:R-:W-:Y:S05]  /*3040*/  @!P0 BRA `(.L_x_412) ;  /* 0x0000000000548947 */ /* 0x000fea0003800000 */
[----:B------:R-:W0:Y:S01]  /*3050*/  LDCU.64 UR4, c[0x0][0x3f0] ;  /* 0x00007e00ff0477ac */ /* 0x000e220008000a00 */
[----:B------:R-:W-:Y:S02]  /*3060*/  LOP3.LUT R3, R9, 0x7ffffff8, RZ, 0xc0, !PT ;  /* 0x7ffffff809037812 */ /* 0x000fe400078ec0ff */
[----:B------:R-:W-:Y:S02]  /*3070*/  MOV R7, R2 ;  /* 0x0000000200077202 */ /* 0x000fe40000000f00 */
[----:B------:R-:W-:Y:S01]  /*3080*/  IADD3 R0, PT, PT, -R3, RZ, RZ ;  /* 0x000000ff03007210 */ /* 0x000fe20007ffe1ff */
[----:B0-----:R-:W-:-:S04]  /*3090*/  UIADD3 UR4, UP0, UPT, UR4, 0x10, URZ ;  /* 0x0000001004047890 */ /* 0x001fc8000ff1e0ff */
[----:B------:R-:W-:-:S12]  /*30a0*/  UIADD3.X UR5, UPT, UPT, URZ, UR5, URZ, UP0, !UPT ;  /* 0x00000005ff057290 */ /* 0x000fd800087fe4ff */
.L_x_413:
[----:B0-----:R-:W-:Y:S02]  /*30b0*/  MOV R4, UR4 ;  /* 0x0000000400047c02 */ /* 0x001fe40008000f00 */
[----:B------:R-:W-:Y:S02]  /*30c0*/  MOV R5, UR5 ;  /* 0x0000000500057c02 */ /* 0x000fe40008000f00 */
[----:B------:R-:W-:Y:S01]  /*30d0*/  IADD3 R0, PT, PT, R0, 0x8, RZ ;  /* 0x0000000800007810 */ /* 0x000fe20007ffe0ff */
[----:B------:R-:W-:-:S03]  /*30e0*/  IMAD.WIDE R4, R7, 0x4, R4 ;  /* 0x0000000407047825 */ /* 0x000fc600078e0204 */
[----:B------:R-:W-:Y:S02]  /*30f0*/  ISETP.NE.AND P0, PT, R0, RZ, PT ;  /* 0x000000ff0000720c */ /* 0x000fe40003f05270 */
[----:B------:R-:W-:Y:S01]  /*3100*/  IADD3 R7, PT, PT, R7, 0x8, RZ ;  /* 0x0000000807077810 */ /* 0x000fe20007ffe0ff */
[----:B------:R0:W-:Y:S04]  /*3110*/  STG.E desc[UR14][R4.64+-0x10], RZ ;  /* 0xfffff0ff04007986 */ /* 0x0001e8000c10190e */
[----:B------:R0:W-:Y:S04]  /*3120*/  STG.E desc[UR14][R4.64+-0xc], RZ ;  /* 0xfffff4ff04007986 */ /* 0x0001e8000c10190e */
[----:B------:R0:W-:Y:S04]  /*3130*/  STG.E desc[UR14][R4.64+-0x8], RZ ;  /* 0xfffff8ff04007986 */ /* 0x0001e8000c10190e */
[----:B------:R0:W-:Y:S04]  /*3140*/  STG.E desc[UR14][R4.64+-0x4], RZ ;  /* 0xfffffcff04007986 */ /* 0x0001e8000c10190e */
[----:B------:R0:W-:Y:S04]  /*3150*/  STG.E desc[UR14][R4.64], RZ ;  /* 0x000000ff04007986 */ /* 0x0001e8000c10190e */
[----:B------:R0:W-:Y:S04]  /*3160*/  STG.E desc[UR14][R4.64+0x4], RZ ;  /* 0x000004ff04007986 */ /* 0x0001e8000c10190e */
[----:B------:R0:W-:Y:S04]  /*3170*/  STG.E desc[UR14][R4.64+0x8], RZ ;  /* 0x000008ff04007986 */ /* 0x0001e8000c10190e */
[----:B------:R0:W-:Y:S01]  /*3180*/  STG.E desc[UR14][R4.64+0xc], RZ ;  /* 0x00000cff04007986 */ /* 0x0001e2000c10190e */
[----:B------:R-:W-:Y:S05]  /*3190*/  @P0 BRA `(.L_x_413) ;  /* 0xfffffffc00c40947 */ /* 0x000fea000383ffff */
.L_x_412:
[----:B------:R-:W-:Y:S05]  /*31a0*/  @!P1 EXIT ;  /* 0x000000000000994d */ /* 0x000fea0003800000 */
[----:B------:R-:W-:Y:S02]  /*31b0*/  ISETP.GE.U32.AND P0, PT, R6, 0x4, PT ;  /* 0x000000040600780c */ /* 0x000fe40003f06070 */
[----:B------:R-:W-:-:S04]  /*31c0*/  LOP3.LUT R0, R9, 0x3, RZ, 0xc0, !PT ;  /* 0x0000000309007812 */ /* 0x000fc800078ec0ff */
[----:B------:R-:W-:-:S07]  /*31d0*/  ISETP.NE.AND P1, PT, R0, RZ, PT ;  /* 0x000000ff0000720c */ /* 0x000fce0003f25270 */
[----:B------:R-:W-:Y:S06]  /*31e0*/  @!P0 BRA `(.L_x_414) ;  /* 0x0000000000208947 */ /* 0x000fec0003800000 */
[----:B0-----:R-:W0:Y:S01]  /*31f0*/  LDC.64 R4, c[0x0][0x3f0] ;  /* 0x0000fc00ff047b82 */ /* 0x001e220000000a00 */
[----:B------:R-:W-:Y:S02]  /*3200*/  IADD3 R7, PT, PT, R2, R3, RZ ;  /* 0x0000000302077210 */ /* 0x000fe40007ffe0ff */
[----:B------:R-:W-:-:S03]  /*3210*/  IADD3 R3, PT, PT, R3, 0x4, RZ ;  /* 0x0000000403037810 */ /* 0x000fc60007ffe0ff */
[----:B0-----:R-:W-:-:S05]  /*3220*/  IMAD.WIDE R4, R7, 0x4, R4 ;  /* 0x0000000407047825 */ /* 0x001fca00078e0204 */
[----:B------:R1:W-:Y:S04]  /*3230*/  STG.E desc[UR14][R4.64], RZ ;  /* 0x000000ff04007986 */ /* 0x0003e8000c10190e */
[----:B------:R1:W-:Y:S04]  /*3240*/  STG.E desc[UR14][R4.64+0x4], RZ ;  /* 0x000004ff04007986 */ /* 0x0003e8000c10190e */
[----:B------:R1:W-:Y:S04]  /*3250*/  STG.E desc[UR14][R4.64+0x8], RZ ;  /* 0x000008ff04007986 */ /* 0x0003e8000c10190e */
[----:B------:R1:W-:Y:S02]  /*3260*/  STG.E desc[UR14][R4.64+0xc], RZ ;  /* 0x00000cff04007986 */ /* 0x0003e4000c10190e */
.L_x_414:
[----:B------:R-:W-:Y:S05]  /*3270*/  @!P1 EXIT ;  /* 0x000000000000994d */ /* 0x000fea0003800000 */
[----:B------:R-:W-:Y:S02]  /*3280*/  ISETP.NE.AND P1, PT, R0, 0x1, PT ;  /* 0x000000010000780c */ /* 0x000fe40003f25270 */
[----:B------:R-:W-:-:S04]  /*3290*/  LOP3.LUT R0, R9, 0x1, RZ, 0xc0, !PT ;  /* 0x0000000109007812 */ /* 0x000fc800078ec0ff */
[----:B------:R-:W-:-:S07]  /*32a0*/  ISETP.NE.U32.AND P0, PT, R0, 0x1, PT ;  /* 0x000000010000780c */ /* 0x000fce0003f05070 */
[----:B01----:R-:W0:Y:S01]  /*32b0*/  @P1 LDC.64 R4, c[0x0][0x3f0] ;  /* 0x0000fc00ff041b82 */ /* 0x003e220000000a00 */
[----:B------:R-:W-:-:S05]  /*32c0*/  @P1 IADD3 R7, PT, PT, R2, R3, RZ ;  /* 0x0000000302071210 */ /* 0x000fca0007ffe0ff */
[----:B0-----:R-:W-:-:S05]  /*32d0*/  @P1 IMAD.WIDE R4, R7, 0x4, R4 ;  /* 0x0000000407041825 */ /* 0x001fca00078e0204 */
[----:B------:R0:W-:Y:S04]  /*32e0*/  @P1 STG.E desc[UR14][R4.64], RZ ;  /* 0x000000ff04001986 */ /* 0x0001e8000c10190e */
[----:B------:R0:W-:Y:S01]  /*32f0*/  @P1 STG.E desc[UR14][R4.64+0x4], RZ ;  /* 0x000004ff04001986 */ /* 0x0001e2000c10190e */
[----:B------:R-:W-:Y:S05]  /*3300*/  @P0 EXIT ;  /* 0x000000000000094d */ /* 0x000fea0003800000 */
[----:B0-----:R-:W0:Y:S01]  /*3310*/  LDC.64 R4, c[0x0][0x3f0] ;  /* 0x0000fc00ff047b82 */ /* 0x001e220000000a00 */
[----:B------:R-:W-:-:S04]  /*3320*/  @P1 IADD3 R3, PT, PT, R3, 0x2, RZ ;  /* 0x0000000203031810 */ /* 0x000fc80007ffe0ff */
[----:B------:R-:W-:-:S05]  /*3330*/  IADD3 R3, PT, PT, R2, R3, RZ ;  /* 0x0000000302037210 */ /* 0x000fca0007ffe0ff */
[----:B0-----:R-:W-:-:S05]  /*3340*/  IMAD.WIDE R2, R3, 0x4, R4 ;  /* 0x0000000403027825 */ /* 0x001fca00078e0204 */
[----:B------:R-:W-:Y:S01]  /*3350*/  STG.E desc[UR14][R2.64], RZ ;  /* 0x000000ff02007986 */ /* 0x000fe2000c10190e */
[----:B------:R-:W-:Y:S05]  /*3360*/  EXIT ;  /* 0x000000000000794d */ /* 0x000fea0003800000 */
.L_x_411:
[----:B------:R-:W-:-:S13]  /*3370*/  ISETP.GE.AND P0, PT, R9, 0x1, PT ;  /* 0x000000010900780c */ /* 0x000fda0003f06270 */
[----:B------:R-:W-:Y:S05]  /*3380*/  @!P0 EXIT ;  /* 0x000000000000894d */ /* 0x000fea0003800000 */
[C---:B-123--:R-:W-:Y:S02]  /*3390*/  IADD3 R0, PT, PT, R9.reuse, -0x1, RZ ;  /* 0xffffffff09007810 */ /* 0x04efe40007ffe0ff */
[----:B------:R-:W-:Y:S02]  /*33a0*/  I2FP.F32.U32 R3, R20 ;  /* 0x0000001400037245 */ /* 0x000fe40000201000 */
[----:B------:R-:W-:Y:S02]  /*33b0*/  ISETP.GE.U32.AND P0, PT, R0, 0x7, PT ;  /* 0x000000070000780c */ /* 0x000fe40003f06070 */
[----:B------:R-:W-:Y:S02]  /*33c0*/  LOP3.LUT R5, R9, 0x7, RZ, 0xc0, !PT ;  /* 0x0000000709057812 */ /* 0x000fe400078ec0ff */
[----:B------:R-:W-:-:S09]  /*33d0*/  MOV R4, RZ ;  /* 0x000000ff00047202 */ /* 0x000fd20000000f00 */
[----:B------:R-:W-:Y:S05]  /*33e0*/  @!P0 BRA `(.L_x_415) ;  /* 0x00000008003c8947 */ /* 0x000fea0003800000 */
[----:B------:R-:W0:Y:S01]  /*33f0*/  S2UR UR5, SR_CgaCtaId ;  /* 0x00000000000579c3 */ /* 0x000e220000008800 */
[----:B------:R-:W-:Y:S01]  /*3400*/  UMOV UR4, 0x400 ;  /* 0x0000040000047882 */ /* 0x000fe20000000000 */
[----:B------:R-:W-:Y:S02]  /*3410*/  LOP3.LUT R4, R9, 0x7ffffff8, RZ, 0xc0, !PT ;  /* 0x7ffffff809047812 */ /* 0x000fe400078ec0ff */
[----:B------:R-:W-:Y:S02]  /*3420*/  MOV R6, R2 ;  /* 0x0000000200067202 */ /* 0x000fe40000000f00 */
[----:B------:R-:W-:Y:S02]  /*3430*/  IADD3 R7, PT, PT, -R4, RZ, RZ ;  /* 0x000000ff04077210 */ /* 0x000fe40007ffe1ff */
[----:B------:R-:W1:Y:S01]  /*3440*/  LDC.64 R10, c[0x0][0x3f0] ;  /* 0x0000fc00ff0a7b82 */ /* 0x000e620000000a00 */
[----:B0-----:R-:W-:-:S06]  /*3450*/  ULEA UR4, UR5, UR4, 0x18 ;  /* 0x0000000405047291 */ /* 0x001fcc000f8ec0ff */
[----:B------:R-:W-:Y:S02]  /*3460*/  LEA R21, R24, UR4, 0x2 ;  /* 0x0000000418157c11 */ /* 0x000fe4000f8e10ff */
[----:B-1----:R-:W-:Y:S02]  /*3470*/  IADD3 R10, P0, PT, R10, 0x10, RZ ;  /* 0x000000100a0a7810 */ /* 0x002fe40007f1e0ff */
[----:B------:R-:W-:Y:S02]  /*3480*/  IADD3 R8, PT, PT, R21, 0x10, RZ ;  /* 0x0000001015087810 */ /* 0x000fe40007ffe0ff */
[----:B------:R-:W-:-:S09]  /*3490*/  IADD3.X R11, PT, PT, RZ, R11, RZ, P0, !PT ;  /* 0x0000000bff0b7210 */ /* 0x000fd200007fe4ff */
.L_x_432:
[----:B------:R-:W0:Y:S01]  /*34a0*/  LDS R0, [R8+-0x10] ;  /* 0xfffff00008007984 */ /* 0x000e220000000800 */
[----:B------:R-:W1:Y:S01]  /*34b0*/  MUFU.RCP R12, R3 ;  /* 0x00000003000c7308 */ /* 0x000e620000001000 */
[----:B------:R-:W-:Y:S01]  /*34c0*/  BSSY.RECONVERGENT B2, `(.L_x_416) ;  /* 0x000000c000027945 */ /* 0x000fe20003800200 */
[----:B-1----:R-:W-:-:S04]  /*34d0*/  FFMA R9, -R3, R12, 1 ;  /* 0x3f80000003097423 */ /* 0x002fc8000000010c */
[----:B------:R-:W-:Y:S01]  /*34e0*/  FFMA R9, R12, R9, R12 ;  /* 0x000000090c097223 */ /* 0x000fe2000000000c */
[----:B------:R-:W-:Y:S01]  /*34f0*/  IMAD.WIDE R12, R6, 0x4, R10 ;  /* 0x00000004060c7825 */ /* 0x000fe200078e020a */
[----:B0-----:R-:W0:Y:S03]  /*3500*/  FCHK P0, R0, R3 ;  /* 0x0000000300007302 */ /* 0x001e260000000000 */
[----:B------:R-:W-:-:S04]  /*3510*/  FFMA R14, R0, R9, RZ ;  /* 0x00000009000e7223 */ /* 0x000fc800000000ff */
[----:B------:R-:W-:-:S04]  /*3520*/  FFMA R15, -R3, R14, R0 ;  /* 0x0000000e030f7223 */ /* 0x000fc80000000100 */
[----:B------:R-:W-:Y:S01]  /*3530*/  FFMA R9, R9, R15, R14 ;  /* 0x0000000f09097223 */ /* 0x000fe2000000000e */
[----:B0-----:R-:W-:Y:S06]  /*3540*/  @!P0 BRA `(.L_x_417) ;  /* 0x00000000000c8947 */ /* 0x001fec0003800000 */
[----:B------:R-:W-:-:S07]  /*3550*/  MOV R30, 0x3570 ;  /* 0x00003570001e7802 */ /* 0x000fce0000000f00 */
[----:B-----5:R-:W-:Y:S05]  /*3560*/  CALL.REL.NOINC `($__internal_10_$__cuda_sm3x_div_rn_noftz_f32_slowpath) ;  /* 0x0000001000047944 */ /* 0x020fea0003c00000 */
[----:B------:R-:W-:-:S07]  /*3570*/  MOV R9, R0 ;  /* 0x0000000000097202 */ /* 0x000fce0000000f00 */
.L_x_417:
[----:B------:R-:W-:Y:S05]  /*3580*/  BSYNC.RECONVERGENT B2 ;  /* 0x0000000000027941 */ /* 0x000fea0003800200 */
.L_x_416:
[----:B-----5:R-:W0:Y:S01]  /*3590*/  LDS R16, [R8+-0xc] ;  /* 0xfffff40008107984 */ /* 0x020e220000000800 */
[----:B------:R-:W1:Y:S01]  /*35a0*/  MUFU.RCP R0, R3 ;  /* 0x0000000300007308 */ /* 0x000e620000001000 */
[----:B------:R-:W-:Y:S02]  /*35b0*/  BSSY.RECONVERGENT B2, `(.L_x_418) ;  /* 0x000000d000027945 */ /* 0x000fe40003800200 */
[----:B------:R2:W-:Y:S01]  /*35c0*/  STG.E desc[UR14][R12.64+-0x10], R9 ;  /* 0xfffff0090c007986 */ /* 0x0005e2000c10190e */
[----:B-1----:R-:W-:-:S04]  /*35d0*/  FFMA R15, -R3, R0, 1 ;  /* 0x3f800000030f7423 */ /* 0x002fc80000000100 */
[----:B------:R-:W-:Y:S01]  /*35e0*/  FFMA R0, R0, R15, R0 ;  /* 0x0000000f00007223 */ /* 0x000fe20000000000 */
[----:B0-----:R-:W0:Y:S03]  /*35f0*/  FCHK P0, R16, R3 ;  /* 0x0000000310007302 */ /* 0x001e260000000000 */
[----:B------:R-:W-:-:S04]  /*3600*/  FFMA R14, R0, R16, RZ ;  /* 0x00000010000e7223 */ /* 0x000fc800000000ff */
[----:B------:R-:W-:-:S04]  /*3610*/  FFMA R15, -R3, R14, R16 ;  /* 0x0000000e030f7223 */ /* 0x000fc80000000110 */
[----:B------:R-:W-:Y:S01]  /*3620*/  FFMA R15, R0, R15, R14 ;  /* 0x0000000f000f7223 */ /* 0x000fe2000000000e */
[----:B0-2---:R-:W-:Y:S06]  /*3630*/  @!P0 BRA `(.L_x_419) ;  /* 0x0000000000108947 */ /* 0x005fec0003800000 */
[----:B------:R-:W-:Y:S01]  /*3640*/  IMAD.MOV.U32 R0, RZ, RZ, R16 ;  /* 0x000000ffff007224 */ /* 0x000fe200078e0010 */
[----:B------:R-:W-:-:S07]  /*3650*/  MOV R30, 0x3670 ;  /* 0x00003670001e7802 */ /* 0x000fce0000000f00 */
[----:B------:R-:W-:Y:S05]  /*3660*/  CALL.REL.NOINC `($__internal_10_$__cuda_sm3x_div_rn_noftz_f32_slowpath) ;  /* 0x0000000c00c47944 */ /* 0x000fea0003c00000 */
[----:B------:R-:W-:-:S07]  /*3670*/  MOV R15, R0 ;  /* 0x00000000000f7202 */ /* 0x000fce0000000f00 */
.L_x_419:
[----:B------:R-:W-:Y:S05]  /*3680*/  BSYNC.RECONVERGENT B2 ;  /* 0x0000000000027941 */ /* 0x000fea0003800200 */
.L_x_418:
[----:B------:R-:W0:Y:S01]  /*3690*/  LDS R16, [R8+-0x8] ;  /* 0xfffff80008107984 */ /* 0x000e220000000800 */
        /* <DEDUP_REMOVED lines=10> */
[----:B------:R-:W-:Y:S02]  /*3740*/  MOV R0, R16 ;  /* 0x0000001000007202 */ /* 0x000fe40000000f00 */
[----:B------:R-:W-:-:S07]  /*3750*/  MOV R30, 0x3770 ;  /* 0x00003770001e7802 */ /* 0x000fce0000000f00 */
[----:B------:R-:W-:Y:S05]  /*3760*/  CALL.REL.NOINC `($__internal_10_$__cuda_sm3x_div_rn_noftz_f32_slowpath) ;  /* 0x0000000c00847944 */ /* 0x000fea0003c00000 */
[----:B------:R-:W-:-:S07]  /*3770*/  MOV R9, R0 ;  /* 0x0000000000097202 */ /* 0x000fce0000000f00 */
.L_x_421:
[----:B------:R-:W-:Y:S05]  /*3780*/  BSYNC.RECONVERGENT B2 ;  /* 0x0000000000027941 */ /* 0x000fea0003800200 */
.L_x_420:
        /* <DEDUP_REMOVED lines=15> */
.L_x_423:
[----:B------:R-:W-:Y:S05]  /*3880*/  BSYNC.RECONVERGENT B2 ;  /* 0x0000000000027941 */ /* 0x000fea0003800200 */
.L_x_422:
[----:B------:R-:W0:Y:S01]  /*3890*/  LDS R16, [R8] ;  /* 0x0000000008107984 */ /* 0x000e220000000800 */
        /* <DEDUP_REMOVED lines=14> */
.L_x_425:
[----:B------:R-:W-:Y:S05]  /*3980*/  BSYNC.RECONVERGENT B2 ;  /* 0x0000000000027941 */ /* 0x000fea0003800200 */
.L_x_424:
[----:B------:R-:W0:Y:S01]  /*3990*/  LDS R16, [R8+0x4] ;  /* 0x0000040008107984 */ /* 0x000e220000000800 */
        /* <DEDUP_REMOVED lines=14> */
.L_x_427:
[----:B------:R-:W-:Y:S05]  /*3a80*/  BSYNC.RECONVERGENT B2 ;  /* 0x0000000000027941 */ /* 0x000fea0003800200 */
.L_x_426:
        /* <DEDUP_REMOVED lines=15> */
.L_x_429:
[----:B------:R-:W-:Y:S05]  /*3b80*/  BSYNC.RECONVERGENT B2 ;  /* 0x0000000000027941 */ /* 0x000fea0003800200 */
.L_x_428:
        /* <DEDUP_REMOVED lines=14> */
.L_x_431:
[----:B------:R-:W-:Y:S05]  /*3c70*/  BSYNC.RECONVERGENT B2 ;  /* 0x0000000000027941 */ /* 0x000fea0003800200 */
.L_x_430:
[----:B------:R0:W-:Y:S01]  /*3c80*/  STG.E desc[UR14][R12.64+0xc], R0 ;  /* 0x00000c000c007986 */ /* 0x0001e2000c10190e */
[----:B------:R-:W-:Y:S02]  /*3c90*/  IADD3 R7, PT, PT, R7, 0x8, RZ ;  /* 0x0000000807077810 */ /* 0x000fe40007ffe0ff */
[----:B------:R-:W-:Y:S02]  /*3ca0*/  IADD3 R8, PT, PT, R8, 0x20, RZ ;  /* 0x0000002008087810 */ /* 0x000fe40007ffe0ff */
[----:B------:R-:W-:Y:S02]  /*3cb0*/  ISETP.NE.AND P0, PT, R7, RZ, PT ;  /* 0x000000ff0700720c */ /* 0x000fe40003f05270 */
[----:B------:R-:W-:-:S11]  /*3cc0*/  IADD3 R6, PT, PT, R6, 0x8, RZ ;  /* 0x0000000806067810 */ /* 0x000fd60007ffe0ff */
[----:B0-----:R-:W-:Y:S05]  /*3cd0*/  @P0 BRA `(.L_x_432) ;  /* 0xfffffff400f00947 */ /* 0x001fea000383ffff */
.L_x_415:
[----:B------:R-:W-:-:S13]  /*3ce0*/  ISETP.NE.AND P0, PT, R5, RZ, PT ;  /* 0x000000ff0500720c */ /* 0x000fda0003f05270 */
[----:B------:R-:W-:Y:S05]  /*3cf0*/  @!P0 EXIT ;  /* 0x000000000000894d */ /* 0x000fea0003800000 */
[----:B------:R-:W0:Y:S01]  /*3d00*/  LDC R0, c[0x0][0x380] ;  /* 0x0000e000ff007b82 */ /* 0x000e220000000800 */
[----:B------:R-:W-:Y:S02]  /*3d10*/  ISETP.GE.U32.AND P0, PT, R5, 0x4, PT ;  /* 0x000000040500780c */ /* 0x000fe40003f06070 */
[----:B0-----:R-:W-:-:S11]  /*3d20*/  LOP3.LUT R5, R0, 0x3, RZ, 0xc0, !PT ;  /* 0x0000000300057812 */ /* 0x001fd600078ec0ff */
[----:B------:R-:W-:Y:S05]  /*3d30*/  @!P0 BRA `(.L_x_433) ;  /* 0x0000000400108947 */ /* 0x000fea0003800000 */
[----:B------:R-:W-:Y:S01]  /*3d40*/  LEA R8, R4, R21, 0x2 ;  /* 0x0000001504087211 */ /* 0x000fe200078e10ff */
[----:B------:R-:W0:Y:S01]  /*3d50*/  MUFU.RCP R0, R3 ;  /* 0x0000000300007308 */ /* 0x000e220000001000 */
[----:B------:R-:W-:Y:S03]  /*3d60*/  BSSY.RECONVERGENT B2, `(.L_x_434) ;  /* 0x000000d000027945 */ /* 0x000fe60003800200 */
[----:B------:R-:W1:Y:S01]  /*3d70*/  LDS R10, [R8] ;  /* 0x00000000080a7984 */ /* 0x000e620000000800 */
[----:B0-----:R-:W-:-:S04]  /*3d80*/  FFMA R7, -R3, R0, 1 ;  /* 0x3f80000003077423 */ /* 0x001fc80000000100 */
[----:B------:R-:W-:Y:S01]  /*3d90*/  FFMA R0, R0, R7, R0 ;  /* 0x0000000700007223 */ /* 0x000fe20000000000 */
[----:B-1----:R-:W0:Y:S03]  /*3da0*/  FCHK P0, R10, R3 ;  /* 0x000000030a007302 */ /* 0x002e260000000000 */
[----:B------:R-:W-:-:S04]  /*3db0*/  FFMA R6, R0, R10, RZ ;  /* 0x0000000a00067223 */ /* 0x000fc800000000ff */
[----:B------:R-:W-:-:S04]  /*3dc0*/  FFMA R7, -R3, R6, R10 ;  /* 0x0000000603077223 */ /* 0x000fc8000000010a */
[----:B------:R-:W-:Y:S01]  /*3dd0*/  FFMA R9, R0, R7, R6 ;  /* 0x0000000700097223 */ /* 0x000fe20000000006 */
[----:B0-----:R-:W-:Y:S06]  /*3de0*/  @!P0 BRA `(.L_x_435) ;  /* 0x0000000000108947 */ /* 0x001fec0003800000 */
[----:B------:R-:W-:Y:S02]  /*3df0*/  MOV R0, R10 ;  /* 0x0000000a00007202 */ /* 0x000fe40000000f00 */
[----:B------:R-:W-:-:S07]  /*3e00*/  MOV R30, 0x3e20 ;  /* 0x00003e20001e7802 */ /* 0x000fce0000000f00 */
[----:B-----5:R-:W-:Y:S05]  /*3e10*/  CALL.REL.NOINC `($__internal_10_$__cuda_sm3x_div_rn_noftz_f32_slowpath) ;  /* 0x0000000400d87944 */ /* 0x020fea0003c00000 */
[----:B------:R-:W-:-:S07]  /*3e20*/  MOV R9, R0 ;  /* 0x0000000000097202 */ /* 0x000fce0000000f00 */
.L_x_435:
[----:B------:R-:W-:Y:S05]  /*3e30*/  BSYNC.RECONVERGENT B2 ;  /* 0x0000000000027941 */ /* 0x000fea0003800200 */
.L_x_434:
[----:B------:R-:W0:Y:S01]  /*3e40*/  LDS R12, [R8+0x4] ;  /* 0x00000400080c7984 */ /* 0x000e220000000800 */
[----:B------:R-:W1:Y:S01]  /*3e50*/  LDC.64 R6, c[0x0][0x3f0] ;  /* 0x0000fc00ff067b82 */ /* 0x000e620000000a00 */
[----:B------:R-:W2:Y:S01]  /*3e60*/  MUFU.RCP R0, R3 ;  /* 0x0000000300007308 */ /* 0x000ea20000001000 */
[----:B------:R-:W-:Y:S01]  /*3e70*/  IADD3 R11, PT, PT, R2, R4, RZ ;  /* 0x00000004020b7210 */ /* 0x000fe20007ffe0ff */
[----:B------:R-:W-:Y:S04]  /*3e80*/  BSSY.RECONVERGENT B2, `(.L_x_436) ;  /* 0x000000e000027945 */ /* 0x000fe80003800200 */
[----:B-1----:R-:W-:-:S04]  /*3e90*/  IMAD.WIDE R6, R11, 0x4, R6 ;  /* 0x000000040b067825 */ /* 0x002fc800078e0206 */
[----:B--2---:R-:W-:Y:S01]  /*3ea0*/  FFMA R11, -R3, R0, 1 ;  /* 0x3f800000030b7423 */ /* 0x004fe20000000100 */
[----:B------:R1:W-:Y:S03]  /*3eb0*/  STG.E desc[UR14][R6.64], R9 ;  /* 0x0000000906007986 */ /* 0x0003e6000c10190e */
[----:B------:R-:W-:Y:S01]  /*3ec0*/  FFMA R0, R0, R11, R0 ;  /* 0x0000000b00007223 */ /* 0x000fe20000000000 */
[----:B0-----:R-:W0:Y:S03]  /*3ed0*/  FCHK P0, R12, R3 ;  /* 0x000000030c007302 */ /* 0x001e260000000000 */
[----:B------:R-:W-:-:S04]  /*3ee0*/  FFMA R10, R0, R12, RZ ;  /* 0x0000000c000a7223 */ /* 0x000fc800000000ff */
[----:B------:R-:W-:-:S04]  /*3ef0*/  FFMA R11, -R3, R10, R12 ;  /* 0x0000000a030b7223 */ /* 0x000fc8000000010c */
[----:B------:R-:W-:Y:S01]  /*3f00*/  FFMA R11, R0, R11, R10 ;  /* 0x0000000b000b7223 */ /* 0x000fe2000000000a */
[----:B01----:R-:W-:Y:S06]  /*3f10*/  @!P0 BRA `(.L_x_437) ;  /* 0x0000000000108947 */ /* 0x003fec0003800000 */
[----:B------:R-:W-:Y:S02]  /*3f20*/  MOV R0, R12 ;  /* 0x0000000c00007202 */ /* 0x000fe40000000f00 */
[----:B------:R-:W-:-:S07]  /*3f30*/  MOV R30, 0x3f50 ;  /* 0x00003f50001e7802 */ /* 0x000fce0000000f00 */
[----:B-----5:R-:W-:Y:S05]  /*3f40*/  CALL.REL.NOINC `($__internal_10_$__cuda_sm3x_div_rn_noftz_f32_slowpath) ;  /* 0x00000004008c7944 */ /* 0x020fea0003c00000 */
[----:B------:R-:W-:-:S07]  /*3f50*/  MOV R11, R0 ;  /* 0x00000000000b7202 */ /* 0x000fce0000000f00 */
.L_x_437:
[----:B------:R-:W-:Y:S05]  /*3f60*/  BSYNC.RECONVERGENT B2 ;  /* 0x0000000000027941 */ /* 0x000fea0003800200 */
.L_x_436:
        /* <DEDUP_REMOVED lines=13> */
[----:B-----5:R-:W-:Y:S05]  /*4040*/  CALL.REL.NOINC `($__internal_10_$__cuda_sm3x_div_rn_noftz_f32_slowpath) ;  /* 0x00000004004c7944 */ /* 0x020fea0003c00000 */
[----:B------:R-:W-:-:S07]  /*4050*/  MOV R9, R0 ;  /* 0x0000000000097202 */ /* 0x000fce0000000f00 */
.L_x_439:
[----:B------:R-:W-:Y:S05]  /*4060*/  BSYNC.RECONVERGENT B2 ;  /* 0x0000000000027941 */ /* 0x000fea0003800200 */
.L_x_438:
        /* <DEDUP_REMOVED lines=14> */
.L_x_441:
[----:B------:R-:W-:Y:S05]  /*4150*/  BSYNC.RECONVERGENT B2 ;  /* 0x0000000000027941 */ /* 0x000fea0003800200 */
.L_x_440:
[----:B------:R0:W-:Y:S01]  /*4160*/  STG.E desc[UR14][R6.64+0xc], R0 ;  /* 0x00000c0006007986 */ /* 0x0001e2000c10190e */
[----:B------:R-:W-:-:S07]  /*4170*/  IADD3 R4, PT, PT, R4, 0x4, RZ ;  /* 0x0000000404047810 */ /* 0x000fce0007ffe0ff */
.L_x_433:
[----:B------:R-:W-:-:S13]  /*4180*/  ISETP.NE.AND P0, PT, R5, RZ, PT ;  /* 0x000000ff0500720c */ /* 0x000fda0003f05270 */
[----:B------:R-:W-:Y:S05]  /*4190*/  @!P0 EXIT ;  /* 0x000000000000894d */ /* 0x000fea0003800000 */
[----:B------:R-:W-:-:S13]  /*41a0*/  ISETP.NE.AND P0, PT, R5, 0x1, PT ;  /* 0x000000010500780c */ /* 0x000fda0003f05270 */
[----:B------:R-:W-:Y:S05]  /*41b0*/  @!P0 BRA `(.L_x_442) ;  /* 0x0000000000908947 */ /* 0x000fea0003800000 */
[----:B------:R-:W-:Y:S01]  /*41c0*/  IMAD R5, R4, 0x4, R21 ;  /* 0x0000000404057824 */ /* 0x000fe200078e0215 */
[----:B0-----:R-:W0:Y:S01]  /*41d0*/  MUFU.RCP R0, R3 ;  /* 0x0000000300007308 */ /* 0x001e220000001000 */
        /* <DEDUP_REMOVED lines=13> */
.L_x_444:
[----:B------:R-:W-:Y:S05]  /*42b0*/  BSYNC.RECONVERGENT B2 ;  /* 0x0000000000027941 */ /* 0x000fea0003800200 */
.L_x_443:
        /* <DEDUP_REMOVED lines=17> */
.L_x_446:
[----:B------:R-:W-:Y:S05]  /*43d0*/  BSYNC.RECONVERGENT B2 ;  /* 0x0000000000027941 */ /* 0x000fea0003800200 */
.L_x_445:
[----:B------:R1:W-:Y:S01]  /*43e0*/  STG.E desc[UR14][R6.64+0x4], R0 ;  /* 0x0000040006007986 */ /* 0x0003e2000c10190e */
[----:B------:R-:W-:-:S07]  /*43f0*/  IADD3 R4, PT, PT, R4, 0x2, RZ ;  /* 0x0000000204047810 */ /* 0x000fce0007ffe0ff */
.L_x_442:
[----:B01----:R-:W0:Y:S02]  /*4400*/  LDC R0, c[0x0][0x380] ;  /* 0x0000e000ff007b82 */ /* 0x003e240000000800 */
[----:B0-----:R-:W-:-:S04]  /*4410*/  LOP3.LUT R0, R0, 0x1, RZ, 0xc0, !PT ;  /* 0x0000000100007812 */ /* 0x001fc800078ec0ff */
[----:B------:R-:W-:-:S13]  /*4420*/  ISETP.NE.U32.AND P0, PT, R0, 0x1, PT ;  /* 0x000000010000780c */ /* 0x000fda0003f05070 */
[----:B------:R-:W-:Y:S05]  /*4430*/  @P0 EXIT ;  /* 0x000000000000094d */ /* 0x000fea0003800000 */
        /* <DEDUP_REMOVED lines=14> */
.L_x_448:
[----:B------:R-:W-:Y:S05]  /*4520*/  BSYNC.RECONVERGENT B2 ;  /* 0x0000000000027941 */ /* 0x000fea0003800200 */
.L_x_447:
[----:B------:R-:W0:Y:S01]  /*4530*/  LDC.64 R6, c[0x0][0x3f0] ;  /* 0x0000fc00ff067b82 */ /* 0x000e220000000a00 */
[----:B------:R-:W-:-:S05]  /*4540*/  IADD3 R3, PT, PT, R2, R4, RZ ;  /* 0x0000000402037210 */ /* 0x000fca0007ffe0ff */
[----:B0-----:R-:W-:-:S05]  /*4550*/  IMAD.WIDE R2, R3, 0x4, R6 ;  /* 0x0000000403027825 */ /* 0x001fca00078e0206 */
[----:B------:R-:W-:Y:S01]  /*4560*/  STG.E desc[UR14][R2.64], R0 ;  /* 0x0000000002007986 */ /* 0x000fe2000c10190e */
[----:B------:R-:W-:Y:S05]  /*4570*/  EXIT ;  /* 0x000000000000794d */ /* 0x000fea0003800000 */
        .weak           $__internal_10_$__cuda_sm3x_div_rn_noftz_f32_slowpath
        .type           $__internal_10_$__cuda_sm3x_div_rn_noftz_f32_slowpath,@function
        .size           $__internal_10_$__cuda_sm3x_div_rn_noftz_f32_slowpath,(.L_x_754 - $__internal_10_$__cuda_sm3x_div_rn_noftz_f32_slowpath)
$__internal_10_$__cuda_sm3x_div_rn_noftz_f32_slowpath:
[----:B------:R-:W-:Y:S01]  /*4580*/  SHF.R.U32.HI R29, RZ, 0x17, R3 ;  /* 0x00000017ff1d7819 */ /* 0x000fe20000011603 */
[----:B------:R-:W-:Y:S01]  /*4590*/  BSSY.RECONVERGENT B0, `(.L_x_449) ;  /* 0x0000063000007945 */ /* 0x000fe20003800200 */
[----:B------:R-:W-:Y:S02]  /*45a0*/  SHF.R.U32.HI R45, RZ, 0x17, R0 ;  /* 0x00000017ff2d7819 */ /* 0x000fe40000011600 */
[----:B------:R-:W-:Y:S02]  /*45b0*/  LOP3.LUT R29, R29, 0xff, RZ, 0xc0, !PT ;  /* 0x000000ff1d1d7812 */ /* 0x000fe400078ec0ff */
[----:B------:R-:W-:Y:S02]  /*45c0*/  LOP3.LUT R45, R45, 0xff, RZ, 0xc0, !PT ;  /* 0x000000ff2d2d7812 */ /* 0x000fe400078ec0ff */
[----:B------:R-:W-:Y:S02]  /*45d0*/  IADD3 R46, PT, PT, R29, -0x1, RZ ;  /* 0xffffffff1d2e7810 */ /* 0x000fe40007ffe0ff */
[----:B------:R-:W-:-:S02]  /*45e0*/  IADD3 R47, PT, PT, R45, -0x1, RZ ;  /* 0xffffffff2d2f7810 */ /* 0x000fc40007ffe0ff */
        /* <DEDUP_REMOVED lines=28> */
.L_x_450:
[----:B------:R-:W-:Y:S01]  /*47b0*/  LEA R50, R29, 0xc0800000, 0x17 ;  /* 0xc08000001d327811 */ /* 0x000fe200078eb8ff */
[----:B------:R-:W-:Y:S01]  /*47c0*/  BSSY.RECONVERGENT B1, `(.L_x_455) ;  /* 0x0000036000017945 */ /* 0x000fe20003800200 */
[----:B------:R-:W-:Y:S02]  /*47d0*/  IADD3 R45, PT, PT, R45, -0x7f, RZ ;  /* 0xffffff812d2d7810 */ /* 0x000fe40007ffe0ff */
[----:B------:R-:W-:-:S03]  /*47e0*/  IADD3 R50, PT, PT, -R50, R49, RZ ;  /* 0x0000003132327210 */ /* 0x000fc60007ffe1ff */
[----:B------:R-:W-:Y:S01]  /*47f0*/  IMAD R0, R45, -0x800000, R0 ;  /* 0xff8000002d007824 */ /* 0x000fe200078e0200 */
[----:B------:R-:W0:Y:S01]  /*4800*/  MUFU.RCP R46, R50 ;  /* 0x00000032002e7308 */ /* 0x000e220000001000 */
[----:B------:R-:W-:-:S04]  /*4810*/  FADD.FTZ R47, -R50, -RZ ;  /* 0x800000ff322f7221 */ /* 0x000fc80000010100 */
        /* <DEDUP_REMOVED lines=22> */
[-CC-:B------:R-:W-:Y:S01]  /*4980*/  FFMA.RZ R45, R49, R47.reuse, R48.reuse ;  /* 0x0000002f312d7223 */ /* 0x180fe2000000c030 */
[----:B------:R-:W-:Y:S01]  /*4990*/  IADD3 R46, PT, PT, R29, 0x20, RZ ;  /* 0x000000201d2e7810 */ /* 0x000fe20007ffe0ff */
[CCC-:B------:R-:W-:Y:S01]  /*49a0*/  FFMA.RP R31, R49.reuse, R47.reuse, R48.reuse ;  /* 0x0000002f311f7223 */ /* 0x1c0fe20000008030 */
[----:B------:R-:W-:Y:S01]  /*49b0*/  FFMA.RM R48, R49, R47, R48 ;  /* 0x0000002f31307223 */ /* 0x000fe20000004030 */
[----:B------:R-:W-:Y:S02]  /*49c0*/  ISETP.NE.AND P2, PT, R29, RZ, PT ;  /* 0x000000ff1d00720c */ /* 0x000fe40003f45270 */
        /* <DEDUP_REMOVED lines=17> */
.L_x_457:
[----:B------:R-:W-:-:S04]  /*4ae0*/  LOP3.LUT R0, R0, 0x80000000, RZ, 0xc0, !PT ;  /* 0x8000000000007812 */ /* 0x000fc800078ec0ff */
[----:B------:R-:W-:Y:S01]  /*4af0*/  LOP3.LUT R0, R0, 0x7f800000, RZ, 0xfc, !PT ;  /* 0x7f80000000007812 */ /* 0x000fe200078efcff */
[----:B------:R-:W-:Y:S06]  /*4b00*/  BRA `(.L_x_458) ;  /* 0x0000000000047947 */ /* 0x000fec0003800000 */
.L_x_456:
[----:B------:R-:W-:-:S07]  /*4b10*/  LEA R0, R31, R0, 0x17 ;  /* 0x000000001f007211 */ /* 0x000fce00078eb8ff */
.L_x_458:
[----:B------:R-:W-:Y:S05]  /*4b20*/  BSYNC.RECONVERGENT B1 ;  /* 0x0000000000017941 */ /* 0x000fea0003800200 */
.L_x_455:
[----:B------:R-:W-:Y:S05]  /*4b30*/  BRA `(.L_x_459) ;  /* 0x0000000000207947 */ /* 0x000fea0003800000 */
.L_x_454:
[----:B------:R-:W-:-:S04]  /*4b40*/  LOP3.LUT R0, R49, 0x80000000, R0, 0x48, !PT ;  /* 0x8000000031007812 */ /* 0x000fc800078e4800 */
[----:B------:R-:W-:Y:S01]  /*4b50*/  LOP3.LUT R0, R0, 0x7f800000, RZ, 0xfc, !PT ;  /* 0x7f80000000007812 */ /* 0x000fe200078efcff */
[----:B------:R-:W-:Y:S06]  /*4b60*/  BRA `(.L_x_459) ;  /* 0x0000000000147947 */ /* 0x000fec0003800000 */
.L_x_453:
[----:B------:R-:W-:Y:S01]  /*4b70*/  LOP3.LUT R0, R49, 0x80000000, R0, 0x48, !PT ;  /* 0x8000000031007812 */ /* 0x000fe200078e4800 */
[----:B------:R-:W-:Y:S06]  /*4b80*/  BRA `(.L_x_459) ;  /* 0x00000000000c7947 */ /* 0x000fec0003800000 */
.L_x_452:
[----:B------:R-:W0:Y:S01]  /*4b90*/  MUFU.RSQ R0, -QNAN ;  /* 0xffc0000000007908 */ /* 0x000e220000001400 */
[----:B------:R-:W-:Y:S05]  /*4ba0*/  BRA `(.L_x_459) ;  /* 0x0000000000047947 */ /* 0x000fea0003800000 */
.L_x_451:
[----:B------:R-:W-:-:S07]  /*4bb0*/  FADD.FTZ R0, R0, R3 ;  /* 0x0000000300007221 */ /* 0x000fce0000010000 */
.L_x_459:
[----:B------:R-:W-:Y:S05]  /*4bc0*/  BSYNC.RECONVERGENT B0 ;  /* 0x0000000000007941 */ /* 0x000fea0003800200 */
.L_x_449:
[----:B------:R-:W-:-:S04]  /*4bd0*/  HFMA2 R31, -RZ, RZ, 0, 0 ;  /* 0x00000000ff1f7431 */ /* 0x000fc800000001ff */
[----:B0-----:R-:W-:Y:S05]  /*4be0*/  RET.REL.NODEC R30 `(_Z25flash_bevpool_warp_kernelILi0ELb0EEviiiiiffPKfS1_S1_PKiS3_iiiffffffPf) ;  /* 0xffffffb41e047950 */ /* 0x001fea0003c3ffff */
.L_x_460:
        /* <DEDUP_REMOVED lines=9> */
.L_x_754:


//--------------------- .text._Z25flash_bevpool_warp_kernelILi0ELb1EEviiiiiffPKfS1_S1_PKiS3_iiiffffffPf --------------------------
	.section	.text._Z25flash_bevpool_warp_kernelILi0ELb1EEviiiiiffPKfS1_S1_PKiS3_iiiffffffPf,"ax",@progbits
	.align	128
        .global         _Z25flash_bevpool_warp_kernelILi0ELb1EEviiiiiffPKfS1_S1_PKiS3_iiiffffffPf
        .type           _Z25flash_bevpool_warp_kernelILi0ELb1EEviiiiiffPKfS1_S1_PKiS3_iiiffffffPf,@function
        .size           _Z25flash_bevpool_warp_kernelILi0ELb1EEviiiiiffPKfS1_S1_PKiS3_iiiffffffPf,(.L_x_755 - _Z25flash_bevpool_warp_kernelILi0ELb1EEviiiiiffPKfS1_S1_PKiS3_iiiffffffPf)
        .other          _Z25flash_bevpool_warp_kernelILi0ELb1EEviiiiiffPKfS1_S1_PKiS3_iiiffffffPf,@"STO_CUDA_ENTRY STV_DEFAULT"
_Z25flash_bevpool_warp_kernelILi0ELb1EEviiiiiffPKfS1_S1_PKiS3_iiiffffffPf:
.text._Z25flash_bevpool_warp_kernelILi0ELb1EEviiiiiffPKfS1_S1_PKiS3_iiiffffffPf:
        /* <DEDUP_REMOVED lines=15> */
[----:B------:R-:W1:Y:S03]  /*00f0*/  LDCU UR9, c[0x0][0x380] ;  /* 0x00007000ff0977ac */ /* 0x000e660008000800 */
[----:B------:R-:W2:Y:S01]  /*0100*/  I2F.RP R6, R7 ;  /* 0x0000000700067306 */ /* 0x000ea20000209400 */
[----:B------:R-:W3:Y:S01]  /*0110*/  S2UR UR5, SR_CgaCtaId ;  /* 0x00000000000579c3 */ /* 0x000ee20000008800 */
[----:B------:R-:W4:Y:S01]  /*0120*/  LDCU UR10, c[0x0][0x3d8] ;  /* 0x00007b00ff0a77ac */ /* 0x000f220008000800 */
[----:B------:R-:W4:Y:S05]  /*0130*/  LDCU UR7, c[0x0][0x3d4] ;  /* 0x00007a80ff0777ac */ /* 0x000f2a0008000800 */
[----:B--2---:R-:W2:Y:S01]  /*0140*/  MUFU.RCP R6, R6 ;  /* 0x0000000600067308 */ /* 0x004ea20000001000 */
[----:B0-----:R-:W5:Y:S04]  /*0150*/  LDG.E.CONSTANT R28, desc[UR12][R2.64] ;  /* 0x0000000c021c7981 */ /* 0x001f68000c1e9900 */
[----:B------:R0:W5:Y:S01]  /*0160*/  LDG.E.CONSTANT R25, desc[UR12][R2.64+0x4] ;  /* 0x0000040c02197981 */ /* 0x000162000c1e9900 */
[----:B------:R-:W-:Y:S01]  /*0170*/  IABS R9, UR8 ;  /* 0x0000000800097c13 */ /* 0x000fe20008000000 */
[----:B-1----:R-:W-:-:S02]  /*0180*/  UISETP.GE.AND UP0, UPT, UR9, 0x1, UPT ;  /* 0x000000010900788c */ /* 0x002fc4000bf06270 */
[----:B------:R-:W-:Y:S01]  /*0190*/  IMAD R33, R33, UR9, RZ ;  /* 0x0000000921217c24 */ /* 0x000fe2000f8e02ff */
[----:B------:R-:W-:Y:S02]  /*01a0*/  UMOV UR4, 0x400 ;  /* 0x0000040000047882 */ /* 0x000fe40000000000 */
[----:B---3--:R-:W-:Y:S01]  /*01b0*/  ULEA UR4, UR5, UR4, 0x18 ;  /* 0x0000000405047291 */ /* 0x008fe2000f8ec0ff */
[----:B0-----:R-:W-:Y:S02]  /*01c0*/  IABS R2, R0 ;  /* 0x0000000000027213 */ /* 0x001fe40000000000 */
[----:B--2---:R-:W-:-:S03]  /*01d0*/  IADD3 R4, PT, PT, R6, 0xffffffe, RZ ;  /* 0x0ffffffe06047810 */ /* 0x004fc60007ffe0ff */
        /* <DEDUP_REMOVED lines=9> */
[----:B------:R-:W-:Y:S01]  /*0270*/  MOV R9, R8 ;  /* 0x0000000800097202 */ /* 0x000fe20000000f00 */
[----:B------:R-:W-:-:S03]  /*0280*/  IMAD.HI.U32 R37, R5, R2, RZ ;  /* 0x0000000205257227 */ /* 0x000fc600078e00ff */
[----:B------:R-:W0:Y:S01]  /*0290*/  I2F.RP R4, R9 ;  /* 0x0000000900047306 */ /* 0x000e220000209400 */
[----:B------:R-:W-:-:S05]  /*02a0*/  IMAD R2, R37, R3, R2 ;  /* 0x0000000325027224 */ /* 0x000fca00078e0202 */
[----:B------:R-:W-:Y:S02]  /*02b0*/  ISETP.GT.U32.AND P1, PT, R7, R2, PT ;  /* 0x000000020700720c */ /* 0x000fe40003f24070 */
[----:B0-----:R-:W0:Y:S11]  /*02c0*/  MUFU.RCP R4, R4 ;  /* 0x0000000400047308 */ /* 0x001e360000001000 */
[----:B------:R-:W-:-:S02]  /*02d0*/  @!P1 IADD3 R2, PT, PT, R2, -R7, RZ ;  /* 0x8000000702029210 */ /* 0x000fc40007ffe0ff */
[----:B------:R-:W-:Y:S02]  /*02e0*/  @!P1 IADD3 R37, PT, PT, R37, 0x1, RZ ;  /* 0x0000000125259810 */ /* 0x000fe40007ffe0ff */
[----:B------:R-:W-:Y:S02]  /*02f0*/  ISETP.GE.U32.AND P0, PT, R2, R7, PT ;  /* 0x000000070200720c */ /* 0x000fe40003f06070 */
[----:B------:R-:W-:Y:S02]  /*0300*/  LOP3.LUT R2, R0, UR8, RZ, 0x3c, !PT ;  /* 0x0000000800027c12 */ /* 0x000fe4000f8e3cff */
[----:B------:R-:W-:Y:S02]  /*0310*/  ISETP.NE.AND P1, PT, RZ, UR8, PT ;  /* 0x00000008ff007c0c */ /* 0x000fe4000bf25270 */
[----:B------:R-:W-:Y:S02]  /*0320*/  ISETP.GE.AND P2, PT, R2, RZ, PT ;  /* 0x000000ff0200720c */ /* 0x000fe40003f46270 */
[----:B0-----:R-:W-:-:S04]  /*0330*/  IADD3 R2, PT, PT, R4, 0xffffffe, RZ ;  /* 0x0ffffffe04027810 */ /* 0x001fc80007ffe0ff */
[----:B------:R0:W1:Y:S01]  /*0340*/  F2I.FTZ.U32.TRUNC.NTZ R3, R2 ;  /* 0x0000000200037305 */ /* 0x000062000021f000 */
[----:B------:R-:W-:-:S06]  /*0350*/  @P0 IADD3 R37, PT, PT, R37, 0x1, RZ ;  /* 0x0000000125250810 */ /* 0x000fcc0007ffe0ff */
[----:B------:R-:W-:Y:S02]  /*0360*/  @!P2 IADD3 R37, PT, PT, -R37, RZ, RZ ;  /* 0x000000ff2525a210 */ /* 0x000fe40007ffe1ff */
[----:B------:R-:W-:Y:S01]  /*0370*/  @!P1 LOP3.LUT R37, RZ, UR8, RZ, 0x33, !PT ;  /* 0x00000008ff259c12 */ /* 0x000fe2000f8e33ff */
[----:B0-----:R-:W-:-:S03]  /*0380*/  HFMA2 R2, -RZ, RZ, 0, 0 ;  /* 0x00000000ff027431 */ /* 0x001fc600000001ff */
[----:B------:R-:W-:Y:S02]  /*0390*/  IADD3 R5, PT, PT, -R37, RZ, RZ ;  /* 0x000000ff25057210 */ /* 0x000fe40007ffe1ff */
[----:B-1----:R-:W-:-:S03]  /*03a0*/  IADD3 R4, PT, PT, RZ, -R3, RZ ;  /* 0x80000003ff047210 */ /* 0x002fc60007ffe0ff */
[----:B------:R-:W-:Y:S02]  /*03b0*/  IMAD R7, R5, UR8, R0 ;  /* 0x0000000805077c24 */ /* 0x000fe4000f8e0200 */
[----:B------:R-:W-:-:S03]  /*03c0*/  IMAD R5, R4, R9, RZ ;  /* 0x0000000904057224 */ /* 0x000fc600078e02ff */
[----:B------:R-:W-:Y:S01]  /*03d0*/  IABS R0, R7 ;  /* 0x0000000700007213 */ /* 0x000fe20000000000 */
[----:B------:R-:W-:Y:S02]  /*03e0*/  IMAD.HI.U32 R2, R3, R5, R2 ;  /* 0x0000000503027227 */ /* 0x000fe400078e0002 */
[----:B------:R-:W4:Y:S04]  /*03f0*/  LDC.64 R4, c[0x0][0x3e0] ;  /* 0x0000f800ff047b82 */ /* 0x000f280000000a00 */
        /* <DEDUP_REMOVED lines=22> */
[----:B------:R-:W-:Y:S02]  /*0560*/  UIADD3 UR4, UPT, UPT, UR9, -0x1, URZ ;  /* 0xffffffff09047890 */ /* 0x000fe4000fffe0ff */
[----:B------:R-:W-:Y:S02]  /*0570*/  ULOP3.LUT UR5, UR9, 0xf, URZ, 0xc0, !UPT ;  /* 0x0000000f09057892 */ /* 0x000fe4000f8ec0ff */
[----:B------:R-:W-:Y:S02]  /*0580*/  UISETP.GE.U32.AND UP0, UPT, UR4, 0xf, UPT ;  /* 0x0000000f0400788c */ /* 0x000fe4000bf06070 */
[----:B------:R-:W-:Y:S01]  /*0590*/  UISETP.NE.AND UP1, UPT, UR5, URZ, UPT ;  /* 0x000000ff0500728c */ /* 0x000fe2000bf25270 */
[----:B------:R-:W-:-:S06]  /*05a0*/  UMOV UR4, URZ ;  /* 0x000000ff00047c82 */ /* 0x000fcc0008000000 */
[----:B------:R-:W-:Y:S05]  /*05b0*/  BRA.U !UP0, `(.L_x_462) ;  /* 0x0000000108587547 */ /* 0x000fea000b800000 */
[----:B------:R-:W-:Y:S01]  /*05c0*/  MOV R3, RZ ;  /* 0x000000ff00037202 */ /* 0x000fe20000000f00 */
[----:B------:R-:W-:-:S12]  /*05d0*/  ULOP3.LUT UR4, UR9, 0x7ffffff0, URZ, 0xc0, !UPT ;  /* 0x7ffffff009047892 */ /* 0x000fd8000f8ec0ff */
.L_x_463:
        /* <DEDUP_REMOVED lines=20> */
.L_x_462:
[----:B------:R-:W-:Y:S05]  /*0720*/  BRA.U !UP1, `(.L_x_461) ;  /* 0x0000000109907547 */ /* 0x000fea000b800000 */
[----:B------:R-:W-:Y:S02]  /*0730*/  UISETP.GE.U32.AND UP0, UPT, UR5, 0x8, UPT ;  /* 0x000000080500788c */ /* 0x000fe4000bf06070 */
[----:B------:R-:W-:-:S04]  /*0740*/  ULOP3.LUT UR6, UR9, 0x7, URZ, 0xc0, !UPT ;  /* 0x0000000709067892 */ /* 0x000fc8000f8ec0ff */
[----:B------:R-:W-:-:S03]  /*0750*/  UISETP.NE.AND UP1, UPT, UR6, URZ, UPT ;  /* 0x000000ff0600728c */ /* 0x000fc6000bf25270 */
[----:B------:R-:W-:Y:S08]  /*0760*/  BRA.U !UP0, `(.L_x_464) ;  /* 0x00000001082c7547 */ /* 0x000ff0000b800000 */
[----:B------:R-:W-:Y:S01]  /*0770*/  MOV R3, UR4 ;  /* 0x0000000400037c02 */ /* 0x000fe20008000f00 */
[----:B------:R-:W-:-:S03]  /*0780*/  UIADD3 UR4, UPT, UPT, UR4, 0x8, URZ ;  /* 0x0000000804047890 */ /* 0x000fc6000fffe0ff */
[----:B0-----:R-:W-:-:S05]  /*0790*/  LEA R0, R3, R30, 0x2 ;  /* 0x0000001e03007211 */ /* 0x001fca00078e10ff */
        /* <DEDUP_REMOVED lines=8> */
.L_x_464:
[----:B------:R-:W-:Y:S05]  /*0820*/  BRA.U !UP1, `(.L_x_461) ;  /* 0x0000000109507547 */ /* 0x000fea000b800000 */
[----:B------:R-:W-:Y:S01]  /*0830*/  UISETP.GE.U32.AND UP0, UPT, UR6, 0x4, UPT ;  /* 0x000000040600788c */ /* 0x000fe2000bf06070 */
[----:B------:R-:W-:Y:S01]  /*0840*/  MOV R3, UR4 ;  /* 0x0000000400037c02 */ /* 0x000fe20008000f00 */
[----:B------:R-:W-:-:S04]  /*0850*/  ULOP3.LUT UR6, UR9, 0x3, URZ, 0xc0, !UPT ;  /* 0x0000000309067892 */ /* 0x000fc8000f8ec0ff */
[----:B------:R-:W-:-:S05]  /*0860*/  PLOP3.LUT P0, PT, PT, PT, UP0, 0x80, 0x8 ;  /* 0x000000000008781c */ /* 0x000fca0003f0f008 */
[----:B------:R-:W-:Y:S02]  /*0870*/  @UP0 UIADD3 UR4, UPT, UPT, UR4, 0x4, URZ ;  /* 0x0000000404040890 */ /* 0x000fe4000fffe0ff */
[----:B------:R-:W-:-:S06]  /*0880*/  UISETP.NE.AND UP0, UPT, UR6, URZ, UPT ;  /* 0x000000ff0600728c */ /* 0x000fcc000bf05270 */
[----:B01----:R-:W-:-:S05]  /*0890*/  @P0 LEA R0, R3, R30, 0x2 ;  /* 0x0000001e03000211 */ /* 0x003fca00078e10ff */
[----:B------:R2:W-:Y:S04]  /*08a0*/  @P0 STS [R0], RZ ;  /* 0x000000ff00000388 */ /* 0x0005e80000000800 */
[----:B------:R2:W-:Y:S04]  /*08b0*/  @P0 STS [R0+0x4], RZ ;  /* 0x000004ff00000388 */ /* 0x0005e80000000800 */
[----:B------:R2:W-:Y:S04]  /*08c0*/  @P0 STS [R0+0x8], RZ ;  /* 0x000008ff00000388 */ /* 0x0005e80000000800 */
[----:B------:R2:W-:Y:S01]  /*08d0*/  @P0 STS [R0+0xc], RZ ;  /* 0x00000cff00000388 */ /* 0x0005e20000000800 */
[----:B------:R-:W-:Y:S05]  /*08e0*/  BRA.U !UP0, `(.L_x_461) ;  /* 0x0000000108207547 */ /* 0x000fea000b800000 */
[----:B------:R-:W-:-:S05]  /*08f0*/  UMOV UR5, URZ ;  /* 0x000000ff00057c82 */ /* 0x000fca0008000000 */
.L_x_465:
[----:B------:R-:W-:Y:S01]  /*0900*/  MOV R3, UR4 ;  /* 0x0000000400037c02 */ /* 0x000fe20008000f00 */
[----:B------:R-:W-:Y:S02]  /*0910*/  UIADD3 UR5, UPT, UPT, UR5, 0x1, URZ ;  /* 0x0000000105057890 */ /* 0x000fe4000fffe0ff */
[----:B------:R-:W-:Y:S01]  /*0920*/  UIADD3 UR4, UPT, UPT, UR4, 0x1, URZ ;  /* 0x0000000104047890 */ /* 0x000fe2000fffe0ff */
[----:B--23--:R-:W-:Y:S01]  /*0930*/  LEA R0, R3, R30, 0x2 ;  /* 0x0000001e03007211 */ /* 0x00cfe200078e10ff */
[----:B------:R-:W-:-:S04]  /*0940*/  UISETP.NE.AND UP0, UPT, UR5, UR6, UPT ;  /* 0x000000060500728c */ /* 0x000fc8000bf05270 */
[----:B------:R3:W-:Y:S05]  /*0950*/  STS [R0], RZ ;  /* 0x000000ff00007388 */ /* 0x0007ea0000000800 */
[----:B------:R-:W-:Y:S05]  /*0960*/  BRA.U UP0, `(.L_x_465) ;  /* 0xfffffffd00e47547 */ /* 0x000fea000b83ffff */
.L_x_461:
        /* <DEDUP_REMOVED lines=8> */
[----:B-----5:R-:W-:Y:S01]  /*09f0*/  I2FP.F32.S32 R28, R28 ;  /* 0x0000001c001c7245 */ /* 0x020fe20000201400 */
[----:B------:R-:W-:Y:S01]  /*0a00*/  IMAD R24, R37, UR4, RZ ;  /* 0x0000000425187c24 */ /* 0x000fe2000f8e02ff */
[----:B------:R-:W-:-:S06]  /*0a10*/  I2FP.F32.S32 R25, R25 ;  /* 0x0000001900197245 */ /* 0x000fcc0000201400 */
[----:B------:R-:W-:Y:S05]  /*0a20*/  BRA.U UP0, `(.L_x_467) ;  /* 0x0000000d007c7547 */ /* 0x000fea000b800000 */
[----:B------:R-:W-:Y:S02]  /*0a30*/  IMAD R20, R24, 0xc, RZ ;  /* 0x0000000c18147824 */ /* 0x000fe400078e02ff */
[----:B------:R-:W-:Y:S01]  /*0a40*/  HFMA2 R29, -RZ, RZ, 0, 0 ;  /* 0x00000000ff1d7431 */ /* 0x000fe200000001ff */
[----:B------:R-:W-:Y:S02]  /*0a50*/  UMOV UR4, URZ ;  /* 0x000000ff00047c82 */ /* 0x000fe40008000000 */
[----:B------:R-:W-:-:S07]  /*0a60*/  SHF.R.S32.HI R19, RZ, 0x1f, R20 ;  /* 0x0000001fff137819 */ /* 0x000fce0000011414 */
.L_x_483:
[----:B------:R-:W4:Y:S01]  /*0a70*/  LDCU.64 UR6, c[0x0][0x3b0] ;  /* 0x00007600ff0677ac */ /* 0x000f220008000a00 */
[----:B------:R-:W-:Y:S01]  /*0a80*/  MOV R3, UR4 ;  /* 0x0000000400037c02 */ /* 0x000fe20008000f00 */
[----:B------:R-:W4:Y:S01]  /*0a90*/  LDC.64 R26, c[0x0][0x3b8] ;  /* 0x0000ee00ff1a7b82 */ /* 0x000f220000000a00 */
[----:B------:R-:W4:Y:S03]  /*0aa0*/  LDCU UR5, c[0x0][0x384] ;  /* 0x00007080ff0577ac */ /* 0x000f260008000800 */
[----:B------:R-:W-:Y:S01]  /*0ab0*/  IMAD R3, R3, 0xc, RZ ;  /* 0x0000000c03037824 */ /* 0x000fe200078e02ff */
[----:B------:R-:W-:Y:S01]  /*0ac0*/  IADD3 R21, PT, PT, R24, UR4, RZ ;  /* 0x0000000418157c10 */ /* 0x000fe2000fffe0ff */
[----:B------:R-:W4:Y:S03]  /*0ad0*/  LDCU UR10, c[0x0][0x3d0] ;  /* 0x00007a00ff0a77ac */ /* 0x000f260008000800 */
[----:B0123--:R-:W-:Y:S01]  /*0ae0*/  IADD3 R0, P0, PT, R3, R20, RZ ;  /* 0x0000001403007210 */ /* 0x00ffe20007f1e0ff */
[----:B------:R-:W0:Y:S03]  /*0af0*/  LDCU UR9, c[0x0][0x398] ;  /* 0x00007300ff0977ac */ /* 0x000e260008000800 */
[----:B------:R-:W-:-:S02]  /*0b00*/  IADD3.X R3, PT, PT, RZ, R19, RZ, P0, !PT ;  /* 0x00000013ff037210 */ /* 0x000fc400007fe4ff */
[C---:B----4-:R-:W-:Y:S01]  /*0b10*/  LEA R2, P0, R0.reuse, UR6, 0x2 ;  /* 0x0000000600027c11 */ /* 0x050fe2000f8010ff */
[----:B------:R-:W-:Y:S01]  /*0b20*/  UIADD3 UR4, UPT, UPT, UR4, 0x1, URZ ;  /* 0x0000000104047890 */ /* 0x000fe2000fffe0ff */
[----:B------:R-:W-:Y:S01]  /*0b30*/  SHF.L.U32 R23, R21, 0x1, RZ ;  /* 0x0000000115177819 */ /* 0x000fe200000006ff */
[----:B------:R-:W1:Y:S01]  /*0b40*/  LDCU UR6, c[0x0][0x3dc] ;  /* 0x00007b80ff0677ac */ /* 0x000e620008000800 */
[----:B------:R-:W-:Y:S01]  /*0b50*/  LEA.HI.X R3, R0, UR7, R3, 0x2, P0 ;  /* 0x0000000700037c11 */ /* 0x000fe200080f1403 */
[----:B------:R-:W-:-:S04]  /*0b60*/  UISETP.NE.AND UP0, UPT, UR4, UR5, UPT ;  /* 0x000000050400728c */ /* 0x000fc8000bf05270 */
[----:B------:R-:W2:Y:S01]  /*0b70*/  LDG.E.CONSTANT R9, desc[UR12][R2.64+0x4] ;  /* 0x0000040c02097981 */ /* 0x000ea2000c1e9900 */
[----:B------:R-:W-:Y:S01]  /*0b80*/  IMAD.WIDE R26, R23, 0x4, R26 ;  /* 0x00000004171a7825 */ /* 0x000fe200078e021a */
[----:B------:R-:W3:Y:S02]  /*0b90*/  LDCU UR7, c[0x0][0x394] ;  /* 0x00007280ff0777ac */ /* 0x000ee40008000800 */
[----:B------:R-:W4:Y:S04]  /*0ba0*/  LDG.E.CONSTANT R11, desc[UR12][R2.64+0x14] ;  /* 0x0000140c020b7981 */ /* 0x000f28000c1e9900 */
        /* <DEDUP_REMOVED lines=10> */
[----:B------:R-:W-:Y:S01]  /*0c50*/  UMOV UR5, URZ ;  /* 0x000000ff00057c82 */ /* 0x000fe20008000000 */
[C---:B--2---:R-:W-:Y:S01]  /*0c60*/  FMUL R0, R32.reuse, R9 ;  /* 0x0000000920007220 */ /* 0x044fe20000400000 */
[C---:B----4-:R-:W-:Y:S01]  /*0c70*/  FMUL R11, R32.reuse, R11 ;  /* 0x0000000b200b7220 */ /* 0x050fe20000400000 */
[----:B---3--:R-:W-:-:S02]  /*0c80*/  FMUL R9, R32, R13 ;  /* 0x0000000d20097220 */ /* 0x008fc40000400000 */
[C---:B------:R-:W-:Y:S01]  /*0c90*/  FFMA R18, R31.reuse, R18, R0 ;  /* 0x000000121f127223 */ /* 0x040fe20000000000 */
[C---:B------:R-:W-:Y:S01]  /*0ca0*/  FFMA R15, R31.reuse, R4, R11 ;  /* 0x000000041f0f7223 */ /* 0x040fe2000000000b */
[----:B01----:R-:W-:-:S07]  /*0cb0*/  FFMA R9, R31, R8, R9 ;  /* 0x000000081f097223 */ /* 0x003fce0000000009 */
.L_x_482:
        /* <DEDUP_REMOVED lines=11> */
[C---:B------:R-:W-:Y:S01]  /*0d70*/  FSETP.GE.AND P0, PT, R8.reuse, RZ, PT ;  /* 0x000000ff0800720b */ /* 0x040fe20003f06000 */
        /* <DEDUP_REMOVED lines=15> */
[----:B------:R-:W-:Y:S05]  /*0e70*/  CALL.REL.NOINC `($__internal_11_$__cuda_sm3x_div_rn_noftz_f32_slowpath) ;  /* 0x0000003800dc7944 */ /* 0x000fea0003c00000 */
[----:B------:R-:W-:-:S07]  /*0e80*/  MOV R12, R0 ;  /* 0x00000000000c7202 */ /* 0x000fce0000000f00 */
.L_x_471:
[----:B------:R-:W-:Y:S05]  /*0e90*/  BSYNC.RECONVERGENT B3 ;  /* 0x0000000000037941 */ /* 0x000fea0003800200 */
.L_x_470:
        /* <DEDUP_REMOVED lines=12> */
[----:B------:R-:W-:Y:S05]  /*0f60*/  CALL.REL.NOINC `($__internal_11_$__cuda_sm3x_div_rn_noftz_f32_slowpath) ;  /* 0x0000003800a07944 */ /* 0x000fea0003c00000 */
[----:B------:R-:W-:-:S07]  /*0f70*/  MOV R23, R0 ;  /* 0x0000000000177202 */ /* 0x000fce0000000f00 */
.L_x_473:
[----:B------:R-:W-:Y:S05]  /*0f80*/  BSYNC.RECONVERGENT B3 ;  /* 0x0000000000037941 */ /* 0x000fea0003800200 */
.L_x_472:
        /* <DEDUP_REMOVED lines=14> */
[----:B-----5:R-:W-:Y:S05]  /*1070*/  CALL.REL.NOINC `($__internal_11_$__cuda_sm3x_div_rn_noftz_f32_slowpath) ;  /* 0x00000038005c7944 */ /* 0x020fea0003c00000 */
[----:B------:R-:W-:-:S07]  /*1080*/  MOV R13, R0 ;  /* 0x00000000000d7202 */ /* 0x000fce0000000f00 */
.L_x_475:
[----:B------:R-:W-:Y:S05]  /*1090*/  BSYNC.RECONVERGENT B3 ;  /* 0x0000000000037941 */ /* 0x000fea0003800200 */
.L_x_474:
        /* <DEDUP_REMOVED lines=14> */
[----:B------:R-:W-:Y:S05]  /*1180*/  CALL.REL.NOINC `($__internal_11_$__cuda_sm3x_div_rn_noftz_f32_slowpath) ;  /* 0x0000003800187944 */ /* 0x000fea0003c00000 */
.L_x_477:
[----:B------:R-:W-:Y:S05]  /*1190*/  BSYNC.RECONVERGENT B3 ;  /* 0x0000000000037941 */ /* 0x000fea0003800200 */
.L_x_476:
        /* <DEDUP_REMOVED lines=20> */
[----:B------:R-:W-:Y:S01]  /*12e0*/  IMAD R41, R11, R22, R10 ;  /* 0x000000160b297224 */ /* 0x000fe200078e020a */
        /* <DEDUP_REMOVED lines=17> */
[----:B------:R-:W5:Y:S04]  /*1400*/  LDG.E.CONSTANT R45, desc[UR12][R10.64] ;  /* 0x0000000c0a2d7981 */ /* 0x000f68000c1e9900 */
[----:B------:R4:W5:Y:S01]  /*1410*/  LDG.E.CONSTANT R46, desc[UR12][R2.64] ;  /* 0x0000000c022e7981 */ /* 0x000962000c1e9900 */
        /* <DEDUP_REMOVED lines=8> */
[-C--:B0-----:R-:W-:Y:S01]  /*14a0*/  FMUL R23, R0, R13.reuse ;  /* 0x0000000d00177220 */ /* 0x081fe20000400000 */
        /* <DEDUP_REMOVED lines=23> */
.L_x_479:
[----:B------:R-:W-:Y:S05]  /*1620*/  BSYNC.RECONVERGENT B3 ;  /* 0x0000000000037941 */ /* 0x000fea0003800200 */
.L_x_478:
        /* <DEDUP_REMOVED lines=23> */
[----:B------:R-:W-:Y:S05]  /*17a0*/  CALL.REL.NOINC `($__internal_11_$__cuda_sm3x_div_rn_noftz_f32_slowpath) ;  /* 0x0000003000907944 */ /* 0x000fea0003c00000 */
.L_x_481:
[----:B------:R-:W-:Y:S05]  /*17b0*/  BSYNC.RECONVERGENT B3 ;  /* 0x0000000000037941 */ /* 0x000fea0003800200 */
.L_x_480:
[----:B------:R-:W-:-:S13]  /*17c0*/  FSETP.GEU.AND P0, PT, R0, UR9, PT ;  /* 0x0000000900007c0b */ /* 0x000fda000bf0e000 */
[----:B------:R-:W-:-:S07]  /*17d0*/  @P0 IADD3 R29, PT, PT, R29, 0x1, RZ ;  /* 0x000000011d1d0810 */ /* 0x000fce0007ffe0ff */
.L_x_469:
[----:B------:R-:W-:Y:S05]  /*17e0*/  BSYNC.RECONVERGENT B2 ;  /* 0x0000000000027941 */ /* 0x000fea0003800200 */
.L_x_468:
[----:B------:R-:W-:Y:S05]  /*17f0*/  BRA.U UP1, `(.L_x_482) ;  /* 0xfffffff501307547 */ /* 0x000fea000b83ffff */
[----:B------:R-:W-:Y:S05]  /*1800*/  BRA.U UP0, `(.L_x_483) ;  /* 0xfffffff100987547 */ /* 0x000fea000b83ffff */
[----:B------:R-:W-:Y:S05]  /*1810*/  BRA `(.L_x_466) ;  /* 0x0000001800ec7947 */ /* 0x000fea0003800000 */
.L_x_467:
[----:B------:R-:W4:Y:S01]  /*1820*/  LDCU.64 UR4, c[0x0][0x3a8] ;  /* 0x00007500ff0477ac */ /* 0x000f220008000a00 */
[----:B------:R-:W-:Y:S01]  /*1830*/  HFMA2 R29, -RZ, RZ, 0, 0 ;  /* 0x00000000ff1d7431 */ /* 0x000fe200000001ff */
[----:B------:R-:W-:Y:S01]  /*1840*/  IADD3 R22, PT, PT, R30, 0x8, RZ ;  /* 0x000000081e167810 */ /* 0x000fe20007ffe0ff */
[----:B------:R-:W-:-:S04]  /*1850*/  ULOP3.LUT UR14, UR9, 0x3, URZ, 0xc0, !UPT ;  /* 0x00000003090e7892 */ /* 0x000fc8000f8ec0ff */
[----:B------:R-:W-:Y:S02]  /*1860*/  UIADD3 UR9, UPT, UPT, UR14, -UR9, URZ ;  /* 0x800000090e097290 */ /* 0x000fe4000fffe0ff */
[----:B----4-:R-:W-:-:S04]  /*1870*/  UIADD3 UR4, UP0, UPT, UR4, 0x8, URZ ;  /* 0x0000000804047890 */ /* 0x010fc8000ff1e0ff */
[----:B------:R-:W-:Y:S02]  /*1880*/  UIADD3.X UR5, UPT, UPT, URZ, UR5, URZ, UP0, !UPT ;  /* 0x00000005ff057290 */ /* 0x000fe400087fe4ff */
[----:B------:R-:W-:Y:S01]  /*1890*/  MOV R26, UR4 ;  /* 0x00000004001a7c02 */ /* 0x000fe20008000f00 */
[----:B------:R-:W-:-:S03]  /*18a0*/  UMOV UR4, URZ ;  /* 0x000000ff00047c82 */ /* 0x000fc60008000000 */
[----:B------:R-:W-:-:S07]  /*18b0*/  MOV R27, UR5 ;  /* 0x00000005001b7c02 */ /* 0x000fce0008000f00 */
.L_x_505:
[----:B------:R-:W4:Y:S01]  /*18c0*/  LDCU.64 UR6, c[0x0][0x3b0] ;  /* 0x00007600ff0677ac */ /* 0x000f220008000a00 */
[----:B0123--:R-:W-:Y:S01]  /*18d0*/  MOV R0, UR4 ;  /* 0x0000000400007c02 */ /* 0x00ffe20008000f00 */
[----:B------:R-:W-:-:S04]  /*18e0*/  IMAD R3, R24, 0xc, RZ ;  /* 0x0000000c18037824 */ /* 0x000fc800078e02ff */
[----:B------:R-:W-:-:S05]  /*18f0*/  IMAD R0, R0, 0xc, RZ ;  /* 0x0000000c00007824 */ /* 0x000fca00078e02ff */
[----:B------:R-:W-:-:S04]  /*1900*/  IADD3 R0, P0, PT, R0, R3, RZ ;  /* 0x0000000300007210 */ /* 0x000fc80007f1e0ff */
[----:B------:R-:W-:Y:S02]  /*1910*/  LEA.HI.X.SX32 R3, R3, RZ, 0x1, P0 ;  /* 0x000000ff03037211 */ /* 0x000fe400000f0eff */
[----:B----4-:R-:W-:-:S04]  /*1920*/  LEA R2, P0, R0, UR6, 0x2 ;  /* 0x0000000600027c11 */ /* 0x010fc8000f8010ff */
        /* <DEDUP_REMOVED lines=15> */
[C---:B---3--:R-:W-:Y:S01]  /*1a20*/  FMUL R7, R32.reuse, R7 ;  /* 0x0000000720077220 */ /* 0x048fe20000400000 */
[----:B----4-:R-:W-:-:S02]  /*1a30*/  FMUL R9, R32, R9 ;  /* 0x0000000920097220 */ /* 0x010fc40000400000 */
[C---:B------:R-:W-:Y:S01]  /*1a40*/  FFMA R16, R31.reuse, R16, R0 ;  /* 0x000000101f107223 */ /* 0x040fe20000000000 */
[C---:B------:R-:W-:Y:S01]  /*1a50*/  FFMA R15, R31.reuse, R4, R7 ;  /* 0x000000041f0f7223 */ /* 0x040fe20000000007 */
[----:B0-----:R-:W-:-:S07]  /*1a60*/  FFMA R14, R31, R14, R9 ;  /* 0x0000000e1f0e7223 */ /* 0x001fce0000000009 */
.L_x_504:
[----:B0-----:R-:W0:Y:S01]  /*1a70*/  LDC R5, c[0x0][0x3e8] ;  /* 0x0000fa00ff057b82 */ /* 0x001e220000000800 */
[----:B------:R-:W0:Y:S01]  /*1a80*/  LDCU UR6, c[0x0][0x3dc] ;  /* 0x00007b80ff0677ac */ /* 0x000e220008000800 */
[----:B------:R-:W-:Y:S01]  /*1a90*/  I2FP.F32.U32 R0, UR5 ;  /* 0x0000000500007c45 */ /* 0x000fe20008201000 */
[----:B------:R-:W-:Y:S01]  /*1aa0*/  BSSY.RECONVERGENT B2, `(.L_x_484) ;  /* 0x000018d000027945 */ /* 0x000fe20003800200 */
[----:B-1----:R-:W1:Y:S03]  /*1ab0*/  LDCU UR7, c[0x0][0x3d0] ;  /* 0x00007a00ff0777ac */ /* 0x002e660008000800 */
[----:B------:R-:W-:Y:S01]  /*1ac0*/  FADD R0, R0, 0.5 ;  /* 0x3f00000000007421 */ /* 0x000fe20000000000 */
[----:B------:R-:W-:-:S04]  /*1ad0*/  UIADD3 UR5, UPT, UPT, UR5, 0x1, URZ ;  /* 0x0000000105057890 */ /* 0x000fc8000fffe0ff */
[----:B-1----:R-:W-:Y:S01]  /*1ae0*/  UISETP.NE.AND UP0, UPT, UR5, UR7, UPT ;  /* 0x000000070500728c */ /* 0x002fe2000bf05270 */
        /* <DEDUP_REMOVED lines=24> */
.L_x_487:
[----:B------:R-:W-:Y:S05]  /*1c70*/  BSYNC.RECONVERGENT B3 ;  /* 0x0000000000037941 */ /* 0x000fea0003800200 */
.L_x_486:
        /* <DEDUP_REMOVED lines=14> */
.L_x_489:
[----:B------:R-:W-:Y:S05]  /*1d60*/  BSYNC.RECONVERGENT B3 ;  /* 0x0000000000037941 */ /* 0x000fea0003800200 */
.L_x_488:
[----:B------:R-:W0:Y:S01]  /*1d70*/  LDC.64 R2, c[0x0][0x3b8] ;  /* 0x0000ee00ff027b82 */ /* 0x000e220000000a00 */
[----:B------:R-:W-:-:S04]  /*1d80*/  IADD3 R5, PT, PT, R24, UR4, RZ ;  /* 0x0000000418057c10 */ /* 0x000fc8000fffe0ff */
[----:B------:R-:W-:-:S05]  /*1d90*/  SHF.L.U32 R5, R5, 0x1, RZ ;  /* 0x0000000105057819 */ /* 0x000fca00000006ff */
[----:B0-----:R-:W-:-:S05]  /*1da0*/  IMAD.WIDE R2, R5, 0x4, R2 ;  /* 0x0000000405027825 */ /* 0x001fca00078e0202 */
        /* <DEDUP_REMOVED lines=16> */
.L_x_491:
[----:B------:R-:W-:Y:S05]  /*1eb0*/  BSYNC.RECONVERGENT B3 ;  /* 0x0000000000037941 */ /* 0x000fea0003800200 */
.L_x_490:
        /* <DEDUP_REMOVED lines=15> */
.L_x_493:
[----:B------:R-:W-:Y:S05]  /*1fb0*/  BSYNC.RECONVERGENT B3 ;  /* 0x0000000000037941 */ /* 0x000fea0003800200 */
.L_x_492:
        /* <DEDUP_REMOVED lines=12> */
[----:B------:R-:W2:Y:S04]  /*2080*/  LDCU UR6, c[0x0][0x394] ;  /* 0x00007280ff0677ac */ /* 0x000ea80008000800 */
[----:B------:R-:W3:Y:S01]  /*2090*/  F2I.FLOOR.NTZ R46, R38 ;  /* 0x00000026002e7305 */ /* 0x000ee20000207100 */
[----:B------:R-:W-:Y:S01]  /*20a0*/  IMAD R10, R10, R5, RZ ;  /* 0x000000050a0a7224 */ /* 0x000fe200078e02ff */
[----:B------:R-:W-:-:S03]  /*20b0*/  IADD3 R5, PT, PT, R12, -0x1, RZ ;  /* 0xffffffff0c057810 */ /* 0x000fc60007ffe0ff */
[----:B------:R-:W-:Y:S01]  /*20c0*/  IMAD R9, R12, R10, RZ ;  /* 0x0000000a0c097224 */ /* 0x000fe200078e02ff */
[----:B0-----:R-:W-:-:S04]  /*20d0*/  VIMNMX.RELU R11, PT, PT, R39, R0, PT ;  /* 0x00000000270b7248 */ /* 0x001fc80003fe1100 */
[----:B------:R-:W-:Y:S01]  /*20e0*/  VIADDMNMX.RELU R7, R11, 0x1, R0, PT ;  /* 0x000000010b077846 */ /* 0x000fe20003801100 */
[----:B------:R-:W-:Y:S01]  /*20f0*/  IMAD R6, R12, R11, RZ ;  /* 0x0000000b0c067224 */ /* 0x000fe200078e02ff */
[----:B------:R-:W-:-:S03]  /*2100*/  SHF.L.U32 R0, R9, 0x1, RZ ;  /* 0x0000000109007819 */ /* 0x000fc600000006ff */
        /* <DEDUP_REMOVED lines=9> */
[----:B------:R-:W-:-:S02]  /*21a0*/  LEA R49, R45, R0, 0x1 ;  /* 0x000000002d317211 */ /* 0x000fc400078e08ff */
[----:B------:R-:W-:Y:S01]  /*21b0*/  IADD3 R51, PT, PT, R5, R8, RZ ;  /* 0x0000000805337210 */ /* 0x000fe20007ffe0ff */
[--C-:B------:R-:W-:Y:S01]  /*21c0*/  IMAD.WIDE R44, R41, 0x4, R2.reuse ;  /* 0x00000004292c7825 */ /* 0x100fe200078e0202 */
[----:B------:R-:W3:Y:S02]  /*21d0*/  LDG.E.CONSTANT R47, desc[UR12][R42.64+0x4] ;  /* 0x0000040c2a2f7981 */ /* 0x000ee4000c1e9900 */
[----:B------:R-:W-:Y:S01]  /*21e0*/  LEA R51, R51, R0, 0x1 ;  /* 0x0000000033337211 */ /* 0x000fe200078e08ff */
[--C-:B------:R-:W-:Y:S01]  /*21f0*/  IMAD.WIDE R40, R49, 0x4, R2.reuse ;  /* 0x0000000431287825 */ /* 0x100fe200078e0202 */
[----:B------:R-:W4:Y:S03]  /*2200*/  LDG.E.CONSTANT R0, desc[UR12][R44.64+0x4] ;  /* 0x0000040c2c007981 */ /* 0x000f26000c1e9900 */
[----:B------:R-:W-:Y:S01]  /*2210*/  IMAD.WIDE R2, R51, 0x4, R2 ;  /* 0x0000000433027825 */ /* 0x000fe200078e0202 */
[----:B------:R-:W5:Y:S04]  /*2220*/  LDG.E.CONSTANT R49, desc[UR12][R40.64+0x4] ;  /* 0x0000040c28317981 */ /* 0x000f68000c1e9900 */
[----:B------:R-:W2:Y:S04]  /*2230*/  LDG.E.CONSTANT R4, desc[UR12][R2.64+0x4] ;  /* 0x0000040c02047981 */ /* 0x000ea8000c1e9900 */
[----:B------:R-:W2:Y:S04]  /*2240*/  LDG.E.CONSTANT R51, desc[UR12][R42.64] ;  /* 0x0000000c2a337981 */ /* 0x000ea8000c1e9900 */
[----:B------:R-:W2:Y:S04]  /*2250*/  LDG.E.CONSTANT R48, desc[UR12][R44.64] ;  /* 0x0000000c2c307981 */ /* 0x000ea8000c1e9900 */
[----:B------:R0:W2:Y:S04]  /*2260*/  LDG.E.CONSTANT R53, desc[UR12][R40.64] ;  /* 0x0000000c28357981 */ /* 0x0000a8000c1e9900 */
[----:B------:R4:W2:Y:S01]  /*2270*/  LDG.E.CONSTANT R50, desc[UR12][R2.64] ;  /* 0x0000000c02327981 */ /* 0x0008a2000c1e9900 */
[----:B------:R-:W-:Y:S01]  /*2280*/  I2FP.F32.S32 R46, R46 ;  /* 0x0000002e002e7245 */ /* 0x000fe20000201400 */
[----:B------:R-:W-:Y:S01]  /*2290*/  BSSY.RECONVERGENT B3, `(.L_x_494) ;  /* 0x000001f000037945 */ /* 0x000fe20003800200 */
[----:B------:R-:W-:-:S03]  /*22a0*/  I2FP.F32.S32 R39, R39 ;  /* 0x0000002700277245 */ /* 0x000fc60000201400 */
[----:B------:R-:W-:Y:S02]  /*22b0*/  FADD R46, R38, -R46 ;  /* 0x8000002e262e7221 */ /* 0x000fe40000000000 */
[----:B------:R-:W-:Y:S02]  /*22c0*/  FADD R36, R36, -R39 ;  /* 0x8000002724247221 */ /* 0x000fe40000000000 */
[----:B------:R-:W-:Y:S02]  /*22d0*/  FADD R39, -R46, 1 ;  /* 0x3f8000002e277421 */ /* 0x000fe40000000100 */
[----:B------:R-:W-:Y:S01]  /*22e0*/  FADD R52, -R36, 1 ;  /* 0x3f80000024347421 */ /* 0x000fe20000000100 */
[----:B0-----:R-:W-:Y:S01]  /*22f0*/  FMUL R41, R46, R36 ;  /* 0x000000242e297220 */ /* 0x001fe20000400000 */
[----:B------:R-:W-:Y:S02]  /*2300*/  FMUL R38, R36, R39 ;  /* 0x0000002724267220 */ /* 0x000fe40000400000 */
[----:B------:R-:W-:-:S02]  /*2310*/  FMUL R39, R39, R52 ;  /* 0x0000003427277220 */ /* 0x000fc40000400000 */
[----:B---3--:R-:W-:-:S04]  /*2320*/  FMUL R40, R38, R47 ;  /* 0x0000002f26287220 */ /* 0x008fc80000400000 */
[----:B----4-:R-:W-:Y:S01]  /*2330*/  FFMA R3, R39, R0, R40 ;  /* 0x0000000027037223 */ /* 0x010fe20000000028 */
[----:B------:R-:W-:-:S04]  /*2340*/  FMUL R40, R46, R52 ;  /* 0x000000342e287220 */ /* 0x000fc80000400000 */
[----:B-----5:R-:W-:-:S04]  /*2350*/  FFMA R0, R40, R49, R3 ;  /* 0x0000003128007223 */ /* 0x020fc80000000003 */
[----:B--2---:R-:W-:-:S04]  /*2360*/  FFMA R0, R41, R4, R0 ;  /* 0x0000000429007223 */ /* 0x004fc80000000000 */
        /* <DEDUP_REMOVED lines=17> */
.L_x_495:
[----:B------:R-:W-:Y:S05]  /*2480*/  BSYNC.RECONVERGENT B3 ;  /* 0x0000000000037941 */ /* 0x000fea0003800200 */
.L_x_494:
        /* <DEDUP_REMOVED lines=24> */
.L_x_497:
[----:B------:R-:W-:Y:S05]  /*2610*/  BSYNC.RECONVERGENT B3 ;  /* 0x0000000000037941 */ /* 0x000fea0003800200 */
.L_x_496:
[----:B------:R-:W0:Y:S02]  /*2620*/  LDCU UR6, c[0x0][0x398] ;  /* 0x00007300ff0677ac */ /* 0x000e240008000800 */
[----:B0-----:R-:W-:-:S13]  /*2630*/  FSETP.GEU.AND P0, PT, R0, UR6, PT ;  /* 0x0000000600007c0b */ /* 0x001fda000bf0e000 */
[----:B------:R-:W-:Y:S05]  /*2640*/  @!P0 BRA `(.L_x_485) ;  /* 0x0000000c00488947 */ /* 0x000fea0003800000 */
[----:B------:R-:W0:Y:S01]  /*2650*/  LDCU UR6, c[0x0][0x380] ;  /* 0x00007000ff0677ac */ /* 0x000e220008000800 */
[----:B------:R-:W-:Y:S01]  /*2660*/  IADD3 R11, PT, PT, R11, R10, RZ ;  /* 0x0000000a0b0b7210 */ /* 0x000fe20007ffe0ff */
[----:B------:R-:W-:-:S04]  /*2670*/  UMOV UR7, URZ ;  /* 0x000000ff00077c82 */ /* 0x000fc80008000000 */
[CC--:B------:R-:W-:Y:S02]  /*2680*/  IMAD R10, R12.reuse, R11.reuse, R7 ;  /* 0x0000000b0c0a7224 */ /* 0x0c0fe400078e0207 */
[----:B------:R-:W-:Y:S02]  /*2690*/  IMAD R13, R12, R11, R5 ;  /* 0x0000000b0c0d7224 */ /* 0x000fe400078e0205 */
[----:B0-----:R-:W-:-:S04]  /*26a0*/  IMAD R9, R9, UR6, RZ ;  /* 0x0000000609097c24 */ /* 0x001fc8000f8e02ff */
[--C-:B------:R-:W-:Y:S02]  /*26b0*/  IMAD R6, R6, UR6, R9.reuse ;  /* 0x0000000606067c24 */ /* 0x100fe4000f8e0209 */
[----:B------:R-:W-:Y:S02]  /*26c0*/  IMAD R8, R8, UR6, R9 ;  /* 0x0000000608087c24 */ /* 0x000fe4000f8e0209 */
[--C-:B------:R-:W-:Y:S02]  /*26d0*/  IMAD R12, R7, UR6, R6.reuse ;  /* 0x00000006070c7c24 */ /* 0x100fe4000f8e0206 */
[----:B------:R-:W-:Y:S02]  /*26e0*/  IMAD R11, R5, UR6, R6 ;  /* 0x00000006050b7c24 */ /* 0x000fe4000f8e0206 */
[--C-:B------:R-:W-:Y:S02]  /*26f0*/  IMAD R36, R7, UR6, R8.reuse ;  /* 0x0000000607247c24 */ /* 0x100fe4000f8e0208 */
[----:B------:R-:W-:Y:S01]  /*2700*/  IMAD R42, R5, UR6, R8 ;  /* 0x00000006052a7c24 */ /* 0x000fe2000f8e0208 */
[----:B------:R-:W-:-:S06]  /*2710*/  UMOV UR6, URZ ;  /* 0x000000ff00067c82 */ /* 0x000fcc0008000000 */
.L_x_503:
[----:B0-----:R-:W0:Y:S01]  /*2720*/  LDCU UR15, c[0x0][0x380] ;  /* 0x00007000ff0f77ac */ /* 0x001e220008000800 */
[----:B------:R-:W-:-:S04]  /*2730*/  UIADD3 UR10, UPT, UPT, UR7, 0x3, URZ ;  /* 0x00000003070a7890 */ /* 0x000fc8000fffe0ff */
[----:B0-----:R-:W-:-:S09]  /*2740*/  UISETP.GE.AND UP1, UPT, UR10, UR15, UPT ;  /* 0x0000000f0a00728c */ /* 0x001fd2000bf26270 */
[----:B-1----:R-:W-:Y:S05]  /*2750*/  BRA.U !UP1, `(.L_x_498) ;  /* 0x0000000909147547 */ /* 0x002fea000b800000 */
[----:B------:R-:W-:Y:S01]  /*2760*/  USHF.L.U32 UR11, UR6, 0x2, URZ ;  /* 0x00000002060b7899 */ /* 0x000fe200080006ff */
[----:B------:R-:W-:Y:S01]  /*2770*/  MOV R43, UR7 ;  /* 0x00000007002b7c02 */ /* 0x000fe20008000f00 */
[----:B------:R-:W-:Y:S02]  /*2780*/  UISETP.NE.AND UP1, UPT, UR14, URZ, UPT ;  /* 0x000000ff0e00728c */ /* 0x000fe4000bf25270 */
[----:B------:R-:W-:-:S04]  /*2790*/  ULOP3.LUT UR10, URZ, UR11, URZ, 0x33, !UPT ;  /* 0x0000000bff0a7292 */ /* 0x000fc8000f8e33ff */
[----:B------:R-:W-:-:S04]  /*27a0*/  UIADD3 UR10, UPT, UPT, UR10, UR15, URZ ;  /* 0x0000000f0a0a7290 */ /* 0x000fc8000fffe0ff */
[----:B------:R-:W-:-:S09]  /*27b0*/  UISETP.GE.U32.AND UP2, UPT, UR10, 0x3, UPT ;  /* 0x000000030a00788c */ /* 0x000fd2000bf46070 */
[----:B------:R-:W-:Y:S05]  /*27c0*/  BRA.U !UP2, `(.L_x_499) ;  /* 0x000000050a087547 */ /* 0x000fea000b800000 */
[----:B------:R-:W-:Y:S01]  /*27d0*/  MOV R47, UR15 ;  /* 0x0000000f002f7c02 */ /* 0x000fe20008000f00 */
[----:B------:R-:W-:Y:S01]  /*27e0*/  UIADD3 UR10, UPT, UPT, UR9, UR11, URZ ;  /* 0x0000000b090a7290 */ /* 0x000fe2000fffe0ff */
[----:B------:R-:W-:Y:S02]  /*27f0*/  MOV R3, UR7 ;  /* 0x0000000700037c02 */ /* 0x000fe40008000f00 */
[----:B------:R-:W-:Y:S01]  /*2800*/  IADD3 R49, PT, PT, R36, UR7, RZ ;  /* 0x0000000724317c10 */ /* 0x000fe2000fffe0ff */
[-C--:B------:R-:W-:Y:S01]  /*2810*/  IMAD R45, R10, R47.reuse, UR7 ;  /* 0x000000070a2d7e24 */ /* 0x080fe2000f8e022f */
[----:B------:R-:W-:Y:S01]  /*2820*/  IADD3 R51, PT, PT, R42, UR7, RZ ;  /* 0x000000072a337c10 */ /* 0x000fe2000fffe0ff */
[----:B------:R-:W-:Y:S01]  /*2830*/  IMAD R47, R13, R47, UR7 ;  /* 0x000000070d2f7e24 */ /* 0x000fe2000f8e022f */
[----:B------:R-:W-:Y:S02]  /*2840*/  MOV R43, UR7 ;  /* 0x00000007002b7c02 */ /* 0x000fe40008000f00 */
[----:B------:R-:W-:-:S07]  /*2850*/  LEA R44, R3, R22, 0x2 ;  /* 0x00000016032c7211 */ /* 0x000fce00078e10ff */
.L_x_500:
[----:B------:R-:W-:-:S04]  /*2860*/  IMAD.WIDE R6, R49, 0x4, R26 ;  /* 0x0000000431067825 */ /* 0x000fc800078e021a */
[--C-:B------:R-:W-:Y:S01]  /*2870*/  IMAD.WIDE R8, R45, 0x4, R26.reuse ;  /* 0x000000042d087825 */ /* 0x100fe200078e021a */
[----:B------:R-:W2:Y:S03]  /*2880*/  LDG.E.CONSTANT R50, desc[UR12][R6.64+-0x8] ;  /* 0xfffff80c06327981 */ /* 0x000ea6000c1e9900 */
[--C-:B------:R-:W-:Y:S01]  /*2890*/  IMAD.WIDE R4, R47, 0x4, R26.reuse ;  /* 0x000000042f047825 */ /* 0x100fe200078e021a */
[----:B------:R-:W3:Y:S03]  /*28a0*/  LDG.E.CONSTANT R48, desc[UR12][R8.64+-0x8] ;  /* 0xfffff80c08307981 */ /* 0x000ee6000c1e9900 */
[----:B------:R-:W-:Y:S01]  /*28b0*/  IMAD.WIDE R2, R51, 0x4, R26 ;  /* 0x0000000433027825 */ /* 0x000fe200078e021a */
[----:B------:R-:W4:Y:S04]  /*28c0*/  LDG.E.CONSTANT R53, desc[UR12][R4.64+-0x8] ;  /* 0xfffff80c04357981 */ /* 0x000f28000c1e9900 */
[----:B------:R-:W5:Y:S04]  /*28d0*/  LDG.E.CONSTANT R46, desc[UR12][R2.64+-0x8] ;  /* 0xfffff80c022e7981 */ /* 0x000f68000c1e9900 */
[----:B------:R-:W5:Y:S01]  /*28e0*/  LDG.E.CONSTANT R52, desc[UR12][R6.64+-0x4] ;  /* 0xfffffc0c06347981 */ /* 0x000f62000c1e9900 */
[----:B--2---:R-:W-:-:S04]  /*28f0*/  FMUL R50, R38, R50 ;  /* 0x0000003226327220 */ /* 0x004fc80000400000 */
[----:B---3--:R-:W-:Y:S02]  /*2900*/  FFMA R48, R39, R48, R50 ;  /* 0x0000003027307223 */ /* 0x008fe40000000032 */
[----:B------:R-:W2:Y:S02]  /*2910*/  LDG.E.CONSTANT R50, desc[UR12][R8.64+-0x4] ;  /* 0xfffffc0c08327981 */ /* 0x000ea4000c1e9900 */
[----:B----4-:R-:W-:-:S04]  /*2920*/  FFMA R48, R40, R53, R48 ;  /* 0x0000003528307223 */ /* 0x010fc80000000030 */
[----:B-----5:R-:W-:Y:S02]  /*2930*/  FFMA R53, R41, R46, R48 ;  /* 0x0000002e29357223 */ /* 0x020fe40000000030 */
[----:B------:R-:W0:Y:S02]  /*2940*/  LDS R46, [R44+-0x8] ;  /* 0xfffff8002c2e7984 */ /* 0x000e240000000800 */
[----:B0-----:R-:W-:Y:S02]  /*2950*/  FFMA R48, R53, R0, R46 ;  /* 0x0000000035307223 */ /* 0x001fe4000000002e */
[----:B------:R-:W3:Y:S04]  /*2960*/  LDG.E.CONSTANT R53, desc[UR12][R4.64+-0x4] ;  /* 0xfffffc0c04357981 */ /* 0x000ee8000c1e9900 */
[----:B------:R-:W4:Y:S01]  /*2970*/  LDG.E.CONSTANT R46, desc[UR12][R2.64+-0x4] ;  /* 0xfffffc0c022e7981 */ /* 0x000f22000c1e9900 */
[----:B------:R-:W-:-:S03]  /*2980*/  FMUL R52, R38, R52 ;  /* 0x0000003426347220 */ /* 0x000fc60000400000 */
[----:B------:R0:W-:Y:S04]  /*2990*/  STS [R44+-0x8], R48 ;  /* 0xfffff8302c007388 */ /* 0x0001e80000000800 */
[----:B0-----:R-:W5:Y:S01]  /*29a0*/  LDG.E.CONSTANT R48, desc[UR12][R8.64+0x4] ;  /* 0x0000040c08307981 */ /* 0x001f62000c1e9900 */
[----:B--2---:R-:W-:-:S03]  /*29b0*/  FFMA R50, R39, R50, R52 ;  /* 0x0000003227327223 */ /* 0x004fc60000000034 */
[----:B------:R-:W2:Y:S04]  /*29c0*/  LDG.E.CONSTANT R52, desc[UR12][R4.64] ;  /* 0x0000000c04347981 */ /* 0x000ea8000c1e9900 */
[----:B------:R-:W2:Y:S04]  /*29d0*/  LDG.E.CONSTANT R5, desc[UR12][R4.64+0x4] ;  /* 0x0000040c04057981 */ /* 0x000ea8000c1e9900 */
[----:B------:R-:W2:Y:S04]  /*29e0*/  LDG.E.CONSTANT R4, desc[UR12][R2.64] ;  /* 0x0000000c02047981 */ /* 0x000ea8000c1e9900 */
[----:B------:R-:W2:Y:S01]  /*29f0*/  LDG.E.CONSTANT R2, desc[UR12][R2.64+0x4] ;  /* 0x0000040c02027981 */ /* 0x000ea2000c1e9900 */
[----:B---3--:R-:W-:-:S04]  /*2a00*/  FFMA R50, R40, R53, R50 ;  /* 0x0000003528327223 */ /* 0x008fc80000000032 */
[----:B----4-:R-:W-:Y:S02]  /*2a10*/  FFMA R53, R41, R46, R50 ;  /* 0x0000002e29357223 */ /* 0x010fe40000000032 */
[----:B------:R-:W0:Y:S04]  /*2a20*/  LDS R46, [R44+-0x4] ;  /* 0xfffffc002c2e7984 */ /* 0x000e280000000800 */
[----:B------:R-:W3:Y:S04]  /*2a30*/  LDG.E.CONSTANT R50, desc[UR12][R6.64] ;  /* 0x0000000c06327981 */ /* 0x000ee8000c1e9900 */
[----:B------:R-:W4:Y:S01]  /*2a40*/  LDG.E.CONSTANT R7, desc[UR12][R6.64+0x4] ;  /* 0x0000040c06077981 */ /* 0x000f22000c1e9900 */
[----:B0-----:R-:W-:-:S03]  /*2a50*/  FFMA R53, R53, R0, R46 ;  /* 0x0000000035357223 */ /* 0x001fc6000000002e */
[----:B------:R4:W5:Y:S01]  /*2a60*/  LDG.E.CONSTANT R46, desc[UR12][R8.64] ;  /* 0x0000000c082e7981 */ /* 0x000962000c1e9900 */
[----:B------:R-:W-:-:S04]  /*2a70*/  UIADD3 UR10, UPT, UPT, UR10, 0x4, URZ ;  /* 0x000000040a0a7890 */ /* 0x000fc8000fffe0ff */
[----:B------:R-:W-:Y:S01]  /*2a80*/  UISETP.NE.AND UP2, UPT, UR10, URZ, UPT ;  /* 0x000000ff0a00728c */ /* 0x000fe2000bf45270 */
[----:B------:R-:W-:Y:S01]  /*2a90*/  STS [R44+-0x4], R53 ;  /* 0xfffffc352c007388 */ /* 0x000fe20000000800 */
[----:B------:R-:W-:Y:S02]  /*2aa0*/  IADD3 R43, PT, PT, R43, 0x4, RZ ;  /* 0x000000042b2b7810 */ /* 0x000fe40007ffe0ff */
[----:B------:R-:W-:Y:S02]  /*2ab0*/  IADD3 R45, PT, PT, R45, 0x4, RZ ;  /* 0x000000042d2d7810 */ /* 0x000fe40007ffe0ff */
[----:B------:R-:W-:Y:S02]  /*2ac0*/  IADD3 R49, PT, PT, R49, 0x4, RZ ;  /* 0x0000000431317810 */ /* 0x000fe40007ffe0ff */
[----:B------:R-:W-:Y:S02]  /*2ad0*/  IADD3 R47, PT, PT, R47, 0x4, RZ ;  /* 0x000000042f2f7810 */ /* 0x000fe40007ffe0ff */
[----:B------:R-:W-:Y:S01]  /*2ae0*/  IADD3 R51, PT, PT, R51, 0x4, RZ ;  /* 0x0000000433337810 */ /* 0x000fe20007ffe0ff */
[C---:B---3--:R-:W-:Y:S01]  /*2af0*/  FMUL R50, R38.reuse, R50 ;  /* 0x0000003226327220 */ /* 0x048fe20000400000 */
[----:B----4-:R-:W-:-:S03]  /*2b00*/  FMUL R8, R38, R7 ;  /* 0x0000000726087220 */ /* 0x010fc60000400000 */
[C---:B-----5:R-:W-:Y:S02]  /*2b10*/  FFMA R3, R39.reuse, R46, R50 ;  /* 0x0000002e27037223 */ /* 0x060fe40000000032 */
[----:B------:R-:W0:Y:S04]  /*2b20*/  LDS R50, [R44] ;  /* 0x000000002c327984 */ /* 0x000e280000000800 */
[----:B------:R-:W1:Y:S01]  /*2b30*/  LDS R46, [R44+0x4] ;  /* 0x000004002c2e7984 */ /* 0x000e620000000800 */
[----:B------:R-:W-:Y:S01]  /*2b40*/  FFMA R8, R39, R48, R8 ;  /* 0x0000003027087223 */ /* 0x000fe20000000008 */
[----:B--2---:R-:W-:-:S03]  /*2b50*/  FFMA R52, R40, R52, R3 ;  /* 0x0000003428347223 */ /* 0x004fc60000000003 */
[----:B------:R-:W-:Y:S01]  /*2b60*/  FFMA R7, R40, R5, R8 ;  /* 0x0000000528077223 */ /* 0x000fe20000000008 */
[----:B------:R-:W-:-:S03]  /*2b70*/  FFMA R5, R41, R4, R52 ;  /* 0x0000000429057223 */ /* 0x000fc60000000034 */
[----:B------:R-:W-:Y:S01]  /*2b80*/  FFMA R7, R41, R2, R7 ;  /* 0x0000000229077223 */ /* 0x000fe20000000007 */
[----:B0-----:R-:W-:-:S03]  /*2b90*/  FFMA R5, R5, R0, R50 ;  /* 0x0000000005057223 */ /* 0x001fc60000000032 */
[----:B-1----:R-:W-:Y:S02]  /*2ba0*/  FFMA R7, R7, R0, R46 ;  /* 0x0000000007077223 */ /* 0x002fe4000000002e */
[----:B------:R-:W-:Y:S04]  /*2bb0*/  STS [R44], R5 ;  /* 0x000000052c007388 */ /* 0x000fe80000000800 */
[----:B------:R0:W-:Y:S02]  /*2bc0*/  STS [R44+0x4], R7 ;  /* 0x000004072c007388 */ /* 0x0001e40000000800 */
[----:B0-----:R-:W-:Y:S01]  /*2bd0*/  IADD3 R44, PT, PT, R44, 0x10, RZ ;  /* 0x000000102c2c7810 */ /* 0x001fe20007ffe0ff */
[----:B------:R-:W-:Y:S06]  /*2be0*/  BRA.U UP2, `(.L_x_500) ;  /* 0xfffffffd021c7547 */ /* 0x000fec000b83ffff */
.L_x_499:
[----:B------:R-:W-:Y:S05]  /*2bf0*/  BRA.U !UP1, `(.L_x_501) ;  /* 0x0000000509c87547 */ /* 0x000fea000b800000 */
[----:B------:R-:W-:Y:S02]  /*2c00*/  UISETP.NE.AND UP1, UPT, UR14, 0x1, UPT ;  /* 0x000000010e00788c */ /* 0x000fe4000bf25270 */
[----:B------:R-:W-:-:S07]  /*2c10*/  ULOP3.LUT UP2, URZ, UR15, 0x1, URZ, 0xc0, !UPT ;  /* 0x000000010fff7892 */ /* 0x000fce000f84c0ff */
[----:B------:R-:W-:Y:S05]  /*2c20*/  BRA.U !UP1, `(.L_x_502) ;  /* 0x0000000109847547 */ /* 0x000fea000b800000 */
[----:B------:R-:W0:Y:S01]  /*2c30*/  LDC.64 R2, c[0x0][0x3a8] ;  /* 0x0000ea00ff027b82 */ /* 0x000e220000000a00 */
[-C--:B------:R-:W-:Y:S02]  /*2c40*/  IADD3 R9, PT, PT, R36, R43.reuse, RZ ;  /* 0x0000002b24097210 */ /* 0x080fe40007ffe0ff */
[-C--:B------:R-:W-:Y:S02]  /*2c50*/  IADD3 R7, PT, PT, R12, R43.reuse, RZ ;  /* 0x0000002b0c077210 */ /* 0x080fe40007ffe0ff */
[-C--:B------:R-:W-:Y:S02]  /*2c60*/  IADD3 R5, PT, PT, R11, R43.reuse, RZ ;  /* 0x0000002b0b057210 */ /* 0x080fe40007ffe0ff */
[----:B------:R-:W-:Y:S01]  /*2c70*/  IADD3 R49, PT, PT, R42, R43, RZ ;  /* 0x0000002b2a317210 */ /* 0x000fe20007ffe0ff */
[----:B0-----:R-:W-:-:S04]  /*2c80*/  IMAD.WIDE R8, R9, 0x4, R2 ;  /* 0x0000000409087825 */ /* 0x001fc800078e0202 */
[--C-:B------:R-:W-:Y:S01]  /*2c90*/  IMAD.WIDE R6, R7, 0x4, R2.reuse ;  /* 0x0000000407067825 */ /* 0x100fe200078e0202 */
[----:B------:R-:W2:Y:S04]  /*2ca0*/  LDG.E.CONSTANT R45, desc[UR12][R8.64] ;  /* 0x0000000c082d7981 */ /* 0x000ea8000c1e9900 */
[----:B------:R0:W3:Y:S01]  /*2cb0*/  LDG.E.CONSTANT R47, desc[UR12][R8.64+0x4] ;  /* 0x0000040c082f7981 */ /* 0x0000e2000c1e9900 */
[----:B------:R-:W-:-:S03]  /*2cc0*/  IMAD.WIDE R4, R5, 0x4, R2 ;  /* 0x0000000405047825 */ /* 0x000fc600078e0202 */
[----:B------:R-:W4:Y:S01]  /*2cd0*/  LDG.E.CONSTANT R44, desc[UR12][R6.64] ;  /* 0x0000000c062c7981 */ /* 0x000f22000c1e9900 */
[----:B------:R-:W-:-:S03]  /*2ce0*/  IMAD.WIDE R2, R49, 0x4, R2 ;  /* 0x0000000431027825 */ /* 0x000fc600078e0202 */
[----:B------:R4:W5:Y:S04]  /*2cf0*/  LDG.E.CONSTANT R46, desc[UR12][R6.64+0x4] ;  /* 0x0000040c062e7981 */ /* 0x000968000c1e9900 */
[----:B------:R-:W5:Y:S04]  /*2d00*/  LDG.E.CONSTANT R49, desc[UR12][R4.64] ;  /* 0x0000000c04317981 */ /* 0x000f68000c1e9900 */
[----:B------:R-:W5:Y:S04]  /*2d10*/  LDG.E.CONSTANT R52, desc[UR12][R4.64+0x4] ;  /* 0x0000040c04347981 */ /* 0x000f68000c1e9900 */
[----:B------:R-:W5:Y:S04]  /*2d20*/  LDG.E.CONSTANT R48, desc[UR12][R2.64] ;  /* 0x0000000c02307981 */ /* 0x000f68000c1e9900 */
[----:B------:R-:W5:Y:S01]  /*2d30*/  LDG.E.CONSTANT R53, desc[UR12][R2.64+0x4] ;  /* 0x0000040c02357981 */ /* 0x000f62000c1e9900 */
[----:B------:R-:W-:-:S02]  /*2d40*/  LEA R50, R43, R30, 0x2 ;  /* 0x0000001e2b327211 */ /* 0x000fc400078e10ff */
[----:B------:R-:W-:-:S03]  /*2d50*/  IADD3 R43, PT, PT, R43, 0x2, RZ ;  /* 0x000000022b2b7810 */ /* 0x000fc60007ffe0ff */
[----:B------:R-:W1:Y:S04]  /*2d60*/  LDS R51, [R50] ;  /* 0x0000000032337984 */ /* 0x000e680000000800 */
[----:B0-----:R-:W0:Y:S01]  /*2d70*/  LDS R9, [R50+0x4] ;  /* 0x0000040032097984 */ /* 0x001e220000000800 */
[C---:B--2---:R-:W-:Y:S01]  /*2d80*/  FMUL R8, R38.reuse, R45 ;  /* 0x0000002d26087220 */ /* 0x044fe20000400000 */
[----:B---3--:R-:W-:-:S03]  /*2d90*/  FMUL R47, R38, R47 ;  /* 0x0000002f262f7220 */ /* 0x008fc60000400000 */
[C---:B----4-:R-:W-:Y:S01]  /*2da0*/  FFMA R7, R39.reuse, R44, R8 ;  /* 0x0000002c27077223 */ /* 0x050fe20000000008 */
[----:B-----5:R-:W-:-:S03]  /*2db0*/  FFMA R47, R39, R46, R47 ;  /* 0x0000002e272f7223 */ /* 0x020fc6000000002f */
[C---:B------:R-:W-:Y:S01]  /*2dc0*/  FFMA R6, R40.reuse, R49, R7 ;  /* 0x0000003128067223 */ /* 0x040fe20000000007 */
[----:B------:R-:W-:-:S03]  /*2dd0*/  FFMA R52, R40, R52, R47 ;  /* 0x0000003428347223 */ /* 0x000fc6000000002f */
[C---:B------:R-:W-:Y:S01]  /*2de0*/  FFMA R6, R41.reuse, R48, R6 ;  /* 0x0000003029067223 */ /* 0x040fe20000000006 */
[----:B------:R-:W-:-:S03]  /*2df0*/  FFMA R52, R41, R53, R52 ;  /* 0x0000003529347223 */ /* 0x000fc60000000034 */
[-C--:B-1----:R-:W-:Y:S01]  /*2e00*/  FFMA R51, R6, R0.reuse, R51 ;  /* 0x0000000006337223 */ /* 0x082fe20000000033 */
[----:B0-----:R-:W-:-:S04]  /*2e10*/  FFMA R9, R52, R0, R9 ;  /* 0x0000000034097223 */ /* 0x001fc80000000009 */
[----:B------:R0:W-:Y:S04]  /*2e20*/  STS [R50], R51 ;  /* 0x0000003332007388 */ /* 0x0001e80000000800 */
[----:B------:R0:W-:Y:S02]  /*2e30*/  STS [R50+0x4], R9 ;  /* 0x0000040932007388 */ /* 0x0001e40000000800 */
.L_x_502:
[----:B------:R-:W-:Y:S05]  /*2e40*/  BRA.U !UP2, `(.L_x_501) ;  /* 0x000000050a347547 */ /* 0x000fea000b800000 */
[----:B------:R-:W1:Y:S01]  /*2e50*/  LDC.64 R2, c[0x0][0x3a8] ;  /* 0x0000ea00ff027b82 */ /* 0x000e620000000a00 */
[-C--:B0-----:R-:W-:Y:S02]  /*2e60*/  IADD3 R9, PT, PT, R36, R43.reuse, RZ ;  /* 0x0000002b24097210 */ /* 0x081fe40007ffe0ff */
[-C--:B------:R-:W-:Y:S02]  /*2e70*/  IADD3 R7, PT, PT, R12, R43.reuse, RZ ;  /* 0x0000002b0c077210 */ /* 0x080fe40007ffe0ff */
[-C--:B------:R-:W-:Y:S02]  /*2e80*/  IADD3 R5, PT, PT, R11, R43.reuse, RZ ;  /* 0x0000002b0b057210 */ /* 0x080fe40007ffe0ff */
[----:B------:R-:W-:Y:S01]  /*2e90*/  IADD3 R45, PT, PT, R42, R43, RZ ;  /* 0x0000002b2a2d7210 */ /* 0x000fe20007ffe0ff */
        /* <DEDUP_REMOVED lines=8> */
[----:B------:R-:W-:-:S05]  /*2f20*/  LEA R45, R43, R30, 0x2 ;  /* 0x0000001e2b2d7211 */ /* 0x000fca00078e10ff */
[----:B------:R-:W0:Y:S01]  /*2f30*/  LDS R46, [R45] ;  /* 0x000000002d2e7984 */ /* 0x000e220000000800 */
[----:B--2---:R-:W-:-:S04]  /*2f40*/  FMUL R44, R38, R9 ;  /* 0x00000009262c7220 */ /* 0x004fc80000400000 */
[----:B---3--:R-:W-:-:S04]  /*2f50*/  FFMA R43, R39, R6, R44 ;  /* 0x00000006272b7223 */ /* 0x008fc8000000002c */
[----:B----4-:R-:W-:-:S04]  /*2f60*/  FFMA R8, R40, R4, R43 ;  /* 0x0000000428087223 */ /* 0x010fc8000000002b */
[----:B-----5:R-:W-:-:S04]  /*2f70*/  FFMA R9, R41, R2, R8 ;  /* 0x0000000229097223 */ /* 0x020fc80000000008 */
[----:B0-----:R-:W-:-:S05]  /*2f80*/  FFMA R46, R9, R0, R46 ;  /* 0x00000000092e7223 */ /* 0x001fca000000002e */
[----:B------:R1:W-:Y:S01]  /*2f90*/  STS [R45], R46 ;  /* 0x0000002e2d007388 */ /* 0x0003e20000000800 */
[----:B------:R-:W-:Y:S05]  /*2fa0*/  BRA `(.L_x_501) ;  /* 0x0000000000dc7947 */ /* 0x000fea0003800000 */
.L_x_498:
[----:B------:R-:W0:Y:S01]  /*2fb0*/  LDC.64 R2, c[0x0][0x3a8] ;  /* 0x0000ea00ff027b82 */ /* 0x000e220000000a00 */
[----:B------:R-:W-:Y:S02]  /*2fc0*/  IADD3 R9, PT, PT, R36, UR7, RZ ;  /* 0x0000000724097c10 */ /* 0x000fe4000fffe0ff */
[----:B------:R-:W-:-:S03]  /*2fd0*/  IADD3 R7, PT, PT, R12, UR7, RZ ;  /* 0x000000070c077c10 */ /* 0x000fc6000fffe0ff */
[----:B0-----:R-:W-:-:S04]  /*2fe0*/  IMAD.WIDE R8, R9, 0x4, R2 ;  /* 0x0000000409087825 */ /* 0x001fc800078e0202 */
[----:B------:R-:W-:Y:S01]  /*2ff0*/  IMAD.WIDE R6, R7, 0x4, R2 ;  /* 0x0000000407067825 */ /* 0x000fe200078e0202 */
[----:B------:R-:W2:Y:S04]  /*3000*/  LDG.E.CONSTANT R51, desc[UR12][R8.64] ;  /* 0x0000000c08337981 */ /* 0x000ea8000c1e9900 */
[----:B------:R-:W3:Y:S04]  /*3010*/  LDG.E.CONSTANT R48, desc[UR12][R6.64] ;  /* 0x0000000c06307981 */ /* 0x000ee8000c1e9900 */
[----:B------:R-:W4:Y:S04]  /*3020*/  LDG.E.CONSTANT R45, desc[UR12][R8.64+0x4] ;  /* 0x0000040c082d7981 */ /* 0x000f28000c1e9900 */
[----:B------:R-:W5:Y:S01]  /*3030*/  LDG.E.CONSTANT R43, desc[UR12][R8.64+0x8] ;  /* 0x0000080c082b7981 */ /* 0x000f62000c1e9900 */
[----:B------:R-:W-:-:S03]  /*3040*/  IADD3 R5, PT, PT, R11, UR7, RZ ;  /* 0x000000070b057c10 */ /* 0x000fc6000fffe0ff */
[----:B------:R-:W5:Y:S04]  /*3050*/  LDG.E.CONSTANT R46, desc[UR12][R6.64+0x4] ;  /* 0x0000040c062e7981 */ /* 0x000f68000c1e9900 */
[----:B------:R-:W5:Y:S04]  /*3060*/  LDG.E.CONSTANT R44, desc[UR12][R6.64+0x8] ;  /* 0x0000080c062c7981 */ /* 0x000f68000c1e9900 */
[----:B------:R2:W5:Y:S01]  /*3070*/  LDG.E.CONSTANT R47, desc[UR12][R8.64+0xc] ;  /* 0x00000c0c082f7981 */ /* 0x000562000c1e9900 */
[----:B------:R-:W-:Y:S01]  /*3080*/  IADD3 R53, PT, PT, R42, UR7, RZ ;  /* 0x000000072a357c10 */ /* 0x000fe2000fffe0ff */
[----:B------:R-:W-:-:S02]  /*3090*/  IMAD.WIDE R4, R5, 0x4, R2 ;  /* 0x0000000405047825 */ /* 0x000fc400078e0202 */
[----:B------:R-:W5:Y:S02]  /*30a0*/  LDG.E.CONSTANT R50, desc[UR12][R6.64+0xc] ;  /* 0x00000c0c06327981 */ /* 0x000f64000c1e9900 */
[----:B------:R-:W-:Y:S02]  /*30b0*/  IMAD.WIDE R2, R53, 0x4, R2 ;  /* 0x0000000435027825 */ /* 0x000fe400078e0202 */
[----:B------:R-:W5:Y:S04]  /*30c0*/  LDG.E.CONSTANT R49, desc[UR12][R4.64] ;  /* 0x0000000c04317981 */ /* 0x000f68000c1e9900 */
[----:B------:R-:W5:Y:S04]  /*30d0*/  LDG.E.CONSTANT R53, desc[UR12][R4.64+0x4] ;  /* 0x0000040c04357981 */ /* 0x000f68000c1e9900 */
[----:B------:R-:W5:Y:S04]  /*30e0*/  LDG.E.CONSTANT R52, desc[UR12][R4.64+0xc] ;  /* 0x00000c0c04347981 */ /* 0x000f68000c1e9900 */
[----:B------:R-:W5:Y:S04]  /*30f0*/  LDG.E.CONSTANT R9, desc[UR12][R2.64+0x4] ;  /* 0x0000040c02097981 */ /* 0x000f68000c1e9900 */
[----:B------:R-:W5:Y:S04]  /*3100*/  LDG.E.CONSTANT R6, desc[UR12][R2.64+0x8] ;  /* 0x0000080c02067981 */ /* 0x000f68000c1e9900 */
[----:B------:R-:W5:Y:S01]  /*3110*/  LDG.E.CONSTANT R7, desc[UR12][R2.64+0xc] ;  /* 0x00000c0c02077981 */ /* 0x000f62000c1e9900 */
[----:B--2---:R-:W-:-:S03]  /*3120*/  FMUL R8, R38, R51 ;  /* 0x0000003326087220 */ /* 0x004fc60000400000 */
[----:B------:R5:W2:Y:S01]  /*3130*/  LDG.E.CONSTANT R51, desc[UR12][R4.64+0x8] ;  /* 0x0000080c04337981 */ /* 0x000aa2000c1e9900 */
[----:B---3--:R-:W-:-:S03]  /*3140*/  FFMA R48, R39, R48, R8 ;  /* 0x0000003027307223 */ /* 0x008fc60000000008 */
[----:B------:R0:W3:Y:S01]  /*3150*/  LDG.E.CONSTANT R8, desc[UR12][R2.64] ;  /* 0x0000000c02087981 */ /* 0x0000e2000c1e9900 */
[C---:B----4-:R-:W-:Y:S01]  /*3160*/  FMUL R45, R38.reuse, R45 ;  /* 0x0000002d262d7220 */ /* 0x050fe20000400000 */
[----:B-----5:R-:W-:-:S03]  /*3170*/  FMUL R5, R38, R43 ;  /* 0x0000002b26057220 */ /* 0x020fc60000400000 */
[----:B------:R-:W-:Y:S01]  /*3180*/  FFMA R43, R39, R46, R45 ;  /* 0x0000002e272b7223 */ /* 0x000fe2000000002d */
[----:B------:R-:W-:-:S04]  /*3190*/  MOV R45, UR7 ;  /* 0x00000007002d7c02 */ /* 0x000fc80008000f00 */
[----:B------:R-:W-:Y:S01]  /*31a0*/  LEA R4, R45, R30, 0x2 ;  /* 0x0000001e2d047211 */ /* 0x000fe200078e10ff */
[----:B------:R-:W-:Y:S01]  /*31b0*/  FFMA R44, R39, R44, R5 ;  /* 0x0000002c272c7223 */ /* 0x000fe20000000005 */
[----:B------:R-:W-:-:S03]  /*31c0*/  FMUL R46, R38, R47 ;  /* 0x0000002f262e7220 */ /* 0x000fc60000400000 */
[----:B------:R-:W-:Y:S04]  /*31d0*/  LDS R47, [R4] ;  /* 0x00000000042f7984 */ /* 0x000fe80000000800 */
[----:B0-----:R-:W0:Y:S04]  /*31e0*/  LDS R3, [R4+0x4] ;  /* 0x0000040004037984 */ /* 0x001e280000000800 */
[----:B------:R-:W-:Y:S04]  /*31f0*/  LDS R45, [R4+0x8] ;  /* 0x00000800042d7984 */ /* 0x000fe80000000800 */
[----:B------:R-:W1:Y:S01]  /*3200*/  LDS R5, [R4+0xc] ;  /* 0x00000c0004057984 */ /* 0x000e620000000800 */
[----:B------:R-:W-:Y:S01]  /*3210*/  FFMA R50, R39, R50, R46 ;  /* 0x0000003227327223 */ /* 0x000fe2000000002e */
[C---:B------:R-:W-:Y:S01]  /*3220*/  FFMA R48, R40.reuse, R49, R48 ;  /* 0x0000003128307223 */ /* 0x040fe20000000030 */
[----:B------:R-:W-:-:S02]  /*3230*/  FFMA R2, R40, R53, R43 ;  /* 0x0000003528027223 */ /* 0x000fc4000000002b */
[----:B------:R-:W-:Y:S02]  /*3240*/  FFMA R50, R40, R52, R50 ;  /* 0x0000003428327223 */ /* 0x000fe40000000032 */
[C---:B------:R-:W-:Y:S02]  /*3250*/  FFMA R2, R41.reuse, R9, R2 ;  /* 0x0000000929027223 */ /* 0x040fe40000000002 */
[----:B------:R-:W-:Y:S02]  /*3260*/  FFMA R50, R41, R7, R50 ;  /* 0x0000000729327223 */ /* 0x000fe40000000032 */
[-C--:B0-----:R-:W-:Y:S02]  /*3270*/  FFMA R3, R2, R0.reuse, R3 ;  /* 0x0000000002037223 */ /* 0x081fe40000000003 */
[----:B-1----:R-:W-:-:S03]  /*3280*/  FFMA R5, R50, R0, R5 ;  /* 0x0000000032057223 */ /* 0x002fc60000000005 */
[----:B------:R0:W-:Y:S04]  /*3290*/  STS [R4+0x4], R3 ;  /* 0x0000040304007388 */ /* 0x0001e80000000800 */
[----:B------:R0:W-:Y:S01]  /*32a0*/  STS [R4+0xc], R5 ;  /* 0x00000c0504007388 */ /* 0x0001e20000000800 */
[----:B--2---:R-:W-:Y:S01]  /*32b0*/  FFMA R51, R40, R51, R44 ;  /* 0x0000003328337223 */ /* 0x004fe2000000002c */
[----:B---3--:R-:W-:-:S03]  /*32c0*/  FFMA R8, R41, R8, R48 ;  /* 0x0000000829087223 */ /* 0x008fc60000000030 */
[----:B------:R-:W-:Y:S01]  /*32d0*/  FFMA R6, R41, R6, R51 ;  /* 0x0000000629067223 */ /* 0x000fe20000000033 */
[----:B------:R-:W-:-:S03]  /*32e0*/  FFMA R47, R8, R0, R47 ;  /* 0x00000000082f7223 */ /* 0x000fc6000000002f */
[----:B------:R-:W-:Y:S02]  /*32f0*/  FFMA R45, R6, R0, R45 ;  /* 0x00000000062d7223 */ /* 0x000fe4000000002d */
[----:B------:R0:W-:Y:S04]  /*3300*/  STS [R4], R47 ;  /* 0x0000002f04007388 */ /* 0x0001e80000000800 */
[----:B------:R0:W-:Y:S02]  /*3310*/  STS [R4+0x8], R45 ;  /* 0x0000082d04007388 */ /* 0x0001e40000000800 */
.L_x_501:
[----:B------:R-:W-:Y:S02]  /*3320*/  UIADD3 UR7, UPT, UPT, UR7, 0x4, URZ ;  /* 0x0000000407077890 */ /* 0x000fe4000fffe0ff */
[----:B------:R-:W-:Y:S02]  /*3330*/  UIADD3 UR6, UPT, UPT, UR6, 0x1, URZ ;  /* 0x0000000106067890 */ /* 0x000fe4000fffe0ff */
[----:B------:R-:W-:-:S09]  /*3340*/  UISETP.GE.AND UP1, UPT, UR7, UR15, UPT ;  /* 0x0000000f0700728c */ /* 0x000fd2000bf26270 */
[----:B------:R-:W-:Y:S05]  /*3350*/  BRA.U !UP1, `(.L_x_503) ;  /* 0xfffffff109f07547 */ /* 0x000fea000b83ffff */
[----:B------:R-:W-:-:S07]  /*3360*/  IADD3 R29, PT, PT, R29, 0x1, RZ ;  /* 0x000000011d1d7810 */ /* 0x000fce0007ffe0ff */
.L_x_485:
[----:B------:R-:W-:Y:S05]  /*3370*/  BSYNC.RECONVERGENT B2 ;  /* 0x0000000000027941 */ /* 0x000fea0003800200 */
.L_x_484:
[----:B------:R-:W-:Y:S05]  /*3380*/  BRA.U UP0, `(.L_x_504) ;  /* 0xffffffe500b87547 */ /* 0x000fea000b83ffff */
[----:B------:R-:W2:Y:S01]  /*3390*/  LDCU UR5, c[0x0][0x384] ;  /* 0x00007080ff0577ac */ /* 0x000ea20008000800 */
[----:B------:R-:W-:-:S04]  /*33a0*/  UIADD3 UR4, UPT, UPT, UR4, 0x1, URZ ;  /* 0x0000000104047890 */ /* 0x000fc8000fffe0ff */
[----:B--2---:R-:W-:-:S09]  /*33b0*/  UISETP.NE.AND UP0, UPT, UR4, UR5, UPT ;  /* 0x000000050400728c */ /* 0x004fd2000bf05270 */
[----:B------:R-:W-:Y:S05]  /*33c0*/  BRA.U UP0, `(.L_x_505) ;  /* 0xffffffe5003c7547 */ /* 0x000fea000b83ffff */
.L_x_466:
        /* <DEDUP_REMOVED lines=9> */
[C---:B-123--:R-:W-:Y:S02]  /*3460*/  IADD3 R0, PT, PT, R8.reuse, -0x1, RZ ;  /* 0xffffffff08007810 */ /* 0x04efe40007ffe0ff */
[----:B------:R-:W-:Y:S02]  /*3470*/  LOP3.LUT R6, R8, 0x7, RZ, 0xc0, !PT ;  /* 0x0000000708067812 */ /* 0x000fe400078ec0ff */
[----:B------:R-:W-:Y:S01]  /*3480*/  ISETP.GE.U32.AND P0, PT, R0, 0x7, PT ;  /* 0x000000070000780c */ /* 0x000fe20003f06070 */
[----:B------:R-:W-:Y:S01]  /*3490*/  HFMA2 R0, -RZ, RZ, 0, 0 ;  /* 0x00000000ff007431 */ /* 0x000fe200000001ff */
        /* <DEDUP_REMOVED lines=8> */
.L_x_508:
        /* <DEDUP_REMOVED lines=15> */
.L_x_507:
        /* <DEDUP_REMOVED lines=13> */
.L_x_509:
        /* <DEDUP_REMOVED lines=16> */
.L_x_506:
[----:B------:R-:W-:-:S13]  /*37e0*/  ISETP.GE.AND P0, PT, R8, 0x1, PT ;  /* 0x000000010800780c */ /* 0x000fda0003f06270 */
[----:B------:R-:W-:Y:S05]  /*37f0*/  @!P0 EXIT ;  /* 0x000000000000894d */ /* 0x000fea0003800000 */
[----:B-123--:R-:W-:Y:S02]  /*3800*/  IADD3 R0, PT, PT, R8, -0x1, RZ ;  /* 0xffffffff08007810 */ /* 0x00efe40007ffe0ff */
        /* <DEDUP_REMOVED lines=16> */
.L_x_527:
[----:B0-----:R-:W0:Y:S01]  /*3910*/  LDS R0, [R9+-0x10] ;  /* 0xfffff00009007984 */ /* 0x001e220000000800 */
[----:B------:R-:W1:Y:S01]  /*3920*/  MUFU.RCP R2, R3 ;  /* 0x0000000300027308 */ /* 0x000e620000001000 */
[----:B------:R-:W-:Y:S01]  /*3930*/  IADD3 R10, PT, PT, R10, 0x8, RZ ;  /* 0x000000080a0a7810 */ /* 0x000fe20007ffe0ff */
[----:B------:R-:W-:Y:S01]  /*3940*/  BSSY.RECONVERGENT B2, `(.L_x_511) ;  /* 0x000000d000027945 */ /* 0x000fe20003800200 */
[----:B------:R-:W-:Y:S02]  /*3950*/  IMAD.WIDE R14, R8, 0x4, R12 ;  /* 0x00000004080e7825 */ /* 0x000fe400078e020c */
[----:B------:R-:W-:Y:S02]  /*3960*/  ISETP.NE.AND P2, PT, R10, RZ, PT ;  /* 0x000000ff0a00720c */ /* 0x000fe40003f45270 */
[----:B-1----:R-:W-:-:S04]  /*3970*/  FFMA R11, -R3, R2, 1 ;  /* 0x3f800000030b7423 */ /* 0x002fc80000000102 */
[----:B------:R-:W-:Y:S01]  /*3980*/  FFMA R11, R2, R11, R2 ;  /* 0x0000000b020b7223 */ /* 0x000fe20000000002 */
[----:B0-----:R-:W0:Y:S03]  /*3990*/  FCHK P0, R0, R3 ;  /* 0x0000000300007302 */ /* 0x001e260000000000 */
[----:B------:R-:W-:-:S04]  /*39a0*/  FFMA R2, R0, R11, RZ ;  /* 0x0000000b00027223 */ /* 0x000fc800000000ff */
[----:B------:R-:W-:-:S04]  /*39b0*/  FFMA R4, -R3, R2, R0 ;  /* 0x0000000203047223 */ /* 0x000fc80000000100 */
[----:B------:R-:W-:Y:S01]  /*39c0*/  FFMA R11, R11, R4, R2 ;  /* 0x000000040b0b7223 */ /* 0x000fe20000000002 */
[----:B0-----:R-:W-:Y:S06]  /*39d0*/  @!P0 BRA `(.L_x_512) ;  /* 0x00000000000c8947 */ /* 0x001fec0003800000 */
[----:B------:R-:W-:-:S07]  /*39e0*/  MOV R36, 0x3a00 ;  /* 0x00003a0000247802 */ /* 0x000fce0000000f00 */
[----:B-----5:R-:W-:Y:S05]  /*39f0*/  CALL.REL.NOINC `($__internal_11_$__cuda_sm3x_div_rn_noftz_f32_slowpath) ;  /* 0x0000000c00fc7944 */ /* 0x020fea0003c00000 */
[----:B------:R-:W-:-:S07]  /*3a00*/  MOV R11, R0 ;  /* 0x00000000000b7202 */ /* 0x000fce0000000f00 */
.L_x_512:
[----:B------:R-:W-:Y:S05]  /*3a10*/  BSYNC.RECONVERGENT B2 ;  /* 0x0000000000027941 */ /* 0x000fea0003800200 */
.L_x_511:
        /* <DEDUP_REMOVED lines=13> */
[----:B-----5:R-:W-:Y:S05]  /*3af0*/  CALL.REL.NOINC `($__internal_11_$__cuda_sm3x_div_rn_noftz_f32_slowpath) ;  /* 0x0000000c00bc7944 */ /* 0x020fea0003c00000 */
[----:B------:R-:W-:-:S07]  /*3b00*/  MOV R17, R0 ;  /* 0x0000000000117202 */ /* 0x000fce0000000f00 */
.L_x_514:
[----:B------:R-:W-:Y:S05]  /*3b10*/  BSYNC.RECONVERGENT B2 ;  /* 0x0000000000027941 */ /* 0x000fea0003800200 */
.L_x_513:
        /* <DEDUP_REMOVED lines=15> */
.L_x_516:
[----:B------:R-:W-:Y:S05]  /*3c10*/  BSYNC.RECONVERGENT B2 ;  /* 0x0000000000027941 */ /* 0x000fea0003800200 */
.L_x_515:
        /* <DEDUP_REMOVED lines=15> */
.L_x_518:
[----:B------:R-:W-:Y:S05]  /*3d10*/  BSYNC.RECONVERGENT B2 ;  /* 0x0000000000027941 */ /* 0x000fea0003800200 */
.L_x_517:
        /* <DEDUP_REMOVED lines=15> */
.L_x_520:
[----:B------:R-:W-:Y:S05]  /*3e10*/  BSYNC.RECONVERGENT B2 ;  /* 0x0000000000027941 */ /* 0x000fea0003800200 */
.L_x_519:
        /* <DEDUP_REMOVED lines=15> */
.L_x_522:
[----:B------:R-:W-:Y:S05]  /*3f10*/  BSYNC.RECONVERGENT B2 ;  /* 0x0000000000027941 */ /* 0x000fea0003800200 */
.L_x_521:
        /* <DEDUP_REMOVED lines=15> */
.L_x_524:
[----:B------:R-:W-:Y:S05]  /*4010*/  BSYNC.RECONVERGENT B2 ;  /* 0x0000000000027941 */ /* 0x000fea0003800200 */
.L_x_523:
        /* <DEDUP_REMOVED lines=14> */
.L_x_526:
[----:B------:R-:W-:Y:S05]  /*4100*/  BSYNC.RECONVERGENT B2 ;  /* 0x0000000000027941 */ /* 0x000fea0003800200 */
.L_x_525:
[----:B------:R0:W-:Y:S01]  /*4110*/  STG.E desc[UR12][R14.64+0xc], R0 ;  /* 0x00000c000e007986 */ /* 0x0001e2000c10190c */
[----:B------:R-:W-:Y:S02]  /*4120*/  IADD3 R9, PT, PT, R9, 0x20, RZ ;  /* 0x0000002009097810 */ /* 0x000fe40007ffe0ff */
[----:B------:R-:W-:Y:S01]  /*4130*/  IADD3 R8, PT, PT, R8, 0x8, RZ ;  /* 0x0000000808087810 */ /* 0x000fe20007ffe0ff */
[----:B------:R-:W-:Y:S06]  /*4140*/  @P2 BRA `(.L_x_527) ;  /* 0xfffffff400f02947 */ /* 0x000fec000383ffff */
.L_x_510:
[----:B------:R-:W-:-:S13]  /*4150*/  ISETP.NE.AND P0, PT, R6, RZ, PT ;  /* 0x000000ff0600720c */ /* 0x000fda0003f05270 */
[----:B------:R-:W-:Y:S05]  /*4160*/  @!P0 EXIT ;  /* 0x000000000000894d */ /* 0x000fea0003800000 */
[----:B0-----:R-:W0:Y:S01]  /*4170*/  LDC R0, c[0x0][0x380] ;  /* 0x0000e000ff007b82 */ /* 0x001e220000000800 */
        /* <DEDUP_REMOVED lines=16> */
[----:B-----5:R-:W-:Y:S05]  /*4280*/  CALL.REL.NOINC `($__internal_11_$__cuda_sm3x_div_rn_noftz_f32_slowpath) ;  /* 0x0000000400d87944 */ /* 0x020fea0003c00000 */
[----:B------:R-:W-:-:S07]  /*4290*/  MOV R9, R0 ;  /* 0x0000000000097202 */ /* 0x000fce0000000f00 */
.L_x_530:
[----:B------:R-:W-:Y:S05]  /*42a0*/  BSYNC.RECONVERGENT B2 ;  /* 0x0000000000027941 */ /* 0x000fea0003800200 */
.L_x_529:
        /* <DEDUP_REMOVED lines=16> */
[----:B-----5:R-:W-:Y:S05]  /*43b0*/  CALL.REL.NOINC `($__internal_11_$__cuda_sm3x_div_rn_noftz_f32_slowpath) ;  /* 0x00000004008c7944 */ /* 0x020fea0003c00000 */
[----:B------:R-:W-:-:S07]  /*43c0*/  MOV R13, R0 ;  /* 0x00000000000d7202 */ /* 0x000fce0000000f00 */
.L_x_532:
[----:B------:R-:W-:Y:S05]  /*43d0*/  BSYNC.RECONVERGENT B2 ;  /* 0x0000000000027941 */ /* 0x000fea0003800200 */
.L_x_531:
        /* <DEDUP_REMOVED lines=15> */
.L_x_534:
[----:B------:R-:W-:Y:S05]  /*44d0*/  BSYNC.RECONVERGENT B2 ;  /* 0x0000000000027941 */ /* 0x000fea0003800200 */
.L_x_533:
        /* <DEDUP_REMOVED lines=14> */
.L_x_536:
[----:B------:R-:W-:Y:S05]  /*45c0*/  BSYNC.RECONVERGENT B2 ;  /* 0x0000000000027941 */ /* 0x000fea0003800200 */
.L_x_535:
[----:B------:R0:W-:Y:S01]  /*45d0*/  STG.E desc[UR12][R10.64+0xc], R0 ;  /* 0x00000c000a007986 */ /* 0x0001e2000c10190c */
[----:B------:R-:W-:-:S07]  /*45e0*/  IADD3 R7, PT, PT, R7, 0x4, RZ ;  /* 0x0000000407077810 */ /* 0x000fce0007ffe0ff */
.L_x_528:
[----:B------:R-:W-:-:S13]  /*45f0*/  ISETP.NE.AND P0, PT, R6, RZ, PT ;  /* 0x000000ff0600720c */ /* 0x000fda0003f05270 */
[----:B------:R-:W-:Y:S05]  /*4600*/  @!P0 EXIT ;  /* 0x000000000000894d */ /* 0x000fea0003800000 */
[----:B------:R-:W-:-:S13]  /*4610*/  ISETP.NE.AND P0, PT, R6, 0x1, PT ;  /* 0x000000010600780c */ /* 0x000fda0003f05270 */
[----:B------:R-:W-:Y:S05]  /*4620*/  @!P0 BRA `(.L_x_537) ;  /* 0x0000000000908947 */ /* 0x000fea0003800000 */
[----:B------:R-:W-:Y:S01]  /*4630*/  LEA R6, R7, R30, 0x2 ;  /* 0x0000001e07067211 */ /* 0x000fe200078e10ff */
        /* <DEDUP_REMOVED lines=14> */
.L_x_539:
[----:B------:R-:W-:Y:S05]  /*4720*/  BSYNC.RECONVERGENT B2 ;  /* 0x0000000000027941 */ /* 0x000fea0003800200 */
.L_x_538:
        /* <DEDUP_REMOVED lines=17> */
.L_x_541:
[----:B------:R-:W-:Y:S05]  /*4840*/  BSYNC.RECONVERGENT B2 ;  /* 0x0000000000027941 */ /* 0x000fea0003800200 */
.L_x_540:
[----:B------:R1:W-:Y:S01]  /*4850*/  STG.E desc[UR12][R8.64+0x4], R0 ;  /* 0x0000040008007986 */ /* 0x0003e2000c10190c */
[----:B------:R-:W-:-:S07]  /*4860*/  IADD3 R7, PT, PT, R7, 0x2, RZ ;  /* 0x0000000207077810 */ /* 0x000fce0007ffe0ff */
.L_x_537:
[----:B01----:R-:W0:Y:S02]  /*4870*/  LDC R0, c[0x0][0x380] ;  /* 0x0000e000ff007b82 */ /* 0x003e240000000800 */
[----:B0-----:R-:W-:-:S04]  /*4880*/  LOP3.LUT R0, R0, 0x1, RZ, 0xc0, !PT ;  /* 0x0000000100007812 */ /* 0x001fc800078ec0ff */
[----:B------:R-:W-:-:S13]  /*4890*/  ISETP.NE.U32.AND P0, PT, R0, 0x1, PT ;  /* 0x000000010000780c */ /* 0x000fda0003f05070 */
[----:B------:R-:W-:Y:S05]  /*48a0*/  @P0 EXIT ;  /* 0x000000000000094d */ /* 0x000fea0003800000 */
[----:B------:R-:W-:Y:S01]  /*48b0*/  LEA R30, R7, R30, 0x2 ;  /* 0x0000001e071e7211 */ /* 0x000fe200078e10ff */
[----:B------:R-:W0:Y:S01]  /*48c0*/  MUFU.RCP R0, R3 ;  /* 0x0000000300007308 */ /* 0x000e220000001000 */
[----:B------:R-:W-:Y:S04]  /*48d0*/  BSSY.RECONVERGENT B2, `(.L_x_542) ;  /* 0x000000c000027945 */ /* 0x000fe80003800200 */
        /* <DEDUP_REMOVED lines=11> */
.L_x_543:
[----:B------:R-:W-:Y:S05]  /*4990*/  BSYNC.RECONVERGENT B2 ;  /* 0x0000000000027941 */ /* 0x000fea0003800200 */
.L_x_542:
[----:B------:R-:W0:Y:S01]  /*49a0*/  LDC.64 R2, c[0x0][0x3f0] ;  /* 0x0000fc00ff027b82 */ /* 0x000e220000000a00 */
[----:B------:R-:W-:-:S05]  /*49b0*/  IADD3 R5, PT, PT, R5, R7, RZ ;  /* 0x0000000705057210 */ /* 0x000fca0007ffe0ff */
[----:B0-----:R-:W-:-:S05]  /*49c0*/  IMAD.WIDE R2, R5, 0x4, R2 ;  /* 0x0000000405027825 */ /* 0x001fca00078e0202 */
[----:B------:R-:W-:Y:S01]  /*49d0*/  STG.E desc[UR12][R2.64], R0 ;  /* 0x0000000002007986 */ /* 0x000fe2000c10190c */
[----:B------:R-:W-:Y:S05]  /*49e0*/  EXIT ;  /* 0x000000000000794d */ /* 0x000fea0003800000 */
        .weak           $__internal_11_$__cuda_sm3x_div_rn_noftz_f32_slowpath
        .type           $__internal_11_$__cuda_sm3x_div_rn_noftz_f32_slowpath,@function
        .size           $__internal_11_$__cuda_sm3x_div_rn_noftz_f32_slowpath,(.L_x_755 - $__internal_11_$__cuda_sm3x_div_rn_noftz_f32_slowpath)
$__internal_11_$__cuda_sm3x_div_rn_noftz_f32_slowpath:
        /* <DEDUP_REMOVED lines=35> */
.L_x_545:
[----:B------:R-:W-:Y:S01]  /*4c20*/  LEA R46, R4, 0xc0800000, 0x17 ;  /* 0xc0800000042e7811 */ /* 0x000fe200078eb8ff */
[----:B------:R-:W-:Y:S03]  /*4c30*/  BSSY.RECONVERGENT B1, `(.L_x_550) ;  /* 0x0000036000017945 */ /* 0x000fe60003800200 */
[----:B------:R-:W-:Y:S02]  /*4c40*/  IADD3 R46, PT, PT, -R46, R45, RZ ;  /* 0x0000002d2e2e7210 */ /* 0x000fe40007ffe1ff */
[----:B------:R-:W-:Y:S02]  /*4c50*/  IADD3 R45, PT, PT, R42, -0x7f, RZ ;  /* 0xffffff812a2d7810 */ /* 0x000fe40007ffe0ff */
[----:B------:R-:W0:Y:S01]  /*4c60*/  MUFU.RCP R44, R46 ;  /* 0x0000002e002c7308 */ /* 0x000e220000001000 */
[----:B------:R-:W-:Y:S02]  /*4c70*/  FADD.FTZ R43, -R46, -RZ ;  /* 0x800000ff2e2b7221 */ /* 0x000fe40000010100 */
[C---:B------:R-:W-:Y:S01]  /*4c80*/  IMAD R0, R45.reuse, -0x800000, R0 ;  /* 0xff8000002d007824 */ /* 0x040fe200078e0200 */
[----:B------:R-:W-:-:S04]  /*4c90*/  IADD3 R45, PT, PT, R45, 0x7f, -R4 ;  /* 0x0000007f2d2d7810 */ /* 0x000fc80007ffe804 */
[----:B------:R-:W-:Y:S01]  /*4ca0*/  IADD3 R45, PT, PT, R45, R2, RZ ;  /* 0x000000022d2d7210 */ /* 0x000fe20007ffe0ff */
        /* <DEDUP_REMOVED lines=23> */
[----:B------:R-:W-:Y:S02]  /*4e20*/  IADD3 R44, PT, PT, R2, 0x20, RZ ;  /* 0x00000020022c7810 */ /* 0x000fe40007ffe0ff */
[----:B------:R-:W-:Y:S02]  /*4e30*/  LOP3.LUT R42, R42, 0x7fffff, RZ, 0xc0, !PT ;  /* 0x007fffff2a2a7812 */ /* 0x000fe400078ec0ff */
[----:B------:R-:W-:Y:S02]  /*4e40*/  ISETP.NE.AND P3, PT, R2, RZ, PT ;  /* 0x000000ff0200720c */ /* 0x000fe40003f65270 */
        /* <DEDUP_REMOVED lines=16> */
.L_x_552:
[----:B------:R-:W-:-:S04]  /*4f50*/  LOP3.LUT R0, R0, 0x80000000, RZ, 0xc0, !PT ;  /* 0x8000000000007812 */ /* 0x000fc800078ec0ff */
[----:B------:R-:W-:Y:S01]  /*4f60*/  LOP3.LUT R0, R0, 0x7f800000, RZ, 0xfc, !PT ;  /* 0x7f80000000007812 */ /* 0x000fe200078efcff */
[----:B------:R-:W-:Y:S06]  /*4f70*/  BRA `(.L_x_553) ;  /* 0x0000000000047947 */ /* 0x000fec0003800000 */
.L_x_551:
[----:B------:R-:W-:-:S07]  /*4f80*/  LEA R0, R45, R0, 0x17 ;  /* 0x000000002d007211 */ /* 0x000fce00078eb8ff */
.L_x_553:
[----:B------:R-:W-:Y:S05]  /*4f90*/  BSYNC.RECONVERGENT B1 ;  /* 0x0000000000017941 */ /* 0x000fea0003800200 */
.L_x_550:
[----:B------:R-:W-:Y:S05]  /*4fa0*/  BRA `(.L_x_554) ;  /* 0x0000000000207947 */ /* 0x000fea0003800000 */
.L_x_549:
[----:B------:R-:W-:-:S04]  /*4fb0*/  LOP3.LUT R0, R45, 0x80000000, R0, 0x48, !PT ;  /* 0x800000002d007812 */ /* 0x000fc800078e4800 */
[----:B------:R-:W-:Y:S01]  /*4fc0*/  LOP3.LUT R0, R0, 0x7f800000, RZ, 0xfc, !PT ;  /* 0x7f80000000007812 */ /* 0x000fe200078efcff */
[----:B------:R-:W-:Y:S06]  /*4fd0*/  BRA `(.L_x_554) ;  /* 0x0000000000147947 */ /* 0x000fec0003800000 */
.L_x_548:
[----:B------:R-:W-:Y:S01]  /*4fe0*/  LOP3.LUT R0, R45, 0x80000000, R0, 0x48, !PT ;  /* 0x800000002d007812 */ /* 0x000fe200078e4800 */
[----:B------:R-:W-:Y:S06]  /*4ff0*/  BRA `(.L_x_554) ;  /* 0x00000000000c7947 */ /* 0x000fec0003800000 */
.L_x_547:
[----:B------:R-:W0:Y:S01]  /*5000*/  MUFU.RSQ R0, -QNAN ;  /* 0xffc0000000007908 */ /* 0x000e220000001400 */
[----:B------:R-:W-:Y:S05]  /*5010*/  BRA `(.L_x_554) ;  /* 0x0000000000047947 */ /* 0x000fea0003800000 */
.L_x_546:
[----:B------:R-:W-:-:S07]  /*5020*/  FADD.FTZ R0, R0, R3 ;  /* 0x0000000300007221 */ /* 0x000fce0000010000 */
.L_x_554:
[----:B------:R-:W-:Y:S05]  /*5030*/  BSYNC.RECONVERGENT B0 ;  /* 0x0000000000007941 */ /* 0x000fea0003800200 */
.L_x_544:
[----:B------:R-:W-:Y:S01]  /*5040*/  HFMA2 R43, -RZ, RZ, 0, 0 ;  /* 0x00000000ff2b7431 */ /* 0x000fe200000001ff */
[----:B------:R-:W-:-:S04]  /*5050*/  MOV R42, R36 ;  /* 0x00000024002a7202 */ /* 0x000fc80000000f00 */
[----:B0-----:R-:W-:Y:S05]  /*5060*/  RET.REL.NODEC R42 `(_Z25flash_bevpool_warp_kernelILi0ELb1EEviiiiiffPKfS1_S1_PKiS3_iiiffffffPf) ;  /* 0xffffffac2ae47950 */ /* 0x001fea0003c3ffff */
.L_x_555:
        /* <DEDUP_REMOVED lines=9> */
.L_x_755:


//--------------------- .text._Z25flash_bevpool_warp_kernelILi1ELb0EEviiiiiffPKfS1_S1_PKiS3_iiiffffffPf --------------------------
	.section	.text._Z25flash_bevpool_warp_kernelILi1ELb0EEviiiiiffPKfS1_S1_PKiS3_iiiffffffPf,"ax",@progbits
	.align	128
        .global         _Z25flash_bevpool_warp_kernelILi1ELb0EEviiiiiffPKfS1_S1_PKiS3_iiiffffffPf
        .type           _Z25flash_bevpool_warp_kernelILi1ELb0EEviiiiiffPKfS1_S1_PKiS3_iiiffffffPf,@function
        .size           _Z25flash_bevpool_warp_kernelILi1ELb0EEviiiiiffPKfS1_S1_PKiS3_iiiffffffPf,(.L_x_756 - _Z25flash_bevpool_warp_kernelILi1ELb0EEviiiiiffPKfS1_S1_PKiS3_iiiffffffPf)
        .other          _Z25flash_bevpool_warp_kernelILi1ELb0EEviiiiiffPKfS1_S1_PKiS3_iiiffffffPf,@"STO_CUDA_ENTRY STV_DEFAULT"
_Z25flash_bevpool_warp_kernelILi1ELb0EEviiiiiffPKfS1_S1_PKiS3_iiiffffffPf:
.text._Z25flash_bevpool_warp_kernelILi1ELb0EEviiiiiffPKfS1_S1_PKiS3_iiiffffffPf:
        /* <DEDUP_REMOVED lines=93> */
.L_x_558:
[C---:B0-----:R-:W-:Y:S01]  /*05d0*/  LEA R2, R0.reuse, R21, 0x2 ;  /* 0x0000001500027211 */ /* 0x041fe200078e10ff */
[----:B------:R-:W-:-:S04]  /*05e0*/  VIADD R0, R0, 0x10 ;  /* 0x0000001000007836 */ /* 0x000fc80000000000 */
        /* <DEDUP_REMOVED lines=18> */
.L_x_557:
        /* <DEDUP_REMOVED lines=16> */
.L_x_559:
        /* <DEDUP_REMOVED lines=14> */
.L_x_560:
[----:B--23--:R-:W-:Y:S01]  /*08f0*/  MOV R0, UR4 ;  /* 0x0000000400007c02 */ /* 0x00cfe20008000f00 */
[----:B------:R-:W-:Y:S02]  /*0900*/  UIADD3 UR5, UPT, UPT, UR5, 0x1, URZ ;  /* 0x0000000105057890 */ /* 0x000fe4000fffe0ff */
[----:B------:R-:W-:Y:S01]  /*0910*/  UIADD3 UR4, UPT, UPT, UR4, 0x1, URZ ;  /* 0x0000000104047890 */ /* 0x000fe2000fffe0ff */
[----:B------:R-:W-:Y:S01]  /*0920*/  LEA R0, R0, R21, 0x2 ;  /* 0x0000001500007211 */ /* 0x000fe200078e10ff */
[----:B------:R-:W-:-:S04]  /*0930*/  UISETP.NE.AND UP0, UPT, UR5, UR8, UPT ;  /* 0x000000080500728c */ /* 0x000fc8000bf05270 */
[----:B------:R3:W-:Y:S05]  /*0940*/  STS [R0], RZ ;  /* 0x000000ff00007388 */ /* 0x0007ea0000000800 */
[----:B------:R-:W-:Y:S05]  /*0950*/  BRA.U UP0, `(.L_x_560) ;  /* 0xfffffffd00e47547 */ /* 0x000fea000b83ffff */
.L_x_556:
        /* <DEDUP_REMOVED lines=11> */
[C---:B------:R-:W-:Y:S01]  /*0a10*/  IMAD R18, R19.reuse, 0xc, RZ ;  /* 0x0000000c13127824 */ /* 0x040fe200078e02ff */
[----:B------:R-:W-:-:S04]  /*0a20*/  SHF.L.U32 R15, R19, 0x1, RZ ;  /* 0x00000001130f7819 */ /* 0x000fc800000006ff */
[----:B------:R-:W-:Y:S01]  /*0a30*/  SHF.R.S32.HI R14, RZ, 0x1f, R18 ;  /* 0x0000001fff0e7819 */ /* 0x000fe20000011412 */
[----:B------:R-:W-:Y:S06]  /*0a40*/  BRA.U UP0, `(.L_x_562) ;  /* 0x0000000d006c7547 */ /* 0x000fec000b800000 */
[----:B------:R-:W-:Y:S01]  /*0a50*/  HFMA2 R20, -RZ, RZ, 0, 0 ;  /* 0x00000000ff147431 */ /* 0x000fe200000001ff */
[----:B------:R-:W-:-:S06]  /*0a60*/  UMOV UR4, URZ ;  /* 0x000000ff00047c82 */ /* 0x000fcc0008000000 */
.L_x_578:
        /* <DEDUP_REMOVED lines=38> */
.L_x_577:
        /* <DEDUP_REMOVED lines=27> */
[----:B------:R-:W-:Y:S05]  /*0e80*/  CALL.REL.NOINC `($__internal_12_$__cuda_sm3x_div_rn_noftz_f32_slowpath) ;  /* 0x0000003400ac7944 */ /* 0x000fea0003c00000 */
[----:B------:R-:W-:-:S07]  /*0e90*/  MOV R13, R0 ;  /* 0x00000000000d7202 */ /* 0x000fce0000000f00 */
.L_x_566:
[----:B------:R-:W-:Y:S05]  /*0ea0*/  BSYNC.RECONVERGENT B3 ;  /* 0x0000000000037941 */ /* 0x000fea0003800200 */
.L_x_565:
        /* <DEDUP_REMOVED lines=12> */
[----:B------:R-:W-:Y:S05]  /*0f70*/  CALL.REL.NOINC `($__internal_12_$__cuda_sm3x_div_rn_noftz_f32_slowpath) ;  /* 0x0000003400707944 */ /* 0x000fea0003c00000 */
[----:B------:R-:W-:-:S07]  /*0f80*/  MOV R36, R0 ;  /* 0x0000000000247202 */ /* 0x000fce0000000f00 */
.L_x_568:
[----:B------:R-:W-:Y:S05]  /*0f90*/  BSYNC.RECONVERGENT B3 ;  /* 0x0000000000037941 */ /* 0x000fea0003800200 */
.L_x_567:
        /* <DEDUP_REMOVED lines=14> */
[----:B-----5:R-:W-:Y:S05]  /*1080*/  CALL.REL.NOINC `($__internal_12_$__cuda_sm3x_div_rn_noftz_f32_slowpath) ;  /* 0x00000034002c7944 */ /* 0x020fea0003c00000 */
.L_x_570:
[----:B------:R-:W-:Y:S05]  /*1090*/  BSYNC.RECONVERGENT B3 ;  /* 0x0000000000037941 */ /* 0x000fea0003800200 */
.L_x_569:
        /* <DEDUP_REMOVED lines=11> */
[----:B------:R-:W-:Y:S01]  /*1150*/  IMAD.MOV.U32 R0, RZ, RZ, R36 ;  /* 0x000000ffff007224 */ /* 0x000fe200078e0024 */
[----:B------:R-:W-:Y:S02]  /*1160*/  MOV R3, R17 ;  /* 0x0000001100037202 */ /* 0x000fe40000000f00 */
[----:B------:R-:W-:-:S07]  /*1170*/  MOV R30, 0x1190 ;  /* 0x00001190001e7802 */ /* 0x000fce0000000f00 */
[----:B------:R-:W-:Y:S05]  /*1180*/  CALL.REL.NOINC `($__internal_12_$__cuda_sm3x_div_rn_noftz_f32_slowpath) ;  /* 0x0000003000ec7944 */ /* 0x000fea0003c00000 */
.L_x_572:
[----:B------:R-:W-:Y:S05]  /*1190*/  BSYNC.RECONVERGENT B3 ;  /* 0x0000000000037941 */ /* 0x000fea0003800200 */
.L_x_571:
        /* <DEDUP_REMOVED lines=72> */
.L_x_574:
[----:B------:R-:W-:Y:S05]  /*1620*/  BSYNC.RECONVERGENT B3 ;  /* 0x0000000000037941 */ /* 0x000fea0003800200 */
.L_x_573:
[----:B------:R-:W-:Y:S01]  /*1630*/  HFMA2 R0, -RZ, RZ, 0.96630859375, -0.0022525787353515625 ;  /* 0x3bbb989dff007431 */ /* 0x000fe200000001ff */
[----:B------:R-:W-:Y:S01]  /*1640*/  MOV R11, 0x437c0000 ;  /* 0x437c0000000b7802 */ /* 0x000fe20000000f00 */
[----:B------:R-:W0:Y:S01]  /*1650*/  MUFU.RCP R12, R3 ;  /* 0x00000003000c7308 */ /* 0x000e220000001000 */
[----:B------:R-:W-:Y:S02]  /*1660*/  BSSY.RECONVERGENT B3, `(.L_x_575) ;  /* 0x0000013000037945 */ /* 0x000fe40003800200 */
[----:B------:R-:W-:-:S04]  /*1670*/  FFMA.SAT R0, |R9|, -R0, 0.5 ;  /* 0x3f00000009007423 */ /* 0x000fc80000002a00 */
[----:B------:R-:W-:-:S04]  /*1680*/  FFMA.RM R0, R0, R11, 12582913 ;  /* 0x4b40000100007423 */ /* 0x000fc8000000400b */
[C---:B------:R-:W-:Y:S01]  /*1690*/  FADD R10, R0.reuse, -12583039 ;  /* 0xcb40007f000a7421 */ /* 0x040fe20000000000 */
[----:B------:R-:W-:Y:S01]  /*16a0*/  SHF.L.U32 R0, R0, 0x17, RZ ;  /* 0x0000001700007819 */ /* 0x000fe200000006ff */
[----:B0-----:R-:W-:Y:S02]  /*16b0*/  FFMA R11, -R3, R12, 1 ;  /* 0x3f800000030b7423 */ /* 0x001fe4000000010c */
[----:B------:R-:W-:-:S04]  /*16c0*/  FFMA R10, |R9|, -1.4426950216293334961, -R10 ;  /* 0xbfb8aa3b090a7823 */ /* 0x000fc80000000a0a */
[----:B------:R-:W-:-:S04]  /*16d0*/  FFMA R10, |R9|, -1.925963033500011079e-08, R10 ;  /* 0xb2a57060090a7823 */ /* 0x000fc8000000020a */
        /* <DEDUP_REMOVED lines=10> */
[----:B------:R-:W-:Y:S05]  /*1780*/  CALL.REL.NOINC `($__internal_12_$__cuda_sm3x_div_rn_noftz_f32_slowpath) ;  /* 0x0000002c006c7944 */ /* 0x000fea0003c00000 */
.L_x_576:
[----:B------:R-:W-:Y:S05]  /*1790*/  BSYNC.RECONVERGENT B3 ;  /* 0x0000000000037941 */ /* 0x000fea0003800200 */
.L_x_575:
[----:B------:R-:W-:-:S13]  /*17a0*/  FSETP.GEU.AND P0, PT, R0, UR9, PT ;  /* 0x0000000900007c0b */ /* 0x000fda000bf0e000 */
[----:B------:R-:W-:-:S07]  /*17b0*/  @P0 IADD3 R20, PT, PT, R20, 0x1, RZ ;  /* 0x0000000114140810 */ /* 0x000fce0007ffe0ff */
.L_x_564:
[----:B------:R-:W-:Y:S05]  /*17c0*/  BSYNC.RECONVERGENT B2 ;  /* 0x0000000000027941 */ /* 0x000fea0003800200 */
.L_x_563:
[----:B------:R-:W-:Y:S05]  /*17d0*/  BRA.U UP1, `(.L_x_577) ;  /* 0xfffffff5013c7547 */ /* 0x000fea000b83ffff */
[----:B------:R-:W-:Y:S05]  /*17e0*/  BRA.U UP0, `(.L_x_578) ;  /* 0xfffffff100a07547 */ /* 0x000fea000b83ffff */
[----:B------:R-:W-:Y:S05]  /*17f0*/  BRA `(.L_x_561) ;  /* 0x0000001400c87947 */ /* 0x000fea0003800000 */
.L_x_562:
[----:B------:R-:W-:Y:S01]  /*1800*/  HFMA2 R20, -RZ, RZ, 0, 0 ;  /* 0x00000000ff147431 */ /* 0x000fe200000001ff */
[----:B------:R-:W-:Y:S01]  /*1810*/  ULOP3.LUT UR8, UR6, 0x7ffffffc, URZ, 0xc0, !UPT ;  /* 0x7ffffffc06087892 */ /* 0x000fe2000f8ec0ff */
[----:B------:R-:W-:Y:S01]  /*1820*/  IADD3 R12, PT, PT, R21, 0x8, RZ ;  /* 0x00000008150c7810 */ /* 0x000fe20007ffe0ff */
[----:B------:R-:W-:Y:S02]  /*1830*/  ULOP3.LUT UR11, UR6, 0x3, URZ, 0xc0, !UPT ;  /* 0x00000003060b7892 */ /* 0x000fe4000f8ec0ff */
[----:B------:R-:W-:Y:S01]  /*1840*/  UIADD3 UR10, UPT, UPT, -UR8, URZ, URZ ;  /* 0x000000ff080a7290 */ /* 0x000fe2000fffe1ff */
[----:B------:R-:W-:-:S11]  /*1850*/  UMOV UR4, URZ ;  /* 0x000000ff00047c82 */ /* 0x000fd60008000000 */
.L_x_598:
        /* <DEDUP_REMOVED lines=21> */
[----:B------:R-:W-:-:S04]  /*19b0*/  UMOV UR5, URZ ;  /* 0x000000ff00057c82 */ /* 0x000fc80008000000 */
[----:B------:R-:W-:-:S04]  /*19c0*/  IMAD R35, R30, 0x2, R15 ;  /* 0x000000021e237824 */ /* 0x000fc800078e020f */
[----:B----4-:R-:W-:-:S04]  /*19d0*/  IMAD.WIDE R32, R35, 0x4, R32 ;  /* 0x0000000423207825 */ /* 0x010fc800078e0220 */
[C---:B--2---:R-:W-:Y:S01]  /*19e0*/  FMUL R27, R23.reuse, R0 ;  /* 0x00000000171b7220 */ /* 0x044fe20000400000 */
[C---:B---3--:R-:W-:Y:S01]  /*19f0*/  FMUL R4, R23.reuse, R4 ;  /* 0x0000000417047220 */ /* 0x048fe20000400000 */
[----:B------:R-:W-:Y:S02]  /*1a00*/  FMUL R0, R23, R6 ;  /* 0x0000000617007220 */ /* 0x000fe40000400000 */
[C---:B------:R-:W-:Y:S01]  /*1a10*/  FFMA R6, R22.reuse, R5, R27 ;  /* 0x0000000516067223 */ /* 0x040fe2000000001b */
[C---:B------:R-:W-:Y:S01]  /*1a20*/  FFMA R5, R22.reuse, R29, R4 ;  /* 0x0000001d16057223 */ /* 0x040fe20000000004 */
[----:B0-----:R-:W-:-:S07]  /*1a30*/  FFMA R4, R22, R31, R0 ;  /* 0x0000001f16047223 */ /* 0x001fce0000000000 */
.L_x_597:
        /* <DEDUP_REMOVED lines=29> */
.L_x_582:
[----:B------:R-:W-:Y:S05]  /*1c10*/  BSYNC.RECONVERGENT B3 ;  /* 0x0000000000037941 */ /* 0x000fea0003800200 */
.L_x_581:
        /* <DEDUP_REMOVED lines=14> */
.L_x_584:
[----:B------:R-:W-:Y:S05]  /*1d00*/  BSYNC.RECONVERGENT B3 ;  /* 0x0000000000037941 */ /* 0x000fea0003800200 */
.L_x_583:
        /* <DEDUP_REMOVED lines=15> */
.L_x_586:
[----:B------:R-:W-:Y:S05]  /*1e00*/  BSYNC.RECONVERGENT B3 ;  /* 0x0000000000037941 */ /* 0x000fea0003800200 */
.L_x_585:
        /* <DEDUP_REMOVED lines=14> */
[----:B------:R-:W-:Y:S05]  /*1ef0*/  CALL.REL.NOINC `($__internal_12_$__cuda_sm3x_div_rn_noftz_f32_slowpath) ;  /* 0x0000002400907944 */ /* 0x000fea0003c00000 */
.L_x_588:
[----:B------:R-:W-:Y:S05]  /*1f00*/  BSYNC.RECONVERGENT B3 ;  /* 0x0000000000037941 */ /* 0x000fea0003800200 */
.L_x_587:
        /* <DEDUP_REMOVED lines=75> */
[----:B------:R-:W-:-:S07]  /*23c0*/  IMAD.MOV.U32 R2, RZ, RZ, R0 ;  /* 0x000000ffff027224 */ /* 0x000fce00078e0000 */
.L_x_590:
[----:B------:R-:W-:Y:S05]  /*23d0*/  BSYNC.RECONVERGENT B3 ;  /* 0x0000000000037941 */ /* 0x000fea0003800200 */
.L_x_589:
        /* <DEDUP_REMOVED lines=22> */
.L_x_592:
[----:B------:R-:W-:Y:S05]  /*2540*/  BSYNC.RECONVERGENT B3 ;  /* 0x0000000000037941 */ /* 0x000fea0003800200 */
.L_x_591:
        /* <DEDUP_REMOVED lines=28> */
.L_x_594:
        /* <DEDUP_REMOVED lines=57> */
.L_x_593:
        /* <DEDUP_REMOVED lines=22> */
[----:B------:R-:W-:Y:S01]  /*2c00*/  IMAD.U32 R48, RZ, RZ, UR6 ;  /* 0x00000006ff307e24 */ /* 0x000fe2000f8e00ff */
[----:B------:R-:W-:-:S04]  /*2c10*/  UIADD3 UR6, UPT, UPT, UR6, 0x2, URZ ;  /* 0x0000000206067890 */ /* 0x000fc8000fffe0ff */
        /* <DEDUP_REMOVED lines=15> */
.L_x_596:
[----:B------:R-:W-:Y:S05]  /*2d10*/  BRA.U !UP1, `(.L_x_595) ;  /* 0x0000000109587547 */ /* 0x000fea000b800000 */
[----:B------:R-:W1:Y:S01]  /*2d20*/  LDC.64 R2, c[0x0][0x3a8] ;  /* 0x0000ea00ff027b82 */ /* 0x000e620000000a00 */
[----:B------:R-:W-:Y:S02]  /*2d30*/  IADD3 R31, PT, PT, R47, UR6, RZ ;  /* 0x000000062f1f7c10 */ /* 0x000fe4000fffe0ff */
[----:B------:R-:W-:Y:S02]  /*2d40*/  IADD3 R35, PT, PT, R46, UR6, RZ ;  /* 0x000000062e237c10 */ /* 0x000fe4000fffe0ff */
        /* <DEDUP_REMOVED lines=19> */
.L_x_595:
[----:B------:R-:W-:-:S07]  /*2e80*/  IADD3 R20, PT, PT, R20, 0x1, RZ ;  /* 0x0000000114147810 */ /* 0x000fce0007ffe0ff */
.L_x_580:
[----:B------:R-:W-:Y:S05]  /*2e90*/  BSYNC.RECONVERGENT B2 ;  /* 0x0000000000027941 */ /* 0x000fea0003800200 */
.L_x_579:
        /* <DEDUP_REMOVED lines=8> */
.L_x_561:
        /* <DEDUP_REMOVED lines=21> */
.L_x_601:
        /* <DEDUP_REMOVED lines=15> */
.L_x_600:
        /* <DEDUP_REMOVED lines=13> */
.L_x_602:
        /* <DEDUP_REMOVED lines=11> */
[----:B------:R-:W-:-:S05]  /*32e0*/  @P1 VIADD R3, R3, 0x2 ;  /* 0x0000000203031836 */ /* 0x000fca0000000000 */
[----:B------:R-:W-:-:S05]  /*32f0*/  IADD3 R3, PT, PT, R2, R3, RZ ;  /* 0x0000000302037210 */ /* 0x000fca0007ffe0ff */
[----:B0-----:R-:W-:-:S05]  /*3300*/  IMAD.WIDE R2, R3, 0x4, R4 ;  /* 0x0000000403027825 */ /* 0x001fca00078e0204 */
[----:B------:R-:W-:Y:S01]  /*3310*/  STG.E desc[UR14][R2.64], RZ ;  /* 0x000000ff02007986 */ /* 0x000fe2000c10190e */
[----:B------:R-:W-:Y:S05]  /*3320*/  EXIT ;  /* 0x000000000000794d */ /* 0x000fea0003800000 */
.L_x_599:
        /* <DEDUP_REMOVED lines=19> */
.L_x_620:
        /* <DEDUP_REMOVED lines=12> */
[----:B-----5:R-:W-:Y:S05]  /*3520*/  CALL.REL.NOINC `($__internal_12_$__cuda_sm3x_div_rn_noftz_f32_slowpath) ;  /* 0x0000001000047944 */ /* 0x020fea0003c00000 */
[----:B------:R-:W-:-:S07]  /*3530*/  MOV R9, R0 ;  /* 0x0000000000097202 */ /* 0x000fce0000000f00 */
.L_x_605:
[----:B------:R-:W-:Y:S05]  /*3540*/  BSYNC.RECONVERGENT B2 ;  /* 0x0000000000027941 */ /* 0x000fea0003800200 */
.L_x_604:
        /* <DEDUP_REMOVED lines=13> */
[----:B------:R-:W-:Y:S05]  /*3620*/  CALL.REL.NOINC `($__internal_12_$__cuda_sm3x_div_rn_noftz_f32_slowpath) ;  /* 0x0000000c00c47944 */ /* 0x000fea0003c00000 */
[----:B------:R-:W-:-:S07]  /*3630*/  MOV R15, R0 ;  /* 0x00000000000f7202 */ /* 0x000fce0000000f00 */
.L_x_607:
[----:B------:R-:W-:Y:S05]  /*3640*/  BSYNC.RECONVERGENT B2 ;  /* 0x0000000000027941 */ /* 0x000fea0003800200 */
.L_x_606:
        /* <DEDUP_REMOVED lines=15> */
.L_x_609:
[----:B------:R-:W-:Y:S05]  /*3740*/  BSYNC.RECONVERGENT B2 ;  /* 0x0000000000027941 */ /* 0x000fea0003800200 */
.L_x_608:
        /* <DEDUP_REMOVED lines=15> */
.L_x_611:
[----:B------:R-:W-:Y:S05]  /*3840*/  BSYNC.RECONVERGENT B2 ;  /* 0x0000000000027941 */ /* 0x000fea0003800200 */
.L_x_610:
        /* <DEDUP_REMOVED lines=15> */
.L_x_613:
[----:B------:R-:W-:Y:S05]  /*3940*/  BSYNC.RECONVERGENT B2 ;  /* 0x0000000000027941 */ /* 0x000fea0003800200 */
.L_x_612:
        /* <DEDUP_REMOVED lines=15> */
.L_x_615:
[----:B------:R-:W-:Y:S05]  /*3a40*/  BSYNC.RECONVERGENT B2 ;  /* 0x0000000000027941 */ /* 0x000fea0003800200 */
.L_x_614:
        /* <DEDUP_REMOVED lines=14> */
[----:B------:R-:W-:-:S07]  /*3b30*/  IMAD.MOV.U32 R9, RZ, RZ, R0 ;  /* 0x000000ffff097224 */ /* 0x000fce00078e0000 */
.L_x_617:
[----:B------:R-:W-:Y:S05]  /*3b40*/  BSYNC.RECONVERGENT B2 ;  /* 0x0000000000027941 */ /* 0x000fea0003800200 */
.L_x_616:
        /* <DEDUP_REMOVED lines=14> */
.L_x_619:
[----:B------:R-:W-:Y:S05]  /*3c30*/  BSYNC.RECONVERGENT B2 ;  /* 0x0000000000027941 */ /* 0x000fea0003800200 */
.L_x_618:
[----:B------:R0:W-:Y:S01]  /*3c40*/  STG.E desc[UR14][R12.64+0xc], R0 ;  /* 0x00000c000c007986 */ /* 0x0001e2000c10190e */
[----:B------:R-:W-:Y:S02]  /*3c50*/  IADD3 R7, PT, PT, R7, 0x8, RZ ;  /* 0x0000000807077810 */ /* 0x000fe40007ffe0ff */
[----:B------:R-:W-:Y:S02]  /*3c60*/  IADD3 R8, PT, PT, R8, 0x20, RZ ;  /* 0x0000002008087810 */ /* 0x000fe40007ffe0ff */
[----:B------:R-:W-:Y:S02]  /*3c70*/  ISETP.NE.AND P0, PT, R7, RZ, PT ;  /* 0x000000ff0700720c */ /* 0x000fe40003f05270 */
[----:B------:R-:W-:-:S11]  /*3c80*/  IADD3 R6, PT, PT, R6, 0x8, RZ ;  /* 0x0000000806067810 */ /* 0x000fd60007ffe0ff */
[----:B0-----:R-:W-:Y:S05]  /*3c90*/  @P0 BRA `(.L_x_620) ;  /* 0xfffffff400f00947 */ /* 0x001fea000383ffff */
.L_x_603:
        /* <DEDUP_REMOVED lines=19> */
[----:B-----5:R-:W-:Y:S05]  /*3dd0*/  CALL.REL.NOINC `($__internal_12_$__cuda_sm3x_div_rn_noftz_f32_slowpath) ;  /* 0x0000000400d87944 */ /* 0x020fea0003c00000 */
[----:B------:R-:W-:-:S07]  /*3de0*/  MOV R9, R0 ;  /* 0x0000000000097202 */ /* 0x000fce0000000f00 */
.L_x_623:
[----:B------:R-:W-:Y:S05]  /*3df0*/  BSYNC.RECONVERGENT B2 ;  /* 0x0000000000027941 */ /* 0x000fea0003800200 */
.L_x_622:
        /* <DEDUP_REMOVED lines=16> */
[----:B-----5:R-:W-:Y:S05]  /*3f00*/  CALL.REL.NOINC `($__internal_12_$__cuda_sm3x_div_rn_noftz_f32_slowpath) ;  /* 0x00000004008c7944 */ /* 0x020fea0003c00000 */
[----:B------:R-:W-:-:S07]  /*3f10*/  MOV R11, R0 ;  /* 0x00000000000b7202 */ /* 0x000fce0000000f00 */
.L_x_625:
[----:B------:R-:W-:Y:S05]  /*3f20*/  BSYNC.RECONVERGENT B2 ;  /* 0x0000000000027941 */ /* 0x000fea0003800200 */
.L_x_624:
        /* <DEDUP_REMOVED lines=13> */
[----:B-----5:R-:W-:Y:S05]  /*4000*/  CALL.REL.NOINC `($__internal_12_$__cuda_sm3x_div_rn_noftz_f32_slowpath) ;  /* 0x00000004004c7944 */ /* 0x020fea0003c00000 */
[----:B------:R-:W-:-:S07]  /*4010*/  MOV R9, R0 ;  /* 0x0000000000097202 */ /* 0x000fce0000000f00 */
.L_x_627:
[----:B------:R-:W-:Y:S05]  /*4020*/  BSYNC.RECONVERGENT B2 ;  /* 0x0000000000027941 */ /* 0x000fea0003800200 */
.L_x_626:
        /* <DEDUP_REMOVED lines=14> */
.L_x_629:
[----:B------:R-:W-:Y:S05]  /*4110*/  BSYNC.RECONVERGENT B2 ;  /* 0x0000000000027941 */ /* 0x000fea0003800200 */
.L_x_628:
[----:B------:R0:W-:Y:S01]  /*4120*/  STG.E desc[UR14][R6.64+0xc], R0 ;  /* 0x00000c0006007986 */ /* 0x0001e2000c10190e */
[----:B------:R-:W-:-:S07]  /*4130*/  IADD3 R4, PT, PT, R4, 0x4, RZ ;  /* 0x0000000404047810 */ /* 0x000fce0007ffe0ff */
.L_x_621:
        /* <DEDUP_REMOVED lines=19> */
.L_x_632:
[----:B------:R-:W-:Y:S05]  /*4270*/  BSYNC.RECONVERGENT B2 ;  /* 0x0000000000027941 */ /* 0x000fea0003800200 */
.L_x_631:
        /* <DEDUP_REMOVED lines=17> */
.L_x_634:
[----:B------:R-:W-:Y:S05]  /*4390*/  BSYNC.RECONVERGENT B2 ;  /* 0x0000000000027941 */ /* 0x000fea0003800200 */
.L_x_633:
[----:B------:R1:W-:Y:S01]  /*43a0*/  STG.E desc[UR14][R6.64+0x4], R0 ;  /* 0x0000040006007986 */ /* 0x0003e2000c10190e */
[----:B------:R-:W-:-:S07]  /*43b0*/  VIADD R4, R4, 0x2 ;  /* 0x0000000204047836 */ /* 0x000fce0000000000 */
.L_x_630:
        /* <DEDUP_REMOVED lines=18> */
.L_x_636:
[----:B------:R-:W-:Y:S05]  /*44e0*/  BSYNC.RECONVERGENT B2 ;  /* 0x0000000000027941 */ /* 0x000fea0003800200 */
.L_x_635:
[----:B------:R-:W0:Y:S01]  /*44f0*/  LDC.64 R6, c[0x0][0x3f0] ;  /* 0x0000fc00ff067b82 */ /* 0x000e220000000a00 */
[----:B------:R-:W-:-:S05]  /*4500*/  IADD3 R3, PT, PT, R2, R4, RZ ;  /* 0x0000000402037210 */ /* 0x000fca0007ffe0ff */
[----:B0-----:R-:W-:-:S05]  /*4510*/  IMAD.WIDE R2, R3, 0x4, R6 ;  /* 0x0000000403027825 */ /* 0x001fca00078e0206 */
[----:B------:R-:W-:Y:S01]  /*4520*/  STG.E desc[UR14][R2.64], R0 ;  /* 0x0000000002007986 */ /* 0x000fe2000c10190e */
[----:B------:R-:W-:Y:S05]  /*4530*/  EXIT ;  /* 0x000000000000794d */ /* 0x000fea0003800000 */
        .weak           $__internal_12_$__cuda_sm3x_div_rn_noftz_f32_slowpath
        .type           $__internal_12_$__cuda_sm3x_div_rn_noftz_f32_slowpath,@function
        .size           $__internal_12_$__cuda_sm3x_div_rn_noftz_f32_slowpath,(.L_x_756 - $__internal_12_$__cuda_sm3x_div_rn_noftz_f32_slowpath)
$__internal_12_$__cuda_sm3x_div_rn_noftz_f32_slowpath:
        /* <DEDUP_REMOVED lines=35> */
.L_x_638:
        /* <DEDUP_REMOVED lines=51> */
.L_x_645:
[----:B------:R-:W-:-:S04]  /*4aa0*/  LOP3.LUT R0, R0, 0x80000000, RZ, 0xc0, !PT ;  /* 0x8000000000007812 */ /* 0x000fc800078ec0ff */
[----:B------:R-:W-:Y:S01]  /*4ab0*/  LOP3.LUT R0, R0, 0x7f800000, RZ, 0xfc, !PT ;  /* 0x7f80000000007812 */ /* 0x000fe200078efcff */
[----:B------:R-:W-:Y:S06]  /*4ac0*/  BRA `(.L_x_646) ;  /* 0x0000000000047947 */ /* 0x000fec0003800000 */
.L_x_644:
[----:B------:R-:W-:-:S07]  /*4ad0*/  LEA R0, R31, R0, 0x17 ;  /* 0x000000001f007211 */ /* 0x000fce00078eb8ff */
.L_x_646:
[----:B------:R-:W-:Y:S05]  /*4ae0*/  BSYNC.RECONVERGENT B1 ;  /* 0x0000000000017941 */ /* 0x000fea0003800200 */
.L_x_643:
[----:B------:R-:W-:Y:S05]  /*4af0*/  BRA `(.L_x_647) ;  /* 0x0000000000207947 */ /* 0x000fea0003800000 */
.L_x_642:
[----:B------:R-:W-:-:S04]  /*4b00*/  LOP3.LUT R0, R49, 0x80000000, R0, 0x48, !PT ;  /* 0x8000000031007812 */ /* 0x000fc800078e4800 */
[----:B------:R-:W-:Y:S01]  /*4b10*/  LOP3.LUT R0, R0, 0x7f800000, RZ, 0xfc, !PT ;  /* 0x7f80000000007812 */ /* 0x000fe200078efcff */
[----:B------:R-:W-:Y:S06]  /*4b20*/  BRA `(.L_x_647) ;  /* 0x0000000000147947 */ /* 0x000fec0003800000 */
.L_x_641:
[----:B------:R-:W-:Y:S01]  /*4b30*/  LOP3.LUT R0, R49, 0x80000000, R0, 0x48, !PT ;  /* 0x8000000031007812 */ /* 0x000fe200078e4800 */
[----:B------:R-:W-:Y:S06]  /*4b40*/  BRA `(.L_x_647) ;  /* 0x00000000000c7947 */ /* 0x000fec0003800000 */
.L_x_640:
[----:B------:R-:W0:Y:S01]  /*4b50*/  MUFU.RSQ R0, -QNAN ;  /* 0xffc0000000007908 */ /* 0x000e220000001400 */
[----:B------:R-:W-:Y:S05]  /*4b60*/  BRA `(.L_x_647) ;  /* 0x0000000000047947 */ /* 0x000fea0003800000 */
.L_x_639:
[----:B------:R-:W-:-:S07]  /*4b70*/  FADD.FTZ R0, R0, R3 ;  /* 0x0000000300007221 */ /* 0x000fce0000010000 */
.L_x_647:
[----:B------:R-:W-:Y:S05]  /*4b80*/  BSYNC.RECONVERGENT B0 ;  /* 0x0000000000007941 */ /* 0x000fea0003800200 */
.L_x_637:
[----:B------:R-:W-:-:S04]  /*4b90*/  HFMA2 R31, -RZ, RZ, 0, 0 ;  /* 0x00000000ff1f7431 */ /* 0x000fc800000001ff */
[----:B0-----:R-:W-:Y:S05]  /*4ba0*/  RET.REL.NODEC R30 `(_Z25flash_bevpool_warp_kernelILi1ELb0EEviiiiiffPKfS1_S1_PKiS3_iiiffffffPf) ;  /* 0xffffffb41e147950 */ /* 0x001fea0003c3ffff */
.L_x_648:
        /* <DEDUP_REMOVED lines=13> */
.L_x_756:


//--------------------- .text._Z25flash_bevpool_warp_kernelILi1ELb1EEviiiiiffPKfS1_S1_PKiS3_iiiffffffPf --------------------------
	.section	.text._Z25flash_bevpool_warp_kernelILi1ELb1EEviiiiiffPKfS1_S1_PKiS3_iiiffffffPf,"ax",@progbits
	.align	128
        .global         _Z25flash_bevpool_warp_kernelILi1ELb1EEviiiiiffPKfS1_S1_PKiS3_iiiffffffPf
        .type           _Z25flash_bevpool_warp_kernelILi1ELb1EEviiiiiffPKfS1_S1_PKiS3_iiiffffffPf,@function
        .size           _Z25flash_bevpool_warp_kernelILi1ELb1EEviiiiiffPKfS1_S1_PKiS3_iiiffffffPf,(.L_x_757 - _Z25flash_bevpool_warp_kernelILi1ELb1EEviiiiiffPKfS1_S1_PKiS3_iiiffffffPf)
        .other          _Z25flash_bevpool_warp_kernelILi1ELb1EEviiiiiffPKfS1_S1_PKiS3_iiiffffffPf,@"STO_CUDA_ENTRY STV_DEFAULT"
_Z25flash_bevpool_warp_kernelILi1ELb1EEviiiiiffPKfS1_S1_PKiS3_iiiffffffPf:
.text._Z25flash_bevpool_warp_kernelILi1ELb1EEviiiiiffPKfS1_S1_PKiS3_iiiffffffPf:
        /* <DEDUP_REMOVED lines=94> */
.L_x_651:
        /* <DEDUP_REMOVED lines=20> */
.L_x_650:
        /* <DEDUP_REMOVED lines=16> */
.L_x_652:
        /* <DEDUP_REMOVED lines=14> */
.L_x_653:
[----:B------:R-:W-:Y:S01]  /*0900*/  MOV R3, UR4 ;  /* 0x0000000400037c02 */ /* 0x000fe20008000f00 */
[----:B------:R-:W-:Y:S02]  /*0910*/  UIADD3 UR5, UPT, UPT, UR5, 0x1, URZ ;  /* 0x0000000105057890 */ /* 0x000fe4000fffe0ff */
[----:B------:R-:W-:Y:S01]  /*0920*/  UIADD3 UR4, UPT, UPT, UR4, 0x1, URZ ;  /* 0x0000000104047890 */ /* 0x000fe2000fffe0ff */
[----:B--23--:R-:W-:Y:S01]  /*0930*/  LEA R0, R3, R30, 0x2 ;  /* 0x0000001e03007211 */ /* 0x00cfe200078e10ff */
[----:B------:R-:W-:-:S04]  /*0940*/  UISETP.NE.AND UP0, UPT, UR5, UR6, UPT ;  /* 0x000000060500728c */ /* 0x000fc8000bf05270 */
[----:B------:R3:W-:Y:S05]  /*0950*/  STS [R0], RZ ;  /* 0x000000ff00007388 */ /* 0x0007ea0000000800 */
[----:B------:R-:W-:Y:S05]  /*0960*/  BRA.U UP0, `(.L_x_653) ;  /* 0xfffffffd00e47547 */ /* 0x000fea000b83ffff */
.L_x_649:
        /* <DEDUP_REMOVED lines=16> */
.L_x_671:
        /* <DEDUP_REMOVED lines=37> */
.L_x_670:
        /* <DEDUP_REMOVED lines=27> */
[----:B------:R-:W-:Y:S05]  /*0e70*/  CALL.REL.NOINC `($__internal_13_$__cuda_sm3x_div_rn_noftz_f32_slowpath) ;  /* 0x0000003800cc7944 */ /* 0x000fea0003c00000 */
[----:B------:R-:W-:-:S07]  /*0e80*/  MOV R12, R0 ;  /* 0x00000000000c7202 */ /* 0x000fce0000000f00 */
.L_x_659:
[----:B------:R-:W-:Y:S05]  /*0e90*/  BSYNC.RECONVERGENT B3 ;  /* 0x0000000000037941 */ /* 0x000fea0003800200 */
.L_x_658:
        /* <DEDUP_REMOVED lines=12> */
[----:B------:R-:W-:Y:S05]  /*0f60*/  CALL.REL.NOINC `($__internal_13_$__cuda_sm3x_div_rn_noftz_f32_slowpath) ;  /* 0x0000003800907944 */ /* 0x000fea0003c00000 */
[----:B------:R-:W-:-:S07]  /*0f70*/  MOV R23, R0 ;  /* 0x0000000000177202 */ /* 0x000fce0000000f00 */
.L_x_661:
[----:B------:R-:W-:Y:S05]  /*0f80*/  BSYNC.RECONVERGENT B3 ;  /* 0x0000000000037941 */ /* 0x000fea0003800200 */
.L_x_660:
        /* <DEDUP_REMOVED lines=14> */
[----:B-----5:R-:W-:Y:S05]  /*1070*/  CALL.REL.NOINC `($__internal_13_$__cuda_sm3x_div_rn_noftz_f32_slowpath) ;  /* 0x00000038004c7944 */ /* 0x020fea0003c00000 */
[----:B------:R-:W-:-:S07]  /*1080*/  MOV R13, R0 ;  /* 0x00000000000d7202 */ /* 0x000fce0000000f00 */
.L_x_663:
[----:B------:R-:W-:Y:S05]  /*1090*/  BSYNC.RECONVERGENT B3 ;  /* 0x0000000000037941 */ /* 0x000fea0003800200 */
.L_x_662:
        /* <DEDUP_REMOVED lines=14> */
[----:B------:R-:W-:Y:S05]  /*1180*/  CALL.REL.NOINC `($__internal_13_$__cuda_sm3x_div_rn_noftz_f32_slowpath) ;  /* 0x0000003800087944 */ /* 0x000fea0003c00000 */
.L_x_665:
[----:B------:R-:W-:Y:S05]  /*1190*/  BSYNC.RECONVERGENT B3 ;  /* 0x0000000000037941 */ /* 0x000fea0003800200 */
.L_x_664:
        /* <DEDUP_REMOVED lines=72> */
.L_x_667:
[----:B------:R-:W-:Y:S05]  /*1620*/  BSYNC.RECONVERGENT B3 ;  /* 0x0000000000037941 */ /* 0x000fea0003800200 */
.L_x_666:
        /* <DEDUP_REMOVED lines=21> */
[----:B------:R-:W-:Y:S05]  /*1780*/  CALL.REL.NOINC `($__internal_13_$__cuda_sm3x_div_rn_noftz_f32_slowpath) ;  /* 0x0000003000887944 */ /* 0x000fea0003c00000 */
.L_x_669:
[----:B------:R-:W-:Y:S05]  /*1790*/  BSYNC.RECONVERGENT B3 ;  /* 0x0000000000037941 */ /* 0x000fea0003800200 */
.L_x_668:
[----:B------:R-:W-:-:S13]  /*17a0*/  FSETP.GEU.AND P0, PT, R0, UR9, PT ;  /* 0x0000000900007c0b */ /* 0x000fda000bf0e000 */
[----:B------:R-:W-:-:S07]  /*17b0*/  @P0 IADD3 R29, PT, PT, R29, 0x1, RZ ;  /* 0x000000011d1d0810 */ /* 0x000fce0007ffe0ff */
.L_x_657:
[----:B------:R-:W-:Y:S05]  /*17c0*/  BSYNC.RECONVERGENT B2 ;  /* 0x0000000000027941 */ /* 0x000fea0003800200 */
.L_x_656:
[----:B------:R-:W-:Y:S05]  /*17d0*/  BRA.U UP1, `(.L_x_670) ;  /* 0xfffffff501387547 */ /* 0x000fea000b83ffff */
[----:B------:R-:W-:Y:S05]  /*17e0*/  BRA.U UP0, `(.L_x_671) ;  /* 0xfffffff100a07547 */ /* 0x000fea000b83ffff */
[----:B------:R-:W-:Y:S05]  /*17f0*/  BRA `(.L_x_654) ;  /* 0x0000001800e47947 */ /* 0x000fea0003800000 */
.L_x_655:
        /* <DEDUP_REMOVED lines=10> */
.L_x_693:
        /* <DEDUP_REMOVED lines=27> */
.L_x_692:
        /* <DEDUP_REMOVED lines=32> */
.L_x_675:
[----:B------:R-:W-:Y:S05]  /*1c50*/  BSYNC.RECONVERGENT B3 ;  /* 0x0000000000037941 */ /* 0x000fea0003800200 */
.L_x_674:
        /* <DEDUP_REMOVED lines=14> */
.L_x_677:
[----:B------:R-:W-:Y:S05]  /*1d40*/  BSYNC.RECONVERGENT B3 ;  /* 0x0000000000037941 */ /* 0x000fea0003800200 */
.L_x_676:
        /* <DEDUP_REMOVED lines=20> */
.L_x_679:
[----:B------:R-:W-:Y:S05]  /*1e90*/  BSYNC.RECONVERGENT B3 ;  /* 0x0000000000037941 */ /* 0x000fea0003800200 */
.L_x_678:
        /* <DEDUP_REMOVED lines=15> */
.L_x_681:
[----:B------:R-:W-:Y:S05]  /*1f90*/  BSYNC.RECONVERGENT B3 ;  /* 0x0000000000037941 */ /* 0x000fea0003800200 */
.L_x_680:
        /* <DEDUP_REMOVED lines=76> */
.L_x_683:
[----:B------:R-:W-:Y:S05]  /*2460*/  BSYNC.RECONVERGENT B3 ;  /* 0x0000000000037941 */ /* 0x000fea0003800200 */
.L_x_682:
        /* <DEDUP_REMOVED lines=22> */
.L_x_685:
[----:B------:R-:W-:Y:S05]  /*25d0*/  BSYNC.RECONVERGENT B3 ;  /* 0x0000000000037941 */ /* 0x000fea0003800200 */
.L_x_684:
        /* <DEDUP_REMOVED lines=16> */
.L_x_691:
        /* <DEDUP_REMOVED lines=20> */
.L_x_688:
        /* <DEDUP_REMOVED lines=57> */
.L_x_687:
        /* <DEDUP_REMOVED lines=37> */
.L_x_690:
        /* <DEDUP_REMOVED lines=23> */
.L_x_686:
        /* <DEDUP_REMOVED lines=55> */
.L_x_689:
[----:B------:R-:W-:Y:S02]  /*32e0*/  UIADD3 UR7, UPT, UPT, UR7, 0x4, URZ ;  /* 0x0000000407077890 */ /* 0x000fe4000fffe0ff */
[----:B------:R-:W-:Y:S02]  /*32f0*/  UIADD3 UR6, UPT, UPT, UR6, 0x1, URZ ;  /* 0x0000000106067890 */ /* 0x000fe4000fffe0ff */
[----:B------:R-:W-:-:S09]  /*3300*/  UISETP.GE.AND UP1, UPT, UR7, UR15, UPT ;  /* 0x0000000f0700728c */ /* 0x000fd2000bf26270 */
[----:B------:R-:W-:Y:S05]  /*3310*/  BRA.U !UP1, `(.L_x_691) ;  /* 0xfffffff109f07547 */ /* 0x000fea000b83ffff */
[----:B------:R-:W-:-:S07]  /*3320*/  IADD3 R29, PT, PT, R29, 0x1, RZ ;  /* 0x000000011d1d7810 */ /* 0x000fce0007ffe0ff */
.L_x_673:
[----:B------:R-:W-:Y:S05]  /*3330*/  BSYNC.RECONVERGENT B2 ;  /* 0x0000000000027941 */ /* 0x000fea0003800200 */
.L_x_672:
[----:B------:R-:W-:Y:S05]  /*3340*/  BRA.U UP0, `(.L_x_692) ;  /* 0xffffffe500c07547 */ /* 0x000fea000b83ffff */
[----:B------:R-:W2:Y:S01]  /*3350*/  LDCU UR5, c[0x0][0x384] ;  /* 0x00007080ff0577ac */ /* 0x000ea20008000800 */
[----:B------:R-:W-:-:S04]  /*3360*/  UIADD3 UR4, UPT, UPT, UR4, 0x1, URZ ;  /* 0x0000000104047890 */ /* 0x000fc8000fffe0ff */
[----:B--2---:R-:W-:-:S09]  /*3370*/  UISETP.NE.AND UP0, UPT, UR4, UR5, UPT ;  /* 0x000000050400728c */ /* 0x004fd2000bf05270 */
[----:B------:R-:W-:Y:S05]  /*3380*/  BRA.U UP0, `(.L_x_693) ;  /* 0xffffffe500447547 */ /* 0x000fea000b83ffff */
.L_x_654:
        /* <DEDUP_REMOVED lines=21> */
.L_x_696:
        /* <DEDUP_REMOVED lines=15> */
.L_x_695:
        /* <DEDUP_REMOVED lines=13> */
.L_x_697:
        /* <DEDUP_REMOVED lines=16> */
.L_x_694:
        /* <DEDUP_REMOVED lines=19> */
.L_x_715:
        /* <DEDUP_REMOVED lines=14> */
[----:B-----5:R-:W-:Y:S05]  /*39b0*/  CALL.REL.NOINC `($__internal_13_$__cuda_sm3x_div_rn_noftz_f32_slowpath) ;  /* 0x0000000c00fc7944 */ /* 0x020fea0003c00000 */
[----:B------:R-:W-:-:S07]  /*39c0*/  MOV R11, R0 ;  /* 0x00000000000b7202 */ /* 0x000fce0000000f00 */
.L_x_700:
[----:B------:R-:W-:Y:S05]  /*39d0*/  BSYNC.RECONVERGENT B2 ;  /* 0x0000000000027941 */ /* 0x000fea0003800200 */
.L_x_699:
        /* <DEDUP_REMOVED lines=13> */
[----:B-----5:R-:W-:Y:S05]  /*3ab0*/  CALL.REL.NOINC `($__internal_13_$__cuda_sm3x_div_rn_noftz_f32_slowpath) ;  /* 0x0000000c00bc7944 */ /* 0x020fea0003c00000 */
[----:B------:R-:W-:-:S07]  /*3ac0*/  MOV R17, R0 ;  /* 0x0000000000117202 */ /* 0x000fce0000000f00 */
.L_x_702:
[----:B------:R-:W-:Y:S05]  /*3ad0*/  BSYNC.RECONVERGENT B2 ;  /* 0x0000000000027941 */ /* 0x000fea0003800200 */
.L_x_701:
        /* <DEDUP_REMOVED lines=15> */
.L_x_704:
[----:B------:R-:W-:Y:S05]  /*3bd0*/  BSYNC.RECONVERGENT B2 ;  /* 0x0000000000027941 */ /* 0x000fea0003800200 */
.L_x_703:
        /* <DEDUP_REMOVED lines=15> */
.L_x_706:
[----:B------:R-:W-:Y:S05]  /*3cd0*/  BSYNC.RECONVERGENT B2 ;  /* 0x0000000000027941 */ /* 0x000fea0003800200 */
.L_x_705:
        /* <DEDUP_REMOVED lines=15> */
.L_x_708:
[----:B------:R-:W-:Y:S05]  /*3dd0*/  BSYNC.RECONVERGENT B2 ;  /* 0x0000000000027941 */ /* 0x000fea0003800200 */
.L_x_707:
        /* <DEDUP_REMOVED lines=15> */
.L_x_710:
[----:B------:R-:W-:Y:S05]  /*3ed0*/  BSYNC.RECONVERGENT B2 ;  /* 0x0000000000027941 */ /* 0x000fea0003800200 */
.L_x_709:
        /* <DEDUP_REMOVED lines=15> */
.L_x_712:
[----:B------:R-:W-:Y:S05]  /*3fd0*/  BSYNC.RECONVERGENT B2 ;  /* 0x0000000000027941 */ /* 0x000fea0003800200 */
.L_x_711:
        /* <DEDUP_REMOVED lines=14> */
.L_x_714:
[----:B------:R-:W-:Y:S05]  /*40c0*/  BSYNC.RECONVERGENT B2 ;  /* 0x0000000000027941 */ /* 0x000fea0003800200 */
.L_x_713:
[----:B------:R0:W-:Y:S01]  /*40d0*/  STG.E desc[UR12][R14.64+0xc], R0 ;  /* 0x00000c000e007986 */ /* 0x0001e2000c10190c */
[----:B------:R-:W-:Y:S02]  /*40e0*/  IADD3 R9, PT, PT, R9, 0x20, RZ ;  /* 0x0000002009097810 */ /* 0x000fe40007ffe0ff */
[----:B------:R-:W-:Y:S01]  /*40f0*/  IADD3 R8, PT, PT, R8, 0x8, RZ ;  /* 0x0000000808087810 */ /* 0x000fe20007ffe0ff */
[----:B------:R-:W-:Y:S06]  /*4100*/  @P2 BRA `(.L_x_715) ;  /* 0xfffffff400f02947 */ /* 0x000fec000383ffff */
.L_x_698:
        /* <DEDUP_REMOVED lines=19> */
[----:B-----5:R-:W-:Y:S05]  /*4240*/  CALL.REL.NOINC `($__internal_13_$__cuda_sm3x_div_rn_noftz_f32_slowpath) ;  /* 0x0000000400d87944 */ /* 0x020fea0003c00000 */
[----:B------:R-:W-:-:S07]  /*4250*/  MOV R9, R0 ;  /* 0x0000000000097202 */ /* 0x000fce0000000f00 */
.L_x_718:
[----:B------:R-:W-:Y:S05]  /*4260*/  BSYNC.RECONVERGENT B2 ;  /* 0x0000000000027941 */ /* 0x000fea0003800200 */
.L_x_717:
        /* <DEDUP_REMOVED lines=16> */
[----:B-----5:R-:W-:Y:S05]  /*4370*/  CALL.REL.NOINC `($__internal_13_$__cuda_sm3x_div_rn_noftz_f32_slowpath) ;  /* 0x00000004008c7944 */ /* 0x020fea0003c00000 */
[----:B------:R-:W-:-:S07]  /*4380*/  MOV R13, R0 ;  /* 0x00000000000d7202 */ /* 0x000fce0000000f00 */
.L_x_720:
[----:B------:R-:W-:Y:S05]  /*4390*/  BSYNC.RECONVERGENT B2 ;  /* 0x0000000000027941 */ /* 0x000fea0003800200 */
.L_x_719:
        /* <DEDUP_REMOVED lines=15> */
.L_x_722:
[----:B------:R-:W-:Y:S05]  /*4490*/  BSYNC.RECONVERGENT B2 ;  /* 0x0000000000027941 */ /* 0x000fea0003800200 */
.L_x_721:
        /* <DEDUP_REMOVED lines=14> */
.L_x_724:
[----:B------:R-:W-:Y:S05]  /*4580*/  BSYNC.RECONVERGENT B2 ;  /* 0x0000000000027941 */ /* 0x000fea0003800200 */
.L_x_723:
[----:B------:R0:W-:Y:S01]  /*4590*/  STG.E desc[UR12][R10.64+0xc], R0 ;  /* 0x00000c000a007986 */ /* 0x0001e2000c10190c */
[----:B------:R-:W-:-:S07]  /*45a0*/  IADD3 R7, PT, PT, R7, 0x4, RZ ;  /* 0x0000000407077810 */ /* 0x000fce0007ffe0ff */
.L_x_716:
        /* <DEDUP_REMOVED lines=19> */
.L_x_727:
[----:B------:R-:W-:Y:S05]  /*46e0*/  BSYNC.RECONVERGENT B2 ;  /* 0x0000000000027941 */ /* 0x000fea0003800200 */
.L_x_726:
        /* <DEDUP_REMOVED lines=17> */
.L_x_729:
[----:B------:R-:W-:Y:S05]  /*4800*/  BSYNC.RECONVERGENT B2 ;  /* 0x0000000000027941 */ /* 0x000fea0003800200 */
.L_x_728:
[----:B------:R1:W-:Y:S01]  /*4810*/  STG.E desc[UR12][R8.64+0x4], R0 ;  /* 0x0000040008007986 */ /* 0x0003e2000c10190c */
[----:B------:R-:W-:-:S07]  /*4820*/  IADD3 R7, PT, PT, R7, 0x2, RZ ;  /* 0x0000000207077810 */ /* 0x000fce0007ffe0ff */
.L_x_725:
        /* <DEDUP_REMOVED lines=18> */
.L_x_731:
[----:B------:R-:W-:Y:S05]  /*4950*/  BSYNC.RECONVERGENT B2 ;  /* 0x0000000000027941 */ /* 0x000fea0003800200 */
.L_x_730:
[----:B------:R-:W0:Y:S01]  /*4960*/  LDC.64 R2, c[0x0][0x3f0] ;  /* 0x0000fc00ff027b82 */ /* 0x000e220000000a00 */
[----:B------:R-:W-:-:S05]  /*4970*/  IADD3 R5, PT, PT, R5, R7, RZ ;  /* 0x0000000705057210 */ /* 0x000fca0007ffe0ff */
[----:B0-----:R-:W-:-:S05]  /*4980*/  IMAD.WIDE R2, R5, 0x4, R2 ;  /* 0x0000000405027825 */ /* 0x001fca00078e0202 */
[----:B------:R-:W-:Y:S01]  /*4990*/  STG.E desc[UR12][R2.64], R0 ;  /* 0x0000000002007986 */ /* 0x000fe2000c10190c */
[----:B------:R-:W-:Y:S05]  /*49a0*/  EXIT ;  /* 0x000000000000794d */ /* 0x000fea0003800000 */
        .weak           $__internal_13_$__cuda_sm3x_div_rn_noftz_f32_slowpath
        .type           $__internal_13_$__cuda_sm3x_div_rn_noftz_f32_slowpath,@function
        .size           $__internal_13_$__cuda_sm3x_div_rn_noftz_f32_slowpath,(.L_x_757 - $__internal_13_$__cuda_sm3x_div_rn_noftz_f32_slowpath)
$__internal_13_$__cuda_sm3x_div_rn_noftz_f32_slowpath:
        /* <DEDUP_REMOVED lines=35> */
.L_x_733:
        /* <DEDUP_REMOVED lines=51> */
.L_x_740:
[----:B------:R-:W-:-:S04]  /*4f10*/  LOP3.LUT R0, R0, 0x80000000, RZ, 0xc0, !PT ;  /* 0x8000000000007812 */ /* 0x000fc800078ec0ff */
[----:B------:R-:W-:Y:S01]  /*4f20*/  LOP3.LUT R0, R0, 0x7f800000, RZ, 0xfc, !PT ;  /* 0x7f80000000007812 */ /* 0x000fe200078efcff */
[----:B------:R-:W-:Y:S06]  /*4f30*/  BRA `(.L_x_741) ;  /* 0x0000000000047947 */ /* 0x000fec0003800000 */
.L_x_739:
[----:B------:R-:W-:-:S07]  /*4f40*/  LEA R0, R45, R0, 0x17 ;  /* 0x000000002d007211 */ /* 0x000fce00078eb8ff */
.L_x_741:
[----:B------:R-:W-:Y:S05]  /*4f50*/  BSYNC.RECONVERGENT B1 ;  /* 0x0000000000017941 */ /* 0x000fea0003800200 */
.L_x_738:
[----:B------:R-:W-:Y:S05]  /*4f60*/  BRA `(.L_x_742) ;  /* 0x0000000000207947 */ /* 0x000fea0003800000 */
.L_x_737:
[----:B------:R-:W-:-:S04]  /*4f70*/  LOP3.LUT R0, R45, 0x80000000, R0, 0x48, !PT ;  /* 0x800000002d007812 */ /* 0x000fc800078e4800 */
[----:B------:R-:W-:Y:S01]  /*4f80*/  LOP3.LUT R0, R0, 0x7f800000, RZ, 0xfc, !PT ;  /* 0x7f80000000007812 */ /* 0x000fe200078efcff */
[----:B------:R-:W-:Y:S06]  /*4f90*/  BRA `(.L_x_742) ;  /* 0x0000000000147947 */ /* 0x000fec0003800000 */
.L_x_736:
[----:B------:R-:W-:Y:S01]  /*4fa0*/  LOP3.LUT R0, R45, 0x80000000, R0, 0x48, !PT ;  /* 0x800000002d007812 */ /* 0x000fe200078e4800 */
[----:B------:R-:W-:Y:S06]  /*4fb0*/  BRA `(.L_x_742) ;  /* 0x00000000000c7947 */ /* 0x000fec0003800000 */
.L_x_735:
[----:B------:R-:W0:Y:S01]  /*4fc0*/  MUFU.RSQ R0, -QNAN ;  /* 0xffc0000000007908 */ /* 0x000e220000001400 */
[----:B------:R-:W-:Y:S05]  /*4fd0*/  BRA `(.L_x_742) ;  /* 0x0000000000047947 */ /* 0x000fea0003800000 */
.L_x_734:
[----:B------:R-:W-:-:S07]  /*4fe0*/  FADD.FTZ R0, R0, R3 ;  /* 0x0000000300007221 */ /* 0x000fce0000010000 */
.L_x_742:
[----:B------:R-:W-:Y:S05]  /*4ff0*/  BSYNC.RECONVERGENT B0 ;  /* 0x0000000000007941 */ /* 0x000fea0003800200 */
.L_x_732:
[----:B------:R-:W-:Y:S01]  /*5000*/  HFMA2 R43, -RZ, RZ, 0, 0 ;  /* 0x00000000ff2b7431 */ /* 0x000fe200000001ff */
[----:B------:R-:W-:-:S04]  /*5010*/  MOV R42, R36 ;  /* 0x00000024002a7202 */ /* 0x000fc80000000f00 */
[----:B0-----:R-:W-:Y:S05]  /*5020*/  RET.REL.NODEC R42 `(_Z25flash_bevpool_warp_kernelILi1ELb1EEviiiiiffPKfS1_S1_PKiS3_iiiffffffPf) ;  /* 0xffffffac2af47950 */ /* 0x001fea0003c3ffff */
.L_x_743:
        /* <DEDUP_REMOVED lines=13> */
.L_x_757:


//--------------------- .nv.shared._Z25flash_bevpool_grad_kernelILi0EEviiiiiffPKfS1_S1_S1_PKiS3_S1_iiiPfS4_ --------------------------
	.section	.nv.shared._Z25flash_bevpool_grad_kernelILi0EEviiiiiffPKfS1_S1_S1_PKiS3_S1_iiiPfS4_,"aw",@nobits
	.sectionflags	@""
	.align	16
	.zero		1024


//--------------------- .nv.shared.reserved.0     --------------------------
	.section	.nv.shared.reserved.0,"aw",@nobits
	.weak		__nv_reservedSMEM_offset_0_alias
	.size		__nv_reservedSMEM_offset_0_alias, 0, 64
	.other		__nv_reservedSMEM_offset_0_alias,@"STO_CUDA_RESERVED_SHARED STV_DEFAULT"
__nv_reservedSMEM_offset_0_alias:
	.zero		0
	.zero		64


//--------------------- .nv.shared._Z25flash_bevpool_grad_kernelILi1EEviiiiiffPKfS1_S1_S1_PKiS3_S1_iiiPfS4_ --------------------------
	.section	.nv.shared._Z25flash_bevpool_grad_kernelILi1EEviiiiiffPKfS1_S1_S1_PKiS3_S1_iiiPfS4_,"aw",@nobits
	.sectionflags	@""
	.align	16
	.zero		1024


//--------------------- .nv.shared._Z20flash_bevpool_kernelILb0ELi0ELb0EEviiiiiffPKfS1_S1_PKiS3_iiiffffffPf --------------------------
	.section	.nv.shared._Z20flash_bevpool_kernelILb0ELi0ELb0EEviiiiiffPKfS1_S1_PKiS3_iiiffffffPf,"aw",@nobits
	.sectionflags	@""
	.align	16
	.zero		1024


//--------------------- .nv.shared._Z20flash_bevpool_kernelILb0ELi0ELb1EEviiiiiffPKfS1_S1_PKiS3_iiiffffffPf --------------------------
	.section	.nv.shared._Z20flash_bevpool_kernelILb0ELi0ELb1EEviiiiiffPKfS1_S1_PKiS3_iiiffffffPf,"aw",@nobits
	.sectionflags	@""
	.align	16
	.zero		1024


//--------------------- .nv.shared._Z20flash_bevpool_kernelILb0ELi1ELb0EEviiiiiffPKfS1_S1_PKiS3_iiiffffffPf --------------------------
	.section	.nv.shared._Z20flash_bevpool_kernelILb0ELi1ELb0EEviiiiiffPKfS1_S1_PKiS3_iiiffffffPf,"aw",@nobits
	.sectionflags	@""
	.align	16
	.zero		1024


//--------------------- .nv.shared._Z20flash_bevpool_kernelILb0ELi1ELb1EEviiiiiffPKfS1_S1_PKiS3_iiiffffffPf --------------------------
	.section	.nv.shared._Z20flash_bevpool_kernelILb0ELi1ELb1EEviiiiiffPKfS1_S1_PKiS3_iiiffffffPf,"aw",@nobits
	.sectionflags	@""
	.align	16
	.zero		1024


//--------------------- .nv.shared._Z20flash_bevpool_kernelILb1ELi0ELb0EEviiiiiffPKfS1_S1_PKiS3_iiiffffffPf --------------------------
	.section	.nv.shared._Z20flash_bevpool_kernelILb1ELi0ELb0EEviiiiiffPKfS1_S1_PKiS3_iiiffffffPf,"aw",@nobits
	.sectionflags	@""
	.align	16
	.zero		1024


//--------------------- .nv.shared._Z20flash_bevpool_kernelILb1ELi0ELb1EEviiiiiffPKfS1_S1_PKiS3_iiiffffffPf --------------------------
	.section	.nv.shared._Z20flash_bevpool_kernelILb1ELi0ELb1EEviiiiiffPKfS1_S1_PKiS3_iiiffffffPf,"aw",@nobits
	.sectionflags	@""
	.align	16
	.zero		1024


//--------------------- .nv.shared._Z20flash_bevpool_kernelILb1ELi1ELb0EEviiiiiffPKfS1_S1_PKiS3_iiiffffffPf --------------------------
	.section	.nv.shared._Z20flash_bevpool_kernelILb1ELi1ELb0EEviiiiiffPKfS1_S1_PKiS3_iiiffffffPf,"aw",@nobits
	.sectionflags	@""
	.align	16
	.zero		1024


//--------------------- .nv.shared._Z20flash_bevpool_kernelILb1ELi1ELb1EEviiiiiffPKfS1_S1_PKiS3_iiiffffffPf --------------------------
	.section	.nv.shared._Z20flash_bevpool_kernelILb1ELi1ELb1EEviiiiiffPKfS1_S1_PKiS3_iiiffffffPf,"aw",@nobits
	.sectionflags	@""
	.align	16
	.zero		1024


//--------------------- .nv.shared._Z25flash_bevpool_warp_kernelILi0ELb0EEviiiiiffPKfS1_S1_PKiS3_iiiffffffPf --------------------------
	.section	.nv.shared._Z25flash_bevpool_warp_kernelILi0ELb0EEviiiiiffPKfS1_S1_PKiS3_iiiffffffPf,"aw",@nobits
	.sectionflags	@""
	.align	16
	.zero		1024


//--------------------- .nv.shared._Z25flash_bevpool_warp_kernelILi0ELb1EEviiiiiffPKfS1_S1_PKiS3_iiiffffffPf --------------------------
	.section	.nv.shared._Z25flash_bevpool_warp_kernelILi0ELb1EEviiiiiffPKfS1_S1_PKiS3_iiiffffffPf,"aw",@nobits
	.sectionflags	@""
	.align	16
	.zero		1024


//--------------------- .nv.shared._Z25flash_bevpool_warp_kernelILi1ELb0EEviiiiiffPKfS1_S1_PKiS3_iiiffffffPf --------------------------
	.section	.nv.shared._Z25flash_bevpool_warp_kernelILi1ELb0EEviiiiiffPKfS1_S1_PKiS3_iiiffffffPf,"aw",@nobits
	.sectionflags	@""
	.align	16
	.zero		1024


//--------------------- .nv.shared._Z25flash_bevpool_warp_kernelILi1ELb1EEviiiiiffPKfS1_S1_PKiS3_iiiffffffPf --------------------------
	.section	.nv.shared._Z25flash_bevpool_warp_kernelILi1ELb1EEviiiiiffPKfS1_S1_PKiS3_iiiffffffPf,"aw",@nobits
	.sectionflags	@""
	.align	16
	.zero		1024


//--------------------- .nv.constant0._Z25flash_bevpool_grad_kernelILi0EEviiiiiffPKfS1_S1_S1_PKiS3_S1_iiiPfS4_ --------------------------
	.section	.nv.constant0._Z25flash_bevpool_grad_kernelILi0EEviiiiiffPKfS1_S1_S1_PKiS3_S1_iiiPfS4_,"a",@progbits
	.sectionflags	@""
	.align	4
.nv.constant0._Z25flash_bevpool_grad_kernelILi0EEviiiiiffPKfS1_S1_S1_PKiS3_S1_iiiPfS4_:
	.zero		1016


//--------------------- .nv.constant0._Z25flash_bevpool_grad_kernelILi1EEviiiiiffPKfS1_S1_S1_PKiS3_S1_iiiPfS4_ --------------------------
	.section	.nv.constant0._Z25flash_bevpool_grad_kernelILi1EEviiiiiffPKfS1_S1_S1_PKiS3_S1_iiiPfS4_,"a",@progbits
	.sectionflags	@""
	.align	4
.nv.constant0._Z25flash_bevpool_grad_kernelILi1EEviiiiiffPKfS1_S1_S1_PKiS3_S1_iiiPfS4_:
	.zero		1016


//--------------------- .nv.constant0._Z20flash_bevpool_kernelILb0ELi0ELb0EEviiiiiffPKfS1_S1_PKiS3_iiiffffffPf --------------------------
	.section	.nv.constant0._Z20flash_bevpool_kernelILb0ELi0ELb0EEviiiiiffPKfS1_S1_PKiS3_iiiffffffPf,"a",@progbits
	.sectionflags	@""
	.align	4
.nv.constant0._Z20flash_bevpool_kernelILb0ELi0ELb0EEviiiiiffPKfS1_S1_PKiS3_iiiffffffPf:
	.zero		1016


//--------------------- .nv.constant0._Z20flash_bevpool_kernelILb0ELi0ELb1EEviiiiiffPKfS1_S1_PKiS3_iiiffffffPf --------------------------
	.section	.nv.constant0._Z20flash_bevpool_kernelILb0ELi0ELb1EEviiiiiffPKfS1_S1_PKiS3_iiiffffffPf,"a",@progbits
	.sectionflags	@""
	.align	4
.nv.constant0._Z20flash_bevpool_kernelILb0ELi0ELb1EEviiiiiffPKfS1_S1_PKiS3_iiiffffffPf:
	.zero		1016


//--------------------- .nv.constant0._Z20flash_bevpool_kernelILb0ELi1ELb0EEviiiiiffPKfS1_S1_PKiS3_iiiffffffPf --------------------------
	.section	.nv.constant0._Z20flash_bevpool_kernelILb0ELi1ELb0EEviiiiiffPKfS1_S1_PKiS3_iiiffffffPf,"a",@progbits
	.sectionflags	@""
	.align	4
.nv.constant0._Z20flash_bevpool_kernelILb0ELi1ELb0EEviiiiiffPKfS1_S1_PKiS3_iiiffffffPf:
	.zero		1016


//--------------------- .nv.constant0._Z20flash_bevpool_kernelILb0ELi1ELb1EEviiiiiffPKfS1_S1_PKiS3_iiiffffffPf --------------------------
	.section	.nv.constant0._Z20flash_bevpool_kernelILb0ELi1ELb1EEviiiiiffPKfS1_S1_PKiS3_iiiffffffPf,"a",@progbits
	.sectionflags	@""
	.align	4
.nv.constant0._Z20flash_bevpool_kernelILb0ELi1ELb1EEviiiiiffPKfS1_S1_PKiS3_iiiffffffPf:
	.zero		1016


//--------------------- .nv.constant0._Z20flash_bevpool_kernelILb1ELi0ELb0EEviiiiiffPKfS1_S1_PKiS3_iiiffffffPf --------------------------
	.section	.nv.constant0._Z20flash_bevpool_kernelILb1ELi0ELb0EEviiiiiffPKfS1_S1_PKiS3_iiiffffffPf,"a",@progbits
	.sectionflags	@""
	.align	4
.nv.constant0._Z20flash_bevpool_kernelILb1ELi0ELb0EEviiiiiffPKfS1_S1_PKiS3_iiiffffffPf:
	.zero		1016


//--------------------- .nv.constant0._Z20flash_bevpool_kernelILb1ELi0ELb1EEviiiiiffPKfS1_S1_PKiS3_iiiffffffPf --------------------------
	.section	.nv.constant0._Z20flash_bevpool_kernelILb1ELi0ELb1EEviiiiiffPKfS1_S1_PKiS3_iiiffffffPf,"a",@progbits
	.sectionflags	@""
	.align	4
.nv.constant0._Z20flash_bevpool_kernelILb1ELi0ELb1EEviiiiiffPKfS1_S1_PKiS3_iiiffffffPf:
	.zero		1016


//--------------------- .nv.constant0._Z20flash_bevpool_kernelILb1ELi1ELb0EEviiiiiffPKfS1_S1_PKiS3_iiiffffffPf --------------------------
	.section	.nv.constant0._Z20flash_bevpool_kernelILb1ELi1ELb0EEviiiiiffPKfS1_S1_PKiS3_iiiffffffPf,"a",@progbits
	.sectionflags	@""
	.align	4
.nv.constant0._Z20flash_bevpool_kernelILb1ELi1ELb0EEviiiiiffPKfS1_S1_PKiS3_iiiffffffPf:
	.zero		1016


//--------------------- .nv.constant0._Z20flash_bevpool_kernelILb1ELi1ELb1EEviiiiiffPKfS1_S1_PKiS3_iiiffffffPf --------------------------
	.section	.nv.constant0._Z20flash_bevpool_kernelILb1ELi1ELb1EEviiiiiffPKfS1_S1_PKiS3_iiiffffffPf,"a",@progbits
	.sectionflags	@""
	.align	4
.nv.constant0._Z20flash_bevpool_kernelILb1ELi1ELb1EEviiiiiffPKfS1_S1_PKiS3_iiiffffffPf:
	.zero		1016


//--------------------- .nv.constant0._Z25flash_bevpool_warp_kernelILi0ELb0EEviiiiiffPKfS1_S1_PKiS3_iiiffffffPf --------------------------
	.section	.nv.constant0._Z25flash_bevpool_warp_kernelILi0ELb0EEviiiiiffPKfS1_S1_PKiS3_iiiffffffPf,"a",@progbits
	.sectionflags	@""
	.align	4
.nv.constant0._Z25flash_bevpool_warp_kernelILi0ELb0EEviiiiiffPKfS1_S1_PKiS3_iiiffffffPf:
	.zero		1016


//--------------------- .nv.constant0._Z25flash_bevpool_warp_kernelILi0ELb1EEviiiiiffPKfS1_S1_PKiS3_iiiffffffPf --------------------------
	.section	.nv.constant0._Z25flash_bevpool_warp_kernelILi0ELb1EEviiiiiffPKfS1_S1_PKiS3_iiiffffffPf,"a",@progbits
	.sectionflags	@""
	.align	4
.nv.constant0._Z25flash_bevpool_warp_kernelILi0ELb1EEviiiiiffPKfS1_S1_PKiS3_iiiffffffPf:
	.zero		1016


//--------------------- .nv.constant0._Z25flash_bevpool_warp_kernelILi1ELb0EEviiiiiffPKfS1_S1_PKiS3_iiiffffffPf --------------------------
	.section	.nv.constant0._Z25flash_bevpool_warp_kernelILi1ELb0EEviiiiiffPKfS1_S1_PKiS3_iiiffffffPf,"a",@progbits
	.sectionflags	@""
	.align	4
.nv.constant0._Z25flash_bevpool_warp_kernelILi1ELb0EEviiiiiffPKfS1_S1_PKiS3_iiiffffffPf:
	.zero		1016


//--------------------- .nv.constant0._Z25flash_bevpool_warp_kernelILi1ELb1EEviiiiiffPKfS1_S1_PKiS3_iiiffffffPf --------------------------
	.section	.nv.constant0._Z25flash_bevpool_warp_kernelILi1ELb1EEviiiiiffPKfS1_S1_PKiS3_iiiffffffPf,"a",@progbits
	.sectionflags	@""
	.align	4
.nv.constant0._Z25flash_bevpool_warp_kernelILi1ELb1EEviiiiiffPKfS1_S1_PKiS3_iiiffffffPf:
	.zero		1016


//--------------------- SYMBOLS --------------------------

	.type		.nv.reservedSmem.offset0,@object
	.size		.nv.reservedSmem.offset0,0x4
	.type		.nv.reservedSmem.cap,@object
	.size		.nv.reservedSmem.cap,0x4
